//
// Generated by NVIDIA NVVM Compiler
//
// Compiler Build ID: CL-36424714
// Cuda compilation tools, release 13.0, V13.0.88
// Based on NVVM 20.0.0
//

.version 9.0
.target sm_100
.address_size 64

	// .globl	_ZN6thrust24THRUST_300001_SM_1000_NS8cuda_cub4core6detail13_kernel_agentINS1_15__reduce_by_key9InitAgentIN3cub18CUB_300001_SM_100024ReduceByKeyScanTileStateIiiLb1EEEiPiEEJSA_iSB_EEEvDpT0_
.func  (.param .b64 func_retval0) __internal_accurate_pow
(
	.param .b64 __internal_accurate_pow_param_0
)
;
// _ZZN3cub18CUB_300001_SM_10006detail10radix_sort31DeviceRadixSortSingleTileKernelINS1_5radix10policy_hubIiiyE10Policy1000ELNS0_9SortOrderE0EiiyNS1_21identity_decomposer_tEEEvPKT1_PSA_PKT2_PSE_T3_iiT4_E12temp_storage has been demoted
// _ZZN3cub18CUB_300001_SM_10006detail10radix_sort30DeviceRadixSortHistogramKernelINS1_5radix10policy_hubIiiyE10Policy1000ELNS0_9SortOrderE0EiyNS1_21identity_decomposer_tEEEvPT2_PKT1_SA_iiT3_E12temp_storage has been demoted
// _ZZN3cub18CUB_300001_SM_10006detail10radix_sort33DeviceRadixSortExclusiveSumKernelINS1_5radix10policy_hubIiiyE10Policy1000EyEEvPT0_E12temp_storage has been demoted
// _ZZN3cub18CUB_300001_SM_10006detail10radix_sort29DeviceRadixSortOnesweepKernelINS1_5radix10policy_hubIiiyE10Policy1000ELNS0_9SortOrderE0EiiyiiNS1_21identity_decomposer_tEEEvPT5_SB_PT3_PKSC_PT1_PKSG_PT2_PKSK_T4_iiT6_E1s has been demoted
// _ZZN3cub18CUB_300001_SM_10006detail4scan16DeviceScanKernelINS2_10policy_hubIiiijN4cuda3std3__44plusIvEEE10Policy1000EN6thrust24THRUST_300001_SM_1000_NS6detail15normal_iteratorINSD_10device_ptrIiEEEESI_NS0_13ScanTileStateIiLb1EEES9_NS1_10InputValueIiPiEEjiLb0EiEEvT0_T1_T2_iT3_T4_T5_E12temp_storage has been demoted
// _ZZN3cub18CUB_300001_SM_10006detail4scan16DeviceScanKernelINS2_10policy_hubIiiimN4cuda3std3__44plusIvEEE10Policy1000EN6thrust24THRUST_300001_SM_1000_NS6detail15normal_iteratorINSD_10device_ptrIiEEEESI_NS0_13ScanTileStateIiLb1EEES9_NS1_10InputValueIiPiEEmiLb0EiEEvT0_T1_T2_iT3_T4_T5_E12temp_storage has been demoted
.global .align 1 .b8 _ZN34_INTERNAL_a3259c53_4_k_cu_5d5591d84cuda3std3__45__cpo5beginE[1];
.global .align 1 .b8 _ZN34_INTERNAL_a3259c53_4_k_cu_5d5591d84cuda3std3__45__cpo3endE[1];
.global .align 1 .b8 _ZN34_INTERNAL_a3259c53_4_k_cu_5d5591d84cuda3std3__45__cpo6cbeginE[1];
.global .align 1 .b8 _ZN34_INTERNAL_a3259c53_4_k_cu_5d5591d84cuda3std3__45__cpo4cendE[1];
.global .align 1 .b8 _ZN34_INTERNAL_a3259c53_4_k_cu_5d5591d84cuda3std3__45__cpo6rbeginE[1];
.global .align 1 .b8 _ZN34_INTERNAL_a3259c53_4_k_cu_5d5591d84cuda3std3__45__cpo4rendE[1];
.global .align 1 .b8 _ZN34_INTERNAL_a3259c53_4_k_cu_5d5591d84cuda3std3__45__cpo7crbeginE[1];
.global .align 1 .b8 _ZN34_INTERNAL_a3259c53_4_k_cu_5d5591d84cuda3std3__45__cpo5crendE[1];
.global .align 1 .b8 _ZN34_INTERNAL_a3259c53_4_k_cu_5d5591d84cuda3std3__436_GLOBAL__N__a3259c53_4_k_cu_5d5591d86ignoreE[1];
.global .align 1 .b8 _ZN34_INTERNAL_a3259c53_4_k_cu_5d5591d84cuda3std3__419piecewise_constructE[1];
.global .align 1 .b8 _ZN34_INTERNAL_a3259c53_4_k_cu_5d5591d84cuda3std3__48in_placeE[1];
.global .align 1 .b8 _ZN34_INTERNAL_a3259c53_4_k_cu_5d5591d84cuda3std3__420unreachable_sentinelE[1];
.global .align 1 .b8 _ZN34_INTERNAL_a3259c53_4_k_cu_5d5591d84cuda3std3__47nulloptE[1];
.global .align 1 .b8 _ZN34_INTERNAL_a3259c53_4_k_cu_5d5591d84cuda3std3__48unexpectE[1];
.global .align 1 .b8 _ZN34_INTERNAL_a3259c53_4_k_cu_5d5591d84cuda3std6ranges3__45__cpo4swapE[1];
.global .align 1 .b8 _ZN34_INTERNAL_a3259c53_4_k_cu_5d5591d84cuda3std6ranges3__45__cpo9iter_moveE[1];
.global .align 1 .b8 _ZN34_INTERNAL_a3259c53_4_k_cu_5d5591d84cuda3std6ranges3__45__cpo5beginE[1];
.global .align 1 .b8 _ZN34_INTERNAL_a3259c53_4_k_cu_5d5591d84cuda3std6ranges3__45__cpo3endE[1];
.global .align 1 .b8 _ZN34_INTERNAL_a3259c53_4_k_cu_5d5591d84cuda3std6ranges3__45__cpo6cbeginE[1];
.global .align 1 .b8 _ZN34_INTERNAL_a3259c53_4_k_cu_5d5591d84cuda3std6ranges3__45__cpo4cendE[1];
.global .align 1 .b8 _ZN34_INTERNAL_a3259c53_4_k_cu_5d5591d84cuda3std6ranges3__45__cpo7advanceE[1];
.global .align 1 .b8 _ZN34_INTERNAL_a3259c53_4_k_cu_5d5591d84cuda3std6ranges3__45__cpo9iter_swapE[1];
.global .align 1 .b8 _ZN34_INTERNAL_a3259c53_4_k_cu_5d5591d84cuda3std6ranges3__45__cpo4nextE[1];
.global .align 1 .b8 _ZN34_INTERNAL_a3259c53_4_k_cu_5d5591d84cuda3std6ranges3__45__cpo4prevE[1];
.global .align 1 .b8 _ZN34_INTERNAL_a3259c53_4_k_cu_5d5591d84cuda3std6ranges3__45__cpo4dataE[1];
.global .align 1 .b8 _ZN34_INTERNAL_a3259c53_4_k_cu_5d5591d84cuda3std6ranges3__45__cpo5cdataE[1];
.global .align 1 .b8 _ZN34_INTERNAL_a3259c53_4_k_cu_5d5591d84cuda3std6ranges3__45__cpo4sizeE[1];
.global .align 1 .b8 _ZN34_INTERNAL_a3259c53_4_k_cu_5d5591d84cuda3std6ranges3__45__cpo5ssizeE[1];
.global .align 1 .b8 _ZN34_INTERNAL_a3259c53_4_k_cu_5d5591d84cuda3std6ranges3__45__cpo8distanceE[1];
.global .align 1 .b8 _ZN34_INTERNAL_a3259c53_4_k_cu_5d5591d86thrust24THRUST_300001_SM_1000_NS8cuda_cub3parE[1];
.global .align 1 .b8 _ZN34_INTERNAL_a3259c53_4_k_cu_5d5591d86thrust24THRUST_300001_SM_1000_NS8cuda_cub10par_nosyncE[1];
.global .align 1 .b8 _ZN34_INTERNAL_a3259c53_4_k_cu_5d5591d86thrust24THRUST_300001_SM_1000_NS6system6detail10sequential3seqE[1];
.global .align 1 .b8 _ZN34_INTERNAL_a3259c53_4_k_cu_5d5591d86thrust24THRUST_300001_SM_1000_NS6system3cpp3parE[1];
.global .align 1 .b8 _ZN34_INTERNAL_a3259c53_4_k_cu_5d5591d86thrust24THRUST_300001_SM_1000_NS12placeholders2_1E[1];
.global .align 1 .b8 _ZN34_INTERNAL_a3259c53_4_k_cu_5d5591d86thrust24THRUST_300001_SM_1000_NS12placeholders2_2E[1];
.global .align 1 .b8 _ZN34_INTERNAL_a3259c53_4_k_cu_5d5591d86thrust24THRUST_300001_SM_1000_NS12placeholders2_3E[1];
.global .align 1 .b8 _ZN34_INTERNAL_a3259c53_4_k_cu_5d5591d86thrust24THRUST_300001_SM_1000_NS12placeholders2_4E[1];
.global .align 1 .b8 _ZN34_INTERNAL_a3259c53_4_k_cu_5d5591d86thrust24THRUST_300001_SM_1000_NS12placeholders2_5E[1];
.global .align 1 .b8 _ZN34_INTERNAL_a3259c53_4_k_cu_5d5591d86thrust24THRUST_300001_SM_1000_NS12placeholders2_6E[1];
.global .align 1 .b8 _ZN34_INTERNAL_a3259c53_4_k_cu_5d5591d86thrust24THRUST_300001_SM_1000_NS12placeholders2_7E[1];
.global .align 1 .b8 _ZN34_INTERNAL_a3259c53_4_k_cu_5d5591d86thrust24THRUST_300001_SM_1000_NS12placeholders2_8E[1];
.global .align 1 .b8 _ZN34_INTERNAL_a3259c53_4_k_cu_5d5591d86thrust24THRUST_300001_SM_1000_NS12placeholders2_9E[1];
.global .align 1 .b8 _ZN34_INTERNAL_a3259c53_4_k_cu_5d5591d86thrust24THRUST_300001_SM_1000_NS12placeholders3_10E[1];
.global .align 1 .b8 _ZN34_INTERNAL_a3259c53_4_k_cu_5d5591d86thrust24THRUST_300001_SM_1000_NS3seqE[1];
.global .align 1 .b8 _ZN34_INTERNAL_a3259c53_4_k_cu_5d5591d86thrust24THRUST_300001_SM_1000_NS6deviceE[1];
.extern .shared .align 16 .b8 _ZN6thrust24THRUST_300001_SM_1000_NS8cuda_cub4core6detail5shmemE[];

.visible .entry _ZN6thrust24THRUST_300001_SM_1000_NS8cuda_cub4core6detail13_kernel_agentINS1_15__reduce_by_key9InitAgentIN3cub18CUB_300001_SM_100024ReduceByKeyScanTileStateIiiLb1EEEiPiEEJSA_iSB_EEEvDpT0_(
	.param .align 8 .b8 _ZN6thrust24THRUST_300001_SM_1000_NS8cuda_cub4core6detail13_kernel_agentINS1_15__reduce_by_key9InitAgentIN3cub18CUB_300001_SM_100024ReduceByKeyScanTileStateIiiLb1EEEiPiEEJSA_iSB_EEEvDpT0__param_0[8],
	.param .u32 _ZN6thrust24THRUST_300001_SM_1000_NS8cuda_cub4core6detail13_kernel_agentINS1_15__reduce_by_key9InitAgentIN3cub18CUB_300001_SM_100024ReduceByKeyScanTileStateIiiLb1EEEiPiEEJSA_iSB_EEEvDpT0__param_1,
	.param .u64 .ptr .align 1 _ZN6thrust24THRUST_300001_SM_1000_NS8cuda_cub4core6detail13_kernel_agentINS1_15__reduce_by_key9InitAgentIN3cub18CUB_300001_SM_100024ReduceByKeyScanTileStateIiiLb1EEEiPiEEJSA_iSB_EEEvDpT0__param_2
)
.maxntid 128
{
	.reg .pred 	%p<6>;
	.reg .b32 	%r<9>;
	.reg .b64 	%rd<12>;

	ld.param.u64 	%rd3, [_ZN6thrust24THRUST_300001_SM_1000_NS8cuda_cub4core6detail13_kernel_agentINS1_15__reduce_by_key9InitAgentIN3cub18CUB_300001_SM_100024ReduceByKeyScanTileStateIiiLb1EEEiPiEEJSA_iSB_EEEvDpT0__param_0];
	ld.param.u32 	%r4, [_ZN6thrust24THRUST_300001_SM_1000_NS8cuda_cub4core6detail13_kernel_agentINS1_15__reduce_by_key9InitAgentIN3cub18CUB_300001_SM_100024ReduceByKeyScanTileStateIiiLb1EEEiPiEEJSA_iSB_EEEvDpT0__param_1];
	ld.param.u64 	%rd2, [_ZN6thrust24THRUST_300001_SM_1000_NS8cuda_cub4core6detail13_kernel_agentINS1_15__reduce_by_key9InitAgentIN3cub18CUB_300001_SM_100024ReduceByKeyScanTileStateIiiLb1EEEiPiEEJSA_iSB_EEEvDpT0__param_2];
	cvta.to.global.u64 	%rd1, %rd3;
	mov.u32 	%r1, %ctaid.x;
	mov.u32 	%r5, %ntid.x;
	mov.u32 	%r2, %tid.x;
	mad.lo.s32 	%r3, %r1, %r5, %r2;
	setp.ge.s32 	%p1, %r3, %r4;
	@%p1 bra 	$L__BB0_2;
	mul.wide.s32 	%rd4, %r3, 16;
	add.s64 	%rd5, %rd1, %rd4;
	mov.b64 	%rd6, 99;
	mov.b64 	%rd7, 0;
	st.global.v2.u64 	[%rd5+512], {%rd7, %rd6};
$L__BB0_2:
	setp.ne.s32 	%p2, %r1, 0;
	setp.gt.u32 	%p3, %r2, 31;
	or.pred  	%p4, %p2, %p3;
	@%p4 bra 	$L__BB0_4;
	mul.wide.u32 	%rd8, %r2, 16;
	add.s64 	%rd9, %rd1, %rd8;
	mov.b64 	%rd10, 0;
	st.global.v2.u64 	[%rd9], {%rd10, %rd10};
$L__BB0_4:
	or.b32  	%r7, %r1, %r2;
	setp.ne.s32 	%p5, %r7, 0;
	@%p5 bra 	$L__BB0_6;
	cvta.to.global.u64 	%rd11, %rd2;
	mov.b32 	%r8, 0;
	st.global.u32 	[%rd11], %r8;
$L__BB0_6:
	ret;

}
	// .globl	_ZN6thrust24THRUST_300001_SM_1000_NS8cuda_cub4core6detail13_kernel_agentINS1_15__reduce_by_key16ReduceByKeyAgentINS0_6detail15normal_iteratorINS0_10device_ptrIiEEEESB_SB_SB_N4cuda3std3__48equal_toIiEENSE_4plusIiEEPiiEEJSB_SB_SB_SB_SJ_N3cub18CUB_300001_SM_100024ReduceByKeyScanTileStateIiiLb1EEESG_SI_iiEEEvDpT0_
.visible .entry _ZN6thrust24THRUST_300001_SM_1000_NS8cuda_cub4core6detail13_kernel_agentINS1_15__reduce_by_key16ReduceByKeyAgentINS0_6detail15normal_iteratorINS0_10device_ptrIiEEEESB_SB_SB_N4cuda3std3__48equal_toIiEENSE_4plusIiEEPiiEEJSB_SB_SB_SB_SJ_N3cub18CUB_300001_SM_100024ReduceByKeyScanTileStateIiiLb1EEESG_SI_iiEEEvDpT0_(
	.param .align 8 .b8 _ZN6thrust24THRUST_300001_SM_1000_NS8cuda_cub4core6detail13_kernel_agentINS1_15__reduce_by_key16ReduceByKeyAgentINS0_6detail15normal_iteratorINS0_10device_ptrIiEEEESB_SB_SB_N4cuda3std3__48equal_toIiEENSE_4plusIiEEPiiEEJSB_SB_SB_SB_SJ_N3cub18CUB_300001_SM_100024ReduceByKeyScanTileStateIiiLb1EEESG_SI_iiEEEvDpT0__param_0[8],
	.param .align 8 .b8 _ZN6thrust24THRUST_300001_SM_1000_NS8cuda_cub4core6detail13_kernel_agentINS1_15__reduce_by_key16ReduceByKeyAgentINS0_6detail15normal_iteratorINS0_10device_ptrIiEEEESB_SB_SB_N4cuda3std3__48equal_toIiEENSE_4plusIiEEPiiEEJSB_SB_SB_SB_SJ_N3cub18CUB_300001_SM_100024ReduceByKeyScanTileStateIiiLb1EEESG_SI_iiEEEvDpT0__param_1[8],
	.param .align 8 .b8 _ZN6thrust24THRUST_300001_SM_1000_NS8cuda_cub4core6detail13_kernel_agentINS1_15__reduce_by_key16ReduceByKeyAgentINS0_6detail15normal_iteratorINS0_10device_ptrIiEEEESB_SB_SB_N4cuda3std3__48equal_toIiEENSE_4plusIiEEPiiEEJSB_SB_SB_SB_SJ_N3cub18CUB_300001_SM_100024ReduceByKeyScanTileStateIiiLb1EEESG_SI_iiEEEvDpT0__param_2[8],
	.param .align 8 .b8 _ZN6thrust24THRUST_300001_SM_1000_NS8cuda_cub4core6detail13_kernel_agentINS1_15__reduce_by_key16ReduceByKeyAgentINS0_6detail15normal_iteratorINS0_10device_ptrIiEEEESB_SB_SB_N4cuda3std3__48equal_toIiEENSE_4plusIiEEPiiEEJSB_SB_SB_SB_SJ_N3cub18CUB_300001_SM_100024ReduceByKeyScanTileStateIiiLb1EEESG_SI_iiEEEvDpT0__param_3[8],
	.param .u64 .ptr .align 1 _ZN6thrust24THRUST_300001_SM_1000_NS8cuda_cub4core6detail13_kernel_agentINS1_15__reduce_by_key16ReduceByKeyAgentINS0_6detail15normal_iteratorINS0_10device_ptrIiEEEESB_SB_SB_N4cuda3std3__48equal_toIiEENSE_4plusIiEEPiiEEJSB_SB_SB_SB_SJ_N3cub18CUB_300001_SM_100024ReduceByKeyScanTileStateIiiLb1EEESG_SI_iiEEEvDpT0__param_4,
	.param .align 8 .b8 _ZN6thrust24THRUST_300001_SM_1000_NS8cuda_cub4core6detail13_kernel_agentINS1_15__reduce_by_key16ReduceByKeyAgentINS0_6detail15normal_iteratorINS0_10device_ptrIiEEEESB_SB_SB_N4cuda3std3__48equal_toIiEENSE_4plusIiEEPiiEEJSB_SB_SB_SB_SJ_N3cub18CUB_300001_SM_100024ReduceByKeyScanTileStateIiiLb1EEESG_SI_iiEEEvDpT0__param_5[8],
	.param .align 1 .b8 _ZN6thrust24THRUST_300001_SM_1000_NS8cuda_cub4core6detail13_kernel_agentINS1_15__reduce_by_key16ReduceByKeyAgentINS0_6detail15normal_iteratorINS0_10device_ptrIiEEEESB_SB_SB_N4cuda3std3__48equal_toIiEENSE_4plusIiEEPiiEEJSB_SB_SB_SB_SJ_N3cub18CUB_300001_SM_100024ReduceByKeyScanTileStateIiiLb1EEESG_SI_iiEEEvDpT0__param_6[1],
	.param .align 1 .b8 _ZN6thrust24THRUST_300001_SM_1000_NS8cuda_cub4core6detail13_kernel_agentINS1_15__reduce_by_key16ReduceByKeyAgentINS0_6detail15normal_iteratorINS0_10device_ptrIiEEEESB_SB_SB_N4cuda3std3__48equal_toIiEENSE_4plusIiEEPiiEEJSB_SB_SB_SB_SJ_N3cub18CUB_300001_SM_100024ReduceByKeyScanTileStateIiiLb1EEESG_SI_iiEEEvDpT0__param_7[1],
	.param .u32 _ZN6thrust24THRUST_300001_SM_1000_NS8cuda_cub4core6detail13_kernel_agentINS1_15__reduce_by_key16ReduceByKeyAgentINS0_6detail15normal_iteratorINS0_10device_ptrIiEEEESB_SB_SB_N4cuda3std3__48equal_toIiEENSE_4plusIiEEPiiEEJSB_SB_SB_SB_SJ_N3cub18CUB_300001_SM_100024ReduceByKeyScanTileStateIiiLb1EEESG_SI_iiEEEvDpT0__param_8,
	.param .u32 _ZN6thrust24THRUST_300001_SM_1000_NS8cuda_cub4core6detail13_kernel_agentINS1_15__reduce_by_key16ReduceByKeyAgentINS0_6detail15normal_iteratorINS0_10device_ptrIiEEEESB_SB_SB_N4cuda3std3__48equal_toIiEENSE_4plusIiEEPiiEEJSB_SB_SB_SB_SJ_N3cub18CUB_300001_SM_100024ReduceByKeyScanTileStateIiiLb1EEESG_SI_iiEEEvDpT0__param_9
)
.maxntid 256
{
	.reg .pred 	%p<468>;
	.reg .b32 	%r<1954>;
	.reg .b64 	%rd<340>;

	ld.param.u64 	%rd1, [_ZN6thrust24THRUST_300001_SM_1000_NS8cuda_cub4core6detail13_kernel_agentINS1_15__reduce_by_key16ReduceByKeyAgentINS0_6detail15normal_iteratorINS0_10device_ptrIiEEEESB_SB_SB_N4cuda3std3__48equal_toIiEENSE_4plusIiEEPiiEEJSB_SB_SB_SB_SJ_N3cub18CUB_300001_SM_100024ReduceByKeyScanTileStateIiiLb1EEESG_SI_iiEEEvDpT0__param_5];
	ld.param.u64 	%rd2, [_ZN6thrust24THRUST_300001_SM_1000_NS8cuda_cub4core6detail13_kernel_agentINS1_15__reduce_by_key16ReduceByKeyAgentINS0_6detail15normal_iteratorINS0_10device_ptrIiEEEESB_SB_SB_N4cuda3std3__48equal_toIiEENSE_4plusIiEEPiiEEJSB_SB_SB_SB_SJ_N3cub18CUB_300001_SM_100024ReduceByKeyScanTileStateIiiLb1EEESG_SI_iiEEEvDpT0__param_0];
	ld.param.u64 	%rd3, [_ZN6thrust24THRUST_300001_SM_1000_NS8cuda_cub4core6detail13_kernel_agentINS1_15__reduce_by_key16ReduceByKeyAgentINS0_6detail15normal_iteratorINS0_10device_ptrIiEEEESB_SB_SB_N4cuda3std3__48equal_toIiEENSE_4plusIiEEPiiEEJSB_SB_SB_SB_SJ_N3cub18CUB_300001_SM_100024ReduceByKeyScanTileStateIiiLb1EEESG_SI_iiEEEvDpT0__param_1];
	ld.param.u64 	%rd58, [_ZN6thrust24THRUST_300001_SM_1000_NS8cuda_cub4core6detail13_kernel_agentINS1_15__reduce_by_key16ReduceByKeyAgentINS0_6detail15normal_iteratorINS0_10device_ptrIiEEEESB_SB_SB_N4cuda3std3__48equal_toIiEENSE_4plusIiEEPiiEEJSB_SB_SB_SB_SJ_N3cub18CUB_300001_SM_100024ReduceByKeyScanTileStateIiiLb1EEESG_SI_iiEEEvDpT0__param_3];
	ld.param.u64 	%rd59, [_ZN6thrust24THRUST_300001_SM_1000_NS8cuda_cub4core6detail13_kernel_agentINS1_15__reduce_by_key16ReduceByKeyAgentINS0_6detail15normal_iteratorINS0_10device_ptrIiEEEESB_SB_SB_N4cuda3std3__48equal_toIiEENSE_4plusIiEEPiiEEJSB_SB_SB_SB_SJ_N3cub18CUB_300001_SM_100024ReduceByKeyScanTileStateIiiLb1EEESG_SI_iiEEEvDpT0__param_2];
	ld.param.u32 	%r443, [_ZN6thrust24THRUST_300001_SM_1000_NS8cuda_cub4core6detail13_kernel_agentINS1_15__reduce_by_key16ReduceByKeyAgentINS0_6detail15normal_iteratorINS0_10device_ptrIiEEEESB_SB_SB_N4cuda3std3__48equal_toIiEENSE_4plusIiEEPiiEEJSB_SB_SB_SB_SJ_N3cub18CUB_300001_SM_100024ReduceByKeyScanTileStateIiiLb1EEESG_SI_iiEEEvDpT0__param_8];
	cvta.to.global.u64 	%rd4, %rd59;
	cvta.to.global.u64 	%rd5, %rd58;
	mov.u32 	%r1, %ctaid.x;
	mul.lo.s32 	%r2, %r1, 2304;
	sub.s32 	%r3, %r443, %r2;
	setp.lt.s32 	%p12, %r3, 2305;
	@%p12 bra 	$L__BB1_122;
	setp.ne.s32 	%p288, %r1, 0;
	@%p288 bra 	$L__BB1_52;
	mov.u32 	%r1876, %tid.x;
	and.b32  	%r1628, %r1876, 31;
	and.b32  	%r1629, %r1876, 992;
	add.s32 	%r1630, %r2, %r1628;
	mad.lo.s32 	%r1631, %r1629, 9, %r1630;
	mul.wide.u32 	%rd294, %r1631, 4;
	add.s64 	%rd276, %rd2, %rd294;
	// begin inline asm
	ld.global.nc.u32 %r1607, [%rd276];
	// end inline asm
	add.s64 	%rd277, %rd276, 128;
	// begin inline asm
	ld.global.nc.u32 %r1608, [%rd277];
	// end inline asm
	add.s64 	%rd278, %rd276, 256;
	// begin inline asm
	ld.global.nc.u32 %r1609, [%rd278];
	// end inline asm
	add.s64 	%rd279, %rd276, 384;
	// begin inline asm
	ld.global.nc.u32 %r1610, [%rd279];
	// end inline asm
	add.s64 	%rd280, %rd276, 512;
	// begin inline asm
	ld.global.nc.u32 %r1611, [%rd280];
	// end inline asm
	add.s64 	%rd281, %rd276, 640;
	// begin inline asm
	ld.global.nc.u32 %r1612, [%rd281];
	// end inline asm
	add.s64 	%rd282, %rd276, 768;
	// begin inline asm
	ld.global.nc.u32 %r1613, [%rd282];
	// end inline asm
	add.s64 	%rd283, %rd276, 896;
	// begin inline asm
	ld.global.nc.u32 %r1614, [%rd283];
	// end inline asm
	add.s64 	%rd284, %rd276, 1024;
	// begin inline asm
	ld.global.nc.u32 %r1615, [%rd284];
	// end inline asm
	// begin inline asm
	mov.u32 %r1616, %laneid;
	// end inline asm
	shr.u32 	%r6, %r1876, 5;
	mad.lo.s32 	%r1632, %r6, 288, %r1616;
	shl.b32 	%r1633, %r1632, 2;
	mov.u32 	%r1634, _ZN6thrust24THRUST_300001_SM_1000_NS8cuda_cub4core6detail5shmemE;
	add.s32 	%r1635, %r1634, %r1633;
	st.shared.u32 	[%r1635], %r1607;
	st.shared.u32 	[%r1635+128], %r1608;
	st.shared.u32 	[%r1635+256], %r1609;
	st.shared.u32 	[%r1635+384], %r1610;
	st.shared.u32 	[%r1635+512], %r1611;
	st.shared.u32 	[%r1635+640], %r1612;
	st.shared.u32 	[%r1635+768], %r1613;
	st.shared.u32 	[%r1635+896], %r1614;
	st.shared.u32 	[%r1635+1024], %r1615;
	bar.warp.sync 	-1;
	shl.b32 	%r1636, %r1616, 5;
	add.s32 	%r1637, %r1635, %r1636;
	ld.shared.u32 	%r7, [%r1637];
	ld.shared.u32 	%r8, [%r1637+4];
	ld.shared.u32 	%r9, [%r1637+8];
	ld.shared.u32 	%r10, [%r1637+12];
	ld.shared.u32 	%r11, [%r1637+16];
	ld.shared.u32 	%r12, [%r1637+20];
	ld.shared.u32 	%r13, [%r1637+24];
	ld.shared.u32 	%r14, [%r1637+28];
	ld.shared.u32 	%r15, [%r1637+32];
	bar.sync 	0;
	add.s64 	%rd285, %rd3, %rd294;
	// begin inline asm
	ld.global.nc.u32 %r1617, [%rd285];
	// end inline asm
	add.s64 	%rd286, %rd285, 128;
	// begin inline asm
	ld.global.nc.u32 %r1618, [%rd286];
	// end inline asm
	add.s64 	%rd287, %rd285, 256;
	// begin inline asm
	ld.global.nc.u32 %r1619, [%rd287];
	// end inline asm
	add.s64 	%rd288, %rd285, 384;
	// begin inline asm
	ld.global.nc.u32 %r1620, [%rd288];
	// end inline asm
	add.s64 	%rd289, %rd285, 512;
	// begin inline asm
	ld.global.nc.u32 %r1621, [%rd289];
	// end inline asm
	add.s64 	%rd290, %rd285, 640;
	// begin inline asm
	ld.global.nc.u32 %r1622, [%rd290];
	// end inline asm
	add.s64 	%rd291, %rd285, 768;
	// begin inline asm
	ld.global.nc.u32 %r1623, [%rd291];
	// end inline asm
	add.s64 	%rd292, %rd285, 896;
	// begin inline asm
	ld.global.nc.u32 %r1624, [%rd292];
	// end inline asm
	add.s64 	%rd293, %rd285, 1024;
	// begin inline asm
	ld.global.nc.u32 %r1625, [%rd293];
	// end inline asm
	st.shared.u32 	[%r1635], %r1617;
	st.shared.u32 	[%r1635+128], %r1618;
	st.shared.u32 	[%r1635+256], %r1619;
	st.shared.u32 	[%r1635+384], %r1620;
	st.shared.u32 	[%r1635+512], %r1621;
	st.shared.u32 	[%r1635+640], %r1622;
	st.shared.u32 	[%r1635+768], %r1623;
	st.shared.u32 	[%r1635+896], %r1624;
	st.shared.u32 	[%r1635+1024], %r1625;
	bar.warp.sync 	-1;
	ld.shared.u32 	%r16, [%r1637];
	ld.shared.u32 	%r17, [%r1637+4];
	ld.shared.u32 	%r18, [%r1637+8];
	ld.shared.u32 	%r19, [%r1637+12];
	ld.shared.u32 	%r20, [%r1637+16];
	ld.shared.u32 	%r21, [%r1637+20];
	ld.shared.u32 	%r22, [%r1637+24];
	ld.shared.u32 	%r23, [%r1637+28];
	ld.shared.u32 	%r24, [%r1637+32];
	bar.sync 	0;
	shl.b32 	%r1638, %r1876, 2;
	add.s32 	%r1639, %r1634, %r1638;
	add.s32 	%r25, %r1639, 1148;
	st.shared.u32 	[%r1639+1148], %r15;
	bar.sync 	0;
	setp.eq.s32 	%p398, %r1876, 0;
	mov.b32 	%r1870, 0;
	@%p398 bra 	$L__BB1_4;
	ld.shared.u32 	%r1871, [%r25+-4];
	setp.ne.s32 	%p399, %r1871, %r7;
	selp.u32 	%r1870, 1, 0, %p399;
$L__BB1_4:
	setp.ne.s32 	%p400, %r7, %r8;
	selp.u32 	%r1700, 1, 0, %p400;
	setp.ne.s32 	%p401, %r8, %r9;
	selp.u32 	%r1701, 1, 0, %p401;
	setp.ne.s32 	%p402, %r9, %r10;
	selp.u32 	%r1702, 1, 0, %p402;
	setp.ne.s32 	%p403, %r10, %r11;
	selp.u32 	%r1703, 1, 0, %p403;
	setp.ne.s32 	%p404, %r11, %r12;
	selp.u32 	%r1704, 1, 0, %p404;
	setp.ne.s32 	%p405, %r12, %r13;
	selp.u32 	%r1705, 1, 0, %p405;
	setp.ne.s32 	%p406, %r13, %r14;
	selp.u32 	%r1706, 1, 0, %p406;
	setp.ne.s32 	%p407, %r14, %r15;
	selp.u32 	%r1707, 1, 0, %p407;
	add.s32 	%r1708, %r1870, %r1700;
	selp.b32 	%r1709, 0, %r16, %p400;
	add.s32 	%r1710, %r17, %r1709;
	add.s32 	%r30, %r1708, %r1701;
	selp.b32 	%r1711, 0, %r1710, %p401;
	add.s32 	%r1712, %r18, %r1711;
	add.s32 	%r31, %r30, %r1702;
	selp.b32 	%r1713, 0, %r1712, %p402;
	add.s32 	%r1714, %r19, %r1713;
	add.s32 	%r1715, %r31, %r1703;
	selp.b32 	%r1716, 0, %r1714, %p403;
	add.s32 	%r1717, %r20, %r1716;
	add.s32 	%r1718, %r1715, %r1704;
	selp.b32 	%r1719, 0, %r1717, %p404;
	add.s32 	%r1720, %r21, %r1719;
	add.s32 	%r32, %r1718, %r1705;
	selp.b32 	%r1721, 0, %r1720, %p405;
	add.s32 	%r1722, %r22, %r1721;
	add.s32 	%r33, %r32, %r1706;
	selp.b32 	%r1723, 0, %r1722, %p406;
	add.s32 	%r1724, %r23, %r1723;
	add.s32 	%r1641, %r33, %r1707;
	selp.b32 	%r1725, 0, %r1724, %p407;
	add.s32 	%r1646, %r24, %r1725;
	mov.b32 	%r1697, 1;
	mov.b32 	%r1698, 0;
	mov.b32 	%r1699, -1;
	// begin inline asm
	shfl.sync.up.b32 %r1640, %r1641, %r1697, %r1698, %r1699;
	// end inline asm
	// begin inline asm
	shfl.sync.up.b32 %r1645, %r1646, %r1697, %r1698, %r1699;
	// end inline asm
	setp.eq.s32 	%p408, %r1641, 0;
	selp.b32 	%r1726, %r1645, 0, %p408;
	setp.lt.s32 	%p409, %r1616, 1;
	selp.b32 	%r1727, 0, %r1726, %p409;
	add.s32 	%r1656, %r1727, %r1646;
	selp.b32 	%r1728, 0, %r1640, %p409;
	add.s32 	%r1651, %r1728, %r1641;
	mov.b32 	%r1657, 2;
	// begin inline asm
	shfl.sync.up.b32 %r1650, %r1651, %r1657, %r1698, %r1699;
	// end inline asm
	// begin inline asm
	shfl.sync.up.b32 %r1655, %r1656, %r1657, %r1698, %r1699;
	// end inline asm
	setp.eq.s32 	%p410, %r1651, 0;
	selp.b32 	%r1729, %r1655, 0, %p410;
	setp.lt.s32 	%p411, %r1616, 2;
	selp.b32 	%r1730, 0, %r1729, %p411;
	add.s32 	%r1666, %r1730, %r1656;
	selp.b32 	%r1731, 0, %r1650, %p411;
	add.s32 	%r1661, %r1731, %r1651;
	mov.b32 	%r1667, 4;
	// begin inline asm
	shfl.sync.up.b32 %r1660, %r1661, %r1667, %r1698, %r1699;
	// end inline asm
	// begin inline asm
	shfl.sync.up.b32 %r1665, %r1666, %r1667, %r1698, %r1699;
	// end inline asm
	setp.eq.s32 	%p412, %r1661, 0;
	selp.b32 	%r1732, %r1665, 0, %p412;
	setp.lt.s32 	%p413, %r1616, 4;
	selp.b32 	%r1733, 0, %r1732, %p413;
	add.s32 	%r1676, %r1733, %r1666;
	selp.b32 	%r1734, 0, %r1660, %p413;
	add.s32 	%r1671, %r1734, %r1661;
	mov.b32 	%r1677, 8;
	// begin inline asm
	shfl.sync.up.b32 %r1670, %r1671, %r1677, %r1698, %r1699;
	// end inline asm
	// begin inline asm
	shfl.sync.up.b32 %r1675, %r1676, %r1677, %r1698, %r1699;
	// end inline asm
	setp.eq.s32 	%p414, %r1671, 0;
	selp.b32 	%r1735, %r1675, 0, %p414;
	setp.lt.s32 	%p415, %r1616, 8;
	selp.b32 	%r1736, 0, %r1735, %p415;
	add.s32 	%r1686, %r1736, %r1676;
	selp.b32 	%r1737, 0, %r1670, %p415;
	add.s32 	%r1681, %r1737, %r1671;
	mov.b32 	%r1687, 16;
	// begin inline asm
	shfl.sync.up.b32 %r1680, %r1681, %r1687, %r1698, %r1699;
	// end inline asm
	// begin inline asm
	shfl.sync.up.b32 %r1685, %r1686, %r1687, %r1698, %r1699;
	// end inline asm
	setp.eq.s32 	%p416, %r1681, 0;
	selp.b32 	%r1738, %r1685, 0, %p416;
	setp.lt.s32 	%p417, %r1616, 16;
	selp.b32 	%r1739, 0, %r1738, %p417;
	add.s32 	%r1696, %r1739, %r1686;
	selp.b32 	%r1740, 0, %r1680, %p417;
	add.s32 	%r1691, %r1740, %r1681;
	// begin inline asm
	shfl.sync.up.b32 %r1690, %r1691, %r1697, %r1698, %r1699;
	// end inline asm
	// begin inline asm
	shfl.sync.up.b32 %r1695, %r1696, %r1697, %r1698, %r1699;
	// end inline asm
	setp.ne.s32 	%p418, %r1616, 31;
	@%p418 bra 	$L__BB1_6;
	shl.b32 	%r1741, %r6, 3;
	mov.u32 	%r1742, _ZN6thrust24THRUST_300001_SM_1000_NS8cuda_cub4core6detail5shmemE;
	add.s32 	%r1743, %r1742, %r1741;
	st.shared.v2.u32 	[%r1743], {%r1691, %r1696};
$L__BB1_6:
	setp.ne.s32 	%p419, %r13, %r14;
	setp.ne.s32 	%p420, %r12, %r13;
	setp.ne.s32 	%p421, %r11, %r12;
	setp.ne.s32 	%p422, %r10, %r11;
	setp.ne.s32 	%p423, %r9, %r10;
	setp.ne.s32 	%p424, %r8, %r9;
	setp.ne.s32 	%p425, %r7, %r8;
	setp.ne.s32 	%p426, %r1876, 0;
	bar.sync 	0;
	ld.shared.v4.u32 	{%r38, %r1744, %r39, %r1745}, [_ZN6thrust24THRUST_300001_SM_1000_NS8cuda_cub4core6detail5shmemE];
	shr.u32 	%r1746, %r1876, 5;
	add.s32 	%r1747, %r39, %r38;
	setp.eq.s32 	%p427, %r39, 0;
	selp.b32 	%r1748, %r1744, 0, %p427;
	add.s32 	%r1749, %r1748, %r1745;
	setp.eq.s32 	%p428, %r1746, 2;
	selp.b32 	%r1750, %r1749, %r1744, %p428;
	selp.b32 	%r1751, %r1747, %r38, %p428;
	ld.shared.v4.u32 	{%r40, %r1752, %r41, %r1753}, [_ZN6thrust24THRUST_300001_SM_1000_NS8cuda_cub4core6detail5shmemE+16];
	add.s32 	%r1754, %r40, %r1747;
	setp.eq.s32 	%p429, %r40, 0;
	selp.b32 	%r1755, %r1749, 0, %p429;
	add.s32 	%r1756, %r1755, %r1752;
	setp.eq.s32 	%p430, %r1746, 3;
	selp.b32 	%r1757, %r1756, %r1750, %p430;
	selp.b32 	%r1758, %r1754, %r1751, %p430;
	add.s32 	%r1759, %r41, %r1754;
	setp.eq.s32 	%p431, %r41, 0;
	selp.b32 	%r1760, %r1756, 0, %p431;
	add.s32 	%r1761, %r1760, %r1753;
	setp.eq.s32 	%p432, %r1746, 4;
	selp.b32 	%r1762, %r1761, %r1757, %p432;
	selp.b32 	%r1763, %r1759, %r1758, %p432;
	ld.shared.v4.u32 	{%r42, %r1764, %r43, %r1765}, [_ZN6thrust24THRUST_300001_SM_1000_NS8cuda_cub4core6detail5shmemE+32];
	add.s32 	%r1766, %r42, %r1759;
	setp.eq.s32 	%p433, %r42, 0;
	selp.b32 	%r1767, %r1761, 0, %p433;
	add.s32 	%r1768, %r1767, %r1764;
	setp.eq.s32 	%p434, %r1746, 5;
	selp.b32 	%r1769, %r1768, %r1762, %p434;
	selp.b32 	%r1770, %r1766, %r1763, %p434;
	add.s32 	%r1771, %r43, %r1766;
	setp.eq.s32 	%p435, %r43, 0;
	selp.b32 	%r1772, %r1768, 0, %p435;
	add.s32 	%r1773, %r1772, %r1765;
	setp.eq.s32 	%p436, %r1746, 6;
	selp.b32 	%r1774, %r1773, %r1769, %p436;
	selp.b32 	%r1775, %r1771, %r1770, %p436;
	ld.shared.v4.u32 	{%r44, %r1776, %r45, %r1777}, [_ZN6thrust24THRUST_300001_SM_1000_NS8cuda_cub4core6detail5shmemE+48];
	add.s32 	%r1778, %r44, %r1771;
	setp.eq.s32 	%p437, %r44, 0;
	selp.b32 	%r1779, %r1773, 0, %p437;
	add.s32 	%r1780, %r1779, %r1776;
	setp.eq.s32 	%p438, %r1746, 7;
	selp.b32 	%r1781, %r1780, %r1774, %p438;
	selp.b32 	%r1782, %r1778, %r1775, %p438;
	setp.eq.s32 	%p439, %r45, 0;
	selp.b32 	%r1783, %r1780, 0, %p439;
	add.s32 	%r46, %r1783, %r1777;
	setp.lt.u32 	%p440, %r1876, 32;
	selp.b32 	%r1784, 0, %r1781, %p440;
	selp.b32 	%r1785, 0, %r1782, %p440;
	setp.eq.s32 	%p441, %r1690, 0;
	selp.b32 	%r1786, %r1784, 0, %p441;
	add.s32 	%r1787, %r1786, %r1695;
	setp.eq.s32 	%p442, %r1616, 0;
	selp.b32 	%r47, %r1784, %r1787, %p442;
	selp.b32 	%r1788, 0, %r1690, %p442;
	add.s32 	%r48, %r1785, %r1788;
	add.s32 	%r49, %r48, %r1870;
	setp.eq.s32 	%p443, %r1870, 0;
	selp.b32 	%r1789, %r47, 0, %p443;
	add.s32 	%r50, %r1789, %r16;
	selp.u32 	%r1790, 1, 0, %p425;
	add.s32 	%r1791, %r1870, %r1790;
	add.s32 	%r51, %r1791, %r48;
	selp.b32 	%r1792, 0, %r50, %p425;
	add.s32 	%r52, %r17, %r1792;
	add.s32 	%r53, %r30, %r48;
	selp.b32 	%r1793, 0, %r52, %p424;
	add.s32 	%r54, %r18, %r1793;
	add.s32 	%r55, %r31, %r48;
	selp.b32 	%r1794, 0, %r54, %p423;
	add.s32 	%r56, %r19, %r1794;
	selp.u32 	%r1795, 1, 0, %p422;
	add.s32 	%r57, %r55, %r1795;
	selp.b32 	%r1796, 0, %r56, %p422;
	add.s32 	%r58, %r20, %r1796;
	selp.u32 	%r1797, 1, 0, %p421;
	add.s32 	%r59, %r57, %r1797;
	selp.b32 	%r1798, 0, %r58, %p421;
	add.s32 	%r60, %r21, %r1798;
	add.s32 	%r61, %r32, %r48;
	selp.b32 	%r1799, 0, %r60, %p420;
	add.s32 	%r62, %r22, %r1799;
	add.s32 	%r63, %r33, %r48;
	selp.b32 	%r1800, 0, %r62, %p419;
	add.s32 	%r64, %r23, %r1800;
	@%p426 bra 	$L__BB1_8;
	add.s32 	%r1801, %r39, %r38;
	add.s32 	%r1802, %r40, %r1801;
	add.s32 	%r1803, %r41, %r1802;
	add.s32 	%r1804, %r42, %r1803;
	add.s32 	%r1805, %r43, %r1804;
	add.s32 	%r1806, %r44, %r1805;
	add.s32 	%r1807, %r45, %r1806;
	mov.b64 	%rd296, {%r1807, %r46};
	add.s64 	%rd295, %rd1, 512;
	mov.b64 	%rd297, 101;
	// begin inline asm
	st.relaxed.gpu.v2.u64 [%rd295], {%rd296, %rd297};
	// end inline asm
$L__BB1_8:
	add.s32 	%r1808, %r39, %r38;
	add.s32 	%r1809, %r40, %r1808;
	add.s32 	%r1810, %r41, %r1809;
	add.s32 	%r1811, %r42, %r1810;
	add.s32 	%r1812, %r43, %r1811;
	add.s32 	%r1813, %r44, %r1812;
	add.s32 	%r65, %r45, %r1813;
	setp.lt.s32 	%p444, %r65, 257;
	@%p444 bra 	$L__BB1_34;
	bar.sync 	0;
	@%p443 bra 	$L__BB1_11;
	shl.b32 	%r1814, %r48, 3;
	mov.u32 	%r1815, _ZN6thrust24THRUST_300001_SM_1000_NS8cuda_cub4core6detail5shmemE;
	add.s32 	%r1816, %r1815, %r1814;
	st.shared.v2.u32 	[%r1816], {%r1871, %r47};
$L__BB1_11:
	setp.eq.s32 	%p455, %r7, %r8;
	@%p455 bra 	$L__BB1_13;
	shl.b32 	%r1817, %r49, 3;
	mov.u32 	%r1818, _ZN6thrust24THRUST_300001_SM_1000_NS8cuda_cub4core6detail5shmemE;
	add.s32 	%r1819, %r1818, %r1817;
	st.shared.v2.u32 	[%r1819], {%r7, %r50};
$L__BB1_13:
	setp.eq.s32 	%p456, %r8, %r9;
	@%p456 bra 	$L__BB1_15;
	shl.b32 	%r1820, %r51, 3;
	mov.u32 	%r1821, _ZN6thrust24THRUST_300001_SM_1000_NS8cuda_cub4core6detail5shmemE;
	add.s32 	%r1822, %r1821, %r1820;
	st.shared.v2.u32 	[%r1822], {%r8, %r52};
$L__BB1_15:
	setp.eq.s32 	%p457, %r9, %r10;
	@%p457 bra 	$L__BB1_17;
	shl.b32 	%r1823, %r53, 3;
	mov.u32 	%r1824, _ZN6thrust24THRUST_300001_SM_1000_NS8cuda_cub4core6detail5shmemE;
	add.s32 	%r1825, %r1824, %r1823;
	st.shared.v2.u32 	[%r1825], {%r9, %r54};
$L__BB1_17:
	setp.eq.s32 	%p458, %r10, %r11;
	@%p458 bra 	$L__BB1_19;
	shl.b32 	%r1826, %r55, 3;
	mov.u32 	%r1827, _ZN6thrust24THRUST_300001_SM_1000_NS8cuda_cub4core6detail5shmemE;
	add.s32 	%r1828, %r1827, %r1826;
	st.shared.v2.u32 	[%r1828], {%r10, %r56};
$L__BB1_19:
	setp.eq.s32 	%p459, %r11, %r12;
	@%p459 bra 	$L__BB1_21;
	shl.b32 	%r1829, %r57, 3;
	mov.u32 	%r1830, _ZN6thrust24THRUST_300001_SM_1000_NS8cuda_cub4core6detail5shmemE;
	add.s32 	%r1831, %r1830, %r1829;
	st.shared.v2.u32 	[%r1831], {%r11, %r58};
$L__BB1_21:
	setp.eq.s32 	%p460, %r12, %r13;
	@%p460 bra 	$L__BB1_23;
	shl.b32 	%r1832, %r59, 3;
	mov.u32 	%r1833, _ZN6thrust24THRUST_300001_SM_1000_NS8cuda_cub4core6detail5shmemE;
	add.s32 	%r1834, %r1833, %r1832;
	st.shared.v2.u32 	[%r1834], {%r12, %r60};
$L__BB1_23:
	setp.eq.s32 	%p461, %r13, %r14;
	@%p461 bra 	$L__BB1_25;
	shl.b32 	%r1835, %r61, 3;
	mov.u32 	%r1836, _ZN6thrust24THRUST_300001_SM_1000_NS8cuda_cub4core6detail5shmemE;
	add.s32 	%r1837, %r1836, %r1835;
	st.shared.v2.u32 	[%r1837], {%r13, %r62};
$L__BB1_25:
	setp.eq.s32 	%p462, %r14, %r15;
	@%p462 bra 	$L__BB1_27;
	shl.b32 	%r1838, %r63, 3;
	mov.u32 	%r1839, _ZN6thrust24THRUST_300001_SM_1000_NS8cuda_cub4core6detail5shmemE;
	add.s32 	%r1840, %r1839, %r1838;
	st.shared.v2.u32 	[%r1840], {%r14, %r64};
$L__BB1_27:
	bar.sync 	0;
	setp.ge.u32 	%p463, %r1876, %r65;
	@%p463 bra 	$L__BB1_322;
	add.s32 	%r1841, %r39, %r40;
	add.s32 	%r1842, %r1841, %r41;
	add.s32 	%r1843, %r1842, %r42;
	add.s32 	%r1844, %r1843, %r43;
	add.s32 	%r1845, %r1844, %r44;
	add.s32 	%r1846, %r1845, %r45;
	add.s32 	%r1847, %r1846, %r38;
	not.b32 	%r1848, %r1876;
	add.s32 	%r66, %r1847, %r1848;
	and.b32  	%r1849, %r66, 768;
	setp.eq.s32 	%p464, %r1849, 768;
	@%p464 bra 	$L__BB1_31;
	shr.u32 	%r1850, %r66, 8;
	add.s32 	%r1851, %r1850, 1;
	and.b32  	%r1852, %r1851, 3;
	mul.wide.u32 	%rd325, %r1876, 4;
	add.s64 	%rd331, %rd5, %rd325;
	add.s64 	%rd330, %rd4, %rd325;
	shl.b32 	%r1853, %r1876, 3;
	mov.u32 	%r1854, _ZN6thrust24THRUST_300001_SM_1000_NS8cuda_cub4core6detail5shmemE;
	add.s32 	%r1873, %r1854, %r1853;
	neg.s32 	%r1872, %r1852;
	shl.b32 	%r1855, %r1851, 8;
	and.b32  	%r1856, %r1855, 768;
	add.s32 	%r1876, %r1876, %r1856;
$L__BB1_30:
	.pragma "nounroll";
	ld.shared.v2.u32 	{%r1857, %r1858}, [%r1873];
	st.global.u32 	[%rd330], %r1857;
	st.global.u32 	[%rd331], %r1858;
	add.s64 	%rd331, %rd331, 1024;
	add.s64 	%rd330, %rd330, 1024;
	add.s32 	%r1873, %r1873, 2048;
	add.s32 	%r1872, %r1872, 1;
	setp.ne.s32 	%p465, %r1872, 0;
	@%p465 bra 	$L__BB1_30;
$L__BB1_31:
	setp.lt.u32 	%p466, %r66, 768;
	@%p466 bra 	$L__BB1_322;
	mul.wide.u32 	%rd326, %r1876, 4;
	add.s64 	%rd327, %rd326, 2048;
	add.s64 	%rd333, %rd4, %rd327;
	add.s64 	%rd332, %rd5, %rd327;
	shl.b32 	%r1859, %r1876, 3;
	mov.u32 	%r1860, _ZN6thrust24THRUST_300001_SM_1000_NS8cuda_cub4core6detail5shmemE;
	add.s32 	%r1861, %r1859, %r1860;
	add.s32 	%r1875, %r1861, 4096;
$L__BB1_33:
	ld.shared.v2.u32 	{%r1862, %r1863}, [%r1875+-4096];
	st.global.u32 	[%rd333+-2048], %r1862;
	st.global.u32 	[%rd332+-2048], %r1863;
	ld.shared.v2.u32 	{%r1864, %r1865}, [%r1875+-2048];
	st.global.u32 	[%rd333+-1024], %r1864;
	st.global.u32 	[%rd332+-1024], %r1865;
	ld.shared.v2.u32 	{%r1866, %r1867}, [%r1875];
	st.global.u32 	[%rd333], %r1866;
	st.global.u32 	[%rd332], %r1867;
	ld.shared.v2.u32 	{%r1868, %r1869}, [%r1875+2048];
	st.global.u32 	[%rd333+1024], %r1868;
	st.global.u32 	[%rd332+1024], %r1869;
	add.s32 	%r1876, %r1876, 1024;
	add.s64 	%rd333, %rd333, 4096;
	add.s64 	%rd332, %rd332, 4096;
	add.s32 	%r1875, %r1875, 8192;
	setp.lt.s32 	%p467, %r1876, %r65;
	@%p467 bra 	$L__BB1_33;
	bra.uni 	$L__BB1_322;
$L__BB1_34:
	@%p443 bra 	$L__BB1_36;
	mul.wide.s32 	%rd298, %r48, 4;
	add.s64 	%rd299, %rd4, %rd298;
	st.global.u32 	[%rd299], %r1871;
	add.s64 	%rd300, %rd5, %rd298;
	st.global.u32 	[%rd300], %r47;
$L__BB1_36:
	setp.eq.s32 	%p446, %r7, %r8;
	@%p446 bra 	$L__BB1_38;
	mul.wide.s32 	%rd301, %r49, 4;
	add.s64 	%rd302, %rd4, %rd301;
	st.global.u32 	[%rd302], %r7;
	add.s64 	%rd303, %rd5, %rd301;
	st.global.u32 	[%rd303], %r50;
$L__BB1_38:
	setp.eq.s32 	%p447, %r8, %r9;
	@%p447 bra 	$L__BB1_40;
	mul.wide.s32 	%rd304, %r51, 4;
	add.s64 	%rd305, %rd4, %rd304;
	st.global.u32 	[%rd305], %r8;
	add.s64 	%rd306, %rd5, %rd304;
	st.global.u32 	[%rd306], %r52;
$L__BB1_40:
	setp.eq.s32 	%p448, %r9, %r10;
	@%p448 bra 	$L__BB1_42;
	mul.wide.s32 	%rd307, %r53, 4;
	add.s64 	%rd308, %rd4, %rd307;
	st.global.u32 	[%rd308], %r9;
	add.s64 	%rd309, %rd5, %rd307;
	st.global.u32 	[%rd309], %r54;
$L__BB1_42:
	setp.eq.s32 	%p449, %r10, %r11;
	@%p449 bra 	$L__BB1_44;
	mul.wide.s32 	%rd310, %r55, 4;
	add.s64 	%rd311, %rd4, %rd310;
	st.global.u32 	[%rd311], %r10;
	add.s64 	%rd312, %rd5, %rd310;
	st.global.u32 	[%rd312], %r56;
$L__BB1_44:
	setp.eq.s32 	%p450, %r11, %r12;
	@%p450 bra 	$L__BB1_46;
	mul.wide.s32 	%rd313, %r57, 4;
	add.s64 	%rd314, %rd4, %rd313;
	st.global.u32 	[%rd314], %r11;
	add.s64 	%rd315, %rd5, %rd313;
	st.global.u32 	[%rd315], %r58;
$L__BB1_46:
	setp.eq.s32 	%p451, %r12, %r13;
	@%p451 bra 	$L__BB1_48;
	mul.wide.s32 	%rd316, %r59, 4;
	add.s64 	%rd317, %rd4, %rd316;
	st.global.u32 	[%rd317], %r12;
	add.s64 	%rd318, %rd5, %rd316;
	st.global.u32 	[%rd318], %r60;
$L__BB1_48:
	setp.eq.s32 	%p452, %r13, %r14;
	@%p452 bra 	$L__BB1_50;
	mul.wide.s32 	%rd319, %r61, 4;
	add.s64 	%rd320, %rd4, %rd319;
	st.global.u32 	[%rd320], %r13;
	add.s64 	%rd321, %rd5, %rd319;
	st.global.u32 	[%rd321], %r62;
$L__BB1_50:
	setp.eq.s32 	%p453, %r14, %r15;
	@%p453 bra 	$L__BB1_322;
	mul.wide.s32 	%rd322, %r63, 4;
	add.s64 	%rd323, %rd4, %rd322;
	st.global.u32 	[%rd323], %r14;
	add.s64 	%rd324, %rd5, %rd322;
	st.global.u32 	[%rd324], %r64;
	bra.uni 	$L__BB1_322;
$L__BB1_52:
	mov.u32 	%r1892, %tid.x;
	and.b32  	%r1186, %r1892, 31;
	and.b32  	%r1187, %r1892, 992;
	add.s32 	%r1188, %r2, %r1186;
	mad.lo.s32 	%r81, %r1187, 9, %r1188;
	mul.wide.u32 	%rd211, %r81, 4;
	add.s64 	%rd202, %rd2, %rd211;
	// begin inline asm
	ld.global.nc.u32 %r1175, [%rd202];
	// end inline asm
	add.s64 	%rd203, %rd202, 128;
	// begin inline asm
	ld.global.nc.u32 %r1176, [%rd203];
	// end inline asm
	add.s64 	%rd204, %rd202, 256;
	// begin inline asm
	ld.global.nc.u32 %r1177, [%rd204];
	// end inline asm
	add.s64 	%rd205, %rd202, 384;
	// begin inline asm
	ld.global.nc.u32 %r1178, [%rd205];
	// end inline asm
	add.s64 	%rd206, %rd202, 512;
	// begin inline asm
	ld.global.nc.u32 %r1179, [%rd206];
	// end inline asm
	add.s64 	%rd207, %rd202, 640;
	// begin inline asm
	ld.global.nc.u32 %r1180, [%rd207];
	// end inline asm
	add.s64 	%rd208, %rd202, 768;
	// begin inline asm
	ld.global.nc.u32 %r1181, [%rd208];
	// end inline asm
	add.s64 	%rd209, %rd202, 896;
	// begin inline asm
	ld.global.nc.u32 %r1182, [%rd209];
	// end inline asm
	add.s64 	%rd210, %rd202, 1024;
	// begin inline asm
	ld.global.nc.u32 %r1183, [%rd210];
	// end inline asm
	// begin inline asm
	mov.u32 %r1184, %laneid;
	// end inline asm
	shr.u32 	%r83, %r1892, 5;
	mad.lo.s32 	%r1189, %r83, 288, %r1184;
	shl.b32 	%r1190, %r1189, 2;
	mov.u32 	%r1191, _ZN6thrust24THRUST_300001_SM_1000_NS8cuda_cub4core6detail5shmemE;
	add.s32 	%r84, %r1191, %r1190;
	st.shared.u32 	[%r84], %r1175;
	st.shared.u32 	[%r84+128], %r1176;
	st.shared.u32 	[%r84+256], %r1177;
	st.shared.u32 	[%r84+384], %r1178;
	st.shared.u32 	[%r84+512], %r1179;
	st.shared.u32 	[%r84+640], %r1180;
	st.shared.u32 	[%r84+768], %r1181;
	st.shared.u32 	[%r84+896], %r1182;
	st.shared.u32 	[%r84+1024], %r1183;
	bar.warp.sync 	-1;
	shl.b32 	%r1192, %r1184, 5;
	add.s32 	%r85, %r84, %r1192;
	ld.shared.u32 	%r86, [%r85];
	ld.shared.u32 	%r87, [%r85+4];
	ld.shared.u32 	%r88, [%r85+8];
	ld.shared.u32 	%r89, [%r85+12];
	ld.shared.u32 	%r90, [%r85+16];
	ld.shared.u32 	%r91, [%r85+20];
	ld.shared.u32 	%r92, [%r85+24];
	ld.shared.u32 	%r93, [%r85+28];
	ld.shared.u32 	%r94, [%r85+32];
	setp.ne.s32 	%p289, %r1892, 0;
	mov.b32 	%r1878, 0;
	@%p289 bra 	$L__BB1_54;
	mul.wide.u32 	%rd213, %r2, 4;
	add.s64 	%rd214, %rd2, %rd213;
	add.s64 	%rd212, %rd214, -4;
	// begin inline asm
	ld.global.nc.u32 %r1878, [%rd212];
	// end inline asm
$L__BB1_54:
	setp.eq.s32 	%p290, %r1892, 0;
	bar.sync 	0;
	add.s64 	%rd215, %rd3, %rd211;
	// begin inline asm
	ld.global.nc.u32 %r1194, [%rd215];
	// end inline asm
	add.s64 	%rd216, %rd215, 128;
	// begin inline asm
	ld.global.nc.u32 %r1195, [%rd216];
	// end inline asm
	add.s64 	%rd217, %rd215, 256;
	// begin inline asm
	ld.global.nc.u32 %r1196, [%rd217];
	// end inline asm
	add.s64 	%rd218, %rd215, 384;
	// begin inline asm
	ld.global.nc.u32 %r1197, [%rd218];
	// end inline asm
	add.s64 	%rd219, %rd215, 512;
	// begin inline asm
	ld.global.nc.u32 %r1198, [%rd219];
	// end inline asm
	add.s64 	%rd220, %rd215, 640;
	// begin inline asm
	ld.global.nc.u32 %r1199, [%rd220];
	// end inline asm
	add.s64 	%rd221, %rd215, 768;
	// begin inline asm
	ld.global.nc.u32 %r1200, [%rd221];
	// end inline asm
	add.s64 	%rd222, %rd215, 896;
	// begin inline asm
	ld.global.nc.u32 %r1201, [%rd222];
	// end inline asm
	add.s64 	%rd223, %rd215, 1024;
	// begin inline asm
	ld.global.nc.u32 %r1202, [%rd223];
	// end inline asm
	st.shared.u32 	[%r84], %r1194;
	st.shared.u32 	[%r84+128], %r1195;
	st.shared.u32 	[%r84+256], %r1196;
	st.shared.u32 	[%r84+384], %r1197;
	st.shared.u32 	[%r84+512], %r1198;
	st.shared.u32 	[%r84+640], %r1199;
	st.shared.u32 	[%r84+768], %r1200;
	st.shared.u32 	[%r84+896], %r1201;
	st.shared.u32 	[%r84+1024], %r1202;
	bar.warp.sync 	-1;
	ld.shared.u32 	%r97, [%r85];
	ld.shared.u32 	%r98, [%r85+4];
	ld.shared.u32 	%r99, [%r85+8];
	ld.shared.u32 	%r100, [%r85+12];
	ld.shared.u32 	%r101, [%r85+16];
	ld.shared.u32 	%r102, [%r85+20];
	ld.shared.u32 	%r103, [%r85+24];
	ld.shared.u32 	%r104, [%r85+28];
	ld.shared.u32 	%r105, [%r85+32];
	bar.sync 	0;
	shl.b32 	%r1203, %r1892, 2;
	add.s32 	%r1205, %r1191, %r1203;
	add.s32 	%r106, %r1205, 1148;
	st.shared.u32 	[%r1205+1148], %r94;
	bar.sync 	0;
	@%p290 bra 	$L__BB1_56;
	ld.shared.u32 	%r1878, [%r106+-4];
$L__BB1_56:
	setp.ne.s32 	%p291, %r1878, %r86;
	selp.u32 	%r1266, 1, 0, %p291;
	setp.ne.s32 	%p292, %r86, %r87;
	selp.u32 	%r1267, 1, 0, %p292;
	setp.ne.s32 	%p293, %r87, %r88;
	selp.u32 	%r1268, 1, 0, %p293;
	setp.ne.s32 	%p294, %r88, %r89;
	selp.u32 	%r1269, 1, 0, %p294;
	setp.ne.s32 	%p295, %r89, %r90;
	selp.u32 	%r1270, 1, 0, %p295;
	setp.ne.s32 	%p296, %r90, %r91;
	selp.u32 	%r1271, 1, 0, %p296;
	setp.ne.s32 	%p297, %r91, %r92;
	selp.u32 	%r1272, 1, 0, %p297;
	setp.ne.s32 	%p298, %r92, %r93;
	selp.u32 	%r1273, 1, 0, %p298;
	setp.ne.s32 	%p299, %r93, %r94;
	selp.u32 	%r1274, 1, 0, %p299;
	add.s32 	%r1275, %r1267, %r1266;
	selp.b32 	%r1276, 0, %r97, %p292;
	add.s32 	%r1277, %r98, %r1276;
	add.s32 	%r1278, %r1275, %r1268;
	selp.b32 	%r1279, 0, %r1277, %p293;
	add.s32 	%r1280, %r99, %r1279;
	add.s32 	%r1281, %r1278, %r1269;
	selp.b32 	%r1282, 0, %r1280, %p294;
	add.s32 	%r1283, %r100, %r1282;
	add.s32 	%r1284, %r1281, %r1270;
	selp.b32 	%r1285, 0, %r1283, %p295;
	add.s32 	%r1286, %r101, %r1285;
	add.s32 	%r1287, %r1284, %r1271;
	selp.b32 	%r1288, 0, %r1286, %p296;
	add.s32 	%r1289, %r102, %r1288;
	add.s32 	%r1290, %r1287, %r1272;
	selp.b32 	%r1291, 0, %r1289, %p297;
	add.s32 	%r1292, %r103, %r1291;
	add.s32 	%r1293, %r1290, %r1273;
	selp.b32 	%r1294, 0, %r1292, %p298;
	add.s32 	%r1295, %r104, %r1294;
	add.s32 	%r1207, %r1293, %r1274;
	selp.b32 	%r1296, 0, %r1295, %p299;
	add.s32 	%r1212, %r105, %r1296;
	mov.b32 	%r1263, 1;
	mov.b32 	%r1264, 0;
	mov.b32 	%r1265, -1;
	// begin inline asm
	shfl.sync.up.b32 %r1206, %r1207, %r1263, %r1264, %r1265;
	// end inline asm
	// begin inline asm
	shfl.sync.up.b32 %r1211, %r1212, %r1263, %r1264, %r1265;
	// end inline asm
	setp.eq.s32 	%p300, %r1207, 0;
	selp.b32 	%r1297, %r1211, 0, %p300;
	setp.lt.s32 	%p301, %r1184, 1;
	selp.b32 	%r1298, 0, %r1206, %p301;
	add.s32 	%r1217, %r1298, %r1207;
	selp.b32 	%r1299, 0, %r1297, %p301;
	add.s32 	%r1222, %r1299, %r1212;
	mov.b32 	%r1223, 2;
	// begin inline asm
	shfl.sync.up.b32 %r1216, %r1217, %r1223, %r1264, %r1265;
	// end inline asm
	// begin inline asm
	shfl.sync.up.b32 %r1221, %r1222, %r1223, %r1264, %r1265;
	// end inline asm
	setp.eq.s32 	%p302, %r1217, 0;
	selp.b32 	%r1300, %r1221, 0, %p302;
	setp.lt.s32 	%p303, %r1184, 2;
	selp.b32 	%r1301, 0, %r1216, %p303;
	add.s32 	%r1227, %r1301, %r1217;
	selp.b32 	%r1302, 0, %r1300, %p303;
	add.s32 	%r1232, %r1302, %r1222;
	mov.b32 	%r1233, 4;
	// begin inline asm
	shfl.sync.up.b32 %r1226, %r1227, %r1233, %r1264, %r1265;
	// end inline asm
	// begin inline asm
	shfl.sync.up.b32 %r1231, %r1232, %r1233, %r1264, %r1265;
	// end inline asm
	setp.eq.s32 	%p304, %r1227, 0;
	selp.b32 	%r1303, %r1231, 0, %p304;
	setp.lt.s32 	%p305, %r1184, 4;
	selp.b32 	%r1304, 0, %r1226, %p305;
	add.s32 	%r1237, %r1304, %r1227;
	selp.b32 	%r1305, 0, %r1303, %p305;
	add.s32 	%r1242, %r1305, %r1232;
	mov.b32 	%r1243, 8;
	// begin inline asm
	shfl.sync.up.b32 %r1236, %r1237, %r1243, %r1264, %r1265;
	// end inline asm
	// begin inline asm
	shfl.sync.up.b32 %r1241, %r1242, %r1243, %r1264, %r1265;
	// end inline asm
	setp.eq.s32 	%p306, %r1237, 0;
	selp.b32 	%r1306, %r1241, 0, %p306;
	setp.lt.s32 	%p307, %r1184, 8;
	selp.b32 	%r1307, 0, %r1236, %p307;
	add.s32 	%r1247, %r1307, %r1237;
	selp.b32 	%r1308, 0, %r1306, %p307;
	add.s32 	%r1252, %r1308, %r1242;
	mov.b32 	%r1253, 16;
	// begin inline asm
	shfl.sync.up.b32 %r1246, %r1247, %r1253, %r1264, %r1265;
	// end inline asm
	// begin inline asm
	shfl.sync.up.b32 %r1251, %r1252, %r1253, %r1264, %r1265;
	// end inline asm
	setp.eq.s32 	%p308, %r1247, 0;
	selp.b32 	%r1309, %r1251, 0, %p308;
	setp.lt.s32 	%p309, %r1184, 16;
	selp.b32 	%r1310, 0, %r1246, %p309;
	add.s32 	%r1257, %r1310, %r1247;
	selp.b32 	%r1311, 0, %r1309, %p309;
	add.s32 	%r1262, %r1311, %r1252;
	// begin inline asm
	shfl.sync.up.b32 %r1882, %r1257, %r1263, %r1264, %r1265;
	// end inline asm
	// begin inline asm
	shfl.sync.up.b32 %r1883, %r1262, %r1263, %r1264, %r1265;
	// end inline asm
	setp.ne.s32 	%p310, %r1184, 31;
	@%p310 bra 	$L__BB1_58;
	shl.b32 	%r1312, %r83, 3;
	mov.u32 	%r1313, _ZN6thrust24THRUST_300001_SM_1000_NS8cuda_cub4core6detail5shmemE;
	add.s32 	%r1314, %r1313, %r1312;
	st.shared.v2.u32 	[%r1314], {%r1257, %r1262};
$L__BB1_58:
	bar.sync 	0;
	ld.shared.v4.u32 	{%r1315, %r1316, %r1317, %r1318}, [_ZN6thrust24THRUST_300001_SM_1000_NS8cuda_cub4core6detail5shmemE];
	add.s32 	%r1319, %r1317, %r1315;
	setp.eq.s32 	%p311, %r1317, 0;
	selp.b32 	%r1320, %r1316, 0, %p311;
	add.s32 	%r1321, %r1320, %r1318;
	setp.eq.s32 	%p312, %r83, 2;
	selp.b32 	%r1322, %r1319, %r1315, %p312;
	selp.b32 	%r1323, %r1321, %r1316, %p312;
	ld.shared.v4.u32 	{%r1324, %r1325, %r1326, %r1327}, [_ZN6thrust24THRUST_300001_SM_1000_NS8cuda_cub4core6detail5shmemE+16];
	add.s32 	%r1328, %r1324, %r1319;
	setp.eq.s32 	%p313, %r1324, 0;
	selp.b32 	%r1329, %r1321, 0, %p313;
	add.s32 	%r1330, %r1329, %r1325;
	setp.eq.s32 	%p314, %r83, 3;
	selp.b32 	%r1331, %r1328, %r1322, %p314;
	selp.b32 	%r1332, %r1330, %r1323, %p314;
	add.s32 	%r1333, %r1326, %r1328;
	setp.eq.s32 	%p315, %r1326, 0;
	selp.b32 	%r1334, %r1330, 0, %p315;
	add.s32 	%r1335, %r1334, %r1327;
	setp.eq.s32 	%p316, %r83, 4;
	selp.b32 	%r1336, %r1333, %r1331, %p316;
	selp.b32 	%r1337, %r1335, %r1332, %p316;
	ld.shared.v4.u32 	{%r1338, %r1339, %r1340, %r1341}, [_ZN6thrust24THRUST_300001_SM_1000_NS8cuda_cub4core6detail5shmemE+32];
	add.s32 	%r1342, %r1338, %r1333;
	setp.eq.s32 	%p317, %r1338, 0;
	selp.b32 	%r1343, %r1335, 0, %p317;
	add.s32 	%r1344, %r1343, %r1339;
	setp.eq.s32 	%p318, %r83, 5;
	selp.b32 	%r1345, %r1342, %r1336, %p318;
	selp.b32 	%r1346, %r1344, %r1337, %p318;
	add.s32 	%r1347, %r1340, %r1342;
	setp.eq.s32 	%p319, %r1340, 0;
	selp.b32 	%r1348, %r1344, 0, %p319;
	add.s32 	%r1349, %r1348, %r1341;
	setp.eq.s32 	%p320, %r83, 6;
	selp.b32 	%r1350, %r1347, %r1345, %p320;
	selp.b32 	%r1351, %r1349, %r1346, %p320;
	ld.shared.v4.u32 	{%r1352, %r1353, %r1354, %r1355}, [_ZN6thrust24THRUST_300001_SM_1000_NS8cuda_cub4core6detail5shmemE+48];
	add.s32 	%r1356, %r1352, %r1347;
	setp.eq.s32 	%p321, %r1352, 0;
	selp.b32 	%r1357, %r1349, 0, %p321;
	add.s32 	%r1358, %r1357, %r1353;
	setp.eq.s32 	%p322, %r83, 7;
	selp.b32 	%r113, %r1356, %r1350, %p322;
	selp.b32 	%r114, %r1358, %r1351, %p322;
	add.s32 	%r115, %r1354, %r1356;
	setp.eq.s32 	%p323, %r1354, 0;
	selp.b32 	%r1359, %r1358, 0, %p323;
	add.s32 	%r116, %r1359, %r1355;
	setp.lt.u32 	%p324, %r1892, 32;
	@%p324 bra 	$L__BB1_60;
	setp.eq.s32 	%p325, %r1882, 0;
	selp.b32 	%r1360, %r114, 0, %p325;
	add.s32 	%r1361, %r1360, %r1883;
	setp.eq.s32 	%p326, %r1184, 0;
	selp.b32 	%r1362, 0, %r1882, %p326;
	add.s32 	%r1882, %r113, %r1362;
	selp.b32 	%r1883, %r114, %r1361, %p326;
	bra.uni 	$L__BB1_76;
$L__BB1_60:
	setp.ne.s32 	%p327, %r1892, 0;
	mul.wide.u32 	%rd225, %r1, 16;
	add.s64 	%rd18, %rd1, %rd225;
	@%p327 bra 	$L__BB1_62;
	st.shared.u32 	[_ZN6thrust24THRUST_300001_SM_1000_NS8cuda_cub4core6detail5shmemE+116], %r115;
	st.shared.u32 	[_ZN6thrust24THRUST_300001_SM_1000_NS8cuda_cub4core6detail5shmemE+120], %r116;
	mov.b64 	%rd227, {%r115, %r116};
	add.s64 	%rd226, %rd18, 512;
	mov.b64 	%rd228, 100;
	// begin inline asm
	st.relaxed.gpu.v2.u64 [%rd226], {%rd227, %rd228};
	// end inline asm
$L__BB1_62:
	mov.u32 	%r1363, %nctaid.x;
	setp.gt.u32 	%p328, %r1363, 499;
	@%p328 bra 	$L__BB1_64;
	membar.cta;
	bra.uni 	$L__BB1_65;
$L__BB1_64:
	mov.b32 	%r1364, 450;
	// begin inline asm
	nanosleep.u32 %r1364;
	// end inline asm
$L__BB1_65:
	mul.wide.u32 	%rd229, %r1892, 16;
	xor.b64  	%rd230, %rd229, -16;
	add.s64 	%rd231, %rd18, %rd230;
	add.s64 	%rd19, %rd231, 512;
$L__BB1_66:
	// begin inline asm
	ld.relaxed.gpu.v2.u64 {%rd232, %rd334}, [%rd19];
	// end inline asm
	setp.eq.s64 	%p329, %rd334, 99;
	mov.b32 	%r1365, -1;
	vote.sync.any.pred 	%p330, %p329, %r1365;
	@%p330 bra 	$L__BB1_66;
	mov.b64 	{%r1369, %r1374}, %rd232;
	setp.eq.s64 	%p331, %rd334, 101;
	mov.b32 	%r1417, -1;
	vote.sync.ballot.b32 	%r1418, %p331, %r1417;
	// begin inline asm
	mov.u32 %r1367, %lanemask_ge;
	// end inline asm
	and.b32  	%r1419, %r1418, %r1367;
	or.b32  	%r1420, %r1419, -2147483648;
	add.s32 	%r1421, %r1420, -1;
	not.b32 	%r1422, %r1420;
	and.b32  	%r1423, %r1422, %r1421;
	popc.b32 	%r1371, %r1423;
	mov.b32 	%r1375, 1;
	// begin inline asm
	shfl.sync.down.b32 %r1368, %r1369, %r1375, %r1371, %r1417;
	// end inline asm
	// begin inline asm
	shfl.sync.down.b32 %r1373, %r1374, %r1375, %r1371, %r1417;
	// end inline asm
	setp.lt.s32 	%p333, %r1184, %r1371;
	setp.eq.s32 	%p334, %r1369, 0;
	selp.b32 	%r1424, %r1368, 0, %p333;
	add.s32 	%r1379, %r1424, %r1369;
	selp.b32 	%r1425, %r1373, 0, %p334;
	selp.b32 	%r1426, %r1425, 0, %p333;
	add.s32 	%r1384, %r1426, %r1374;
	mov.b32 	%r1385, 2;
	// begin inline asm
	shfl.sync.down.b32 %r1378, %r1379, %r1385, %r1371, %r1417;
	// end inline asm
	// begin inline asm
	shfl.sync.down.b32 %r1383, %r1384, %r1385, %r1371, %r1417;
	// end inline asm
	add.s32 	%r1427, %r1184, 2;
	setp.gt.s32 	%p335, %r1427, %r1371;
	setp.eq.s32 	%p336, %r1379, 0;
	selp.b32 	%r1428, %r1383, 0, %p336;
	selp.b32 	%r1429, 0, %r1378, %p335;
	add.s32 	%r1389, %r1379, %r1429;
	selp.b32 	%r1430, 0, %r1428, %p335;
	add.s32 	%r1394, %r1430, %r1384;
	mov.b32 	%r1395, 4;
	// begin inline asm
	shfl.sync.down.b32 %r1388, %r1389, %r1395, %r1371, %r1417;
	// end inline asm
	// begin inline asm
	shfl.sync.down.b32 %r1393, %r1394, %r1395, %r1371, %r1417;
	// end inline asm
	add.s32 	%r1431, %r1184, 4;
	setp.gt.s32 	%p337, %r1431, %r1371;
	setp.eq.s32 	%p338, %r1389, 0;
	selp.b32 	%r1432, %r1393, 0, %p338;
	selp.b32 	%r1433, 0, %r1388, %p337;
	add.s32 	%r1399, %r1389, %r1433;
	selp.b32 	%r1434, 0, %r1432, %p337;
	add.s32 	%r1404, %r1394, %r1434;
	mov.b32 	%r1405, 8;
	// begin inline asm
	shfl.sync.down.b32 %r1398, %r1399, %r1405, %r1371, %r1417;
	// end inline asm
	// begin inline asm
	shfl.sync.down.b32 %r1403, %r1404, %r1405, %r1371, %r1417;
	// end inline asm
	add.s32 	%r1435, %r1184, 8;
	setp.gt.s32 	%p339, %r1435, %r1371;
	setp.eq.s32 	%p340, %r1399, 0;
	selp.b32 	%r1436, %r1403, 0, %p340;
	selp.b32 	%r1437, 0, %r1398, %p339;
	add.s32 	%r1409, %r1399, %r1437;
	selp.b32 	%r1438, 0, %r1436, %p339;
	add.s32 	%r1414, %r1404, %r1438;
	mov.b32 	%r1415, 16;
	// begin inline asm
	shfl.sync.down.b32 %r1408, %r1409, %r1415, %r1371, %r1417;
	// end inline asm
	// begin inline asm
	shfl.sync.down.b32 %r1413, %r1414, %r1415, %r1371, %r1417;
	// end inline asm
	add.s32 	%r1439, %r1184, 16;
	setp.gt.s32 	%p341, %r1439, %r1371;
	setp.eq.s32 	%p342, %r1409, 0;
	selp.b32 	%r1440, %r1413, 0, %p342;
	selp.b32 	%r1441, 0, %r1408, %p341;
	add.s32 	%r1879, %r1441, %r1409;
	selp.b32 	%r1442, 0, %r1440, %p341;
	add.s32 	%r1880, %r1414, %r1442;
	not.b32 	%r1443, %r1892;
	add.s32 	%r1881, %r1, %r1443;
	add.s64 	%rd22, %rd1, 512;
$L__BB1_68:
	setp.ne.s64 	%p343, %rd334, 101;
	mov.b32 	%r1444, -1;
	vote.sync.all.pred 	%p344, %p343, %r1444;
	not.pred 	%p345, %p344;
	@%p345 bra 	$L__BB1_72;
	mul.wide.s32 	%rd274, %r1881, 16;
	add.s64 	%rd275, %rd22, %rd274;
	add.s64 	%rd273, %rd275, -512;
$L__BB1_70:
	// begin inline asm
	ld.relaxed.gpu.v2.u64 {%rd271, %rd334}, [%rd273];
	// end inline asm
	setp.eq.s64 	%p383, %rd334, 99;
	mov.b32 	%r1527, -1;
	vote.sync.any.pred 	%p384, %p383, %r1527;
	@%p384 bra 	$L__BB1_70;
	mov.b64 	{%r1530, %r1535}, %rd271;
	setp.eq.s64 	%p385, %rd334, 101;
	mov.b32 	%r1578, -1;
	vote.sync.ballot.b32 	%r1579, %p385, %r1578;
	and.b32  	%r1580, %r1579, %r1367;
	or.b32  	%r1581, %r1580, -2147483648;
	add.s32 	%r1582, %r1581, -1;
	not.b32 	%r1583, %r1581;
	and.b32  	%r1584, %r1583, %r1582;
	popc.b32 	%r1532, %r1584;
	mov.b32 	%r1536, 1;
	// begin inline asm
	shfl.sync.down.b32 %r1529, %r1530, %r1536, %r1532, %r1578;
	// end inline asm
	// begin inline asm
	shfl.sync.down.b32 %r1534, %r1535, %r1536, %r1532, %r1578;
	// end inline asm
	setp.lt.s32 	%p387, %r1184, %r1532;
	setp.eq.s32 	%p388, %r1530, 0;
	selp.b32 	%r1585, %r1529, 0, %p387;
	add.s32 	%r1540, %r1585, %r1530;
	selp.b32 	%r1586, %r1534, 0, %p388;
	selp.b32 	%r1587, %r1586, 0, %p387;
	add.s32 	%r1545, %r1587, %r1535;
	mov.b32 	%r1546, 2;
	// begin inline asm
	shfl.sync.down.b32 %r1539, %r1540, %r1546, %r1532, %r1578;
	// end inline asm
	// begin inline asm
	shfl.sync.down.b32 %r1544, %r1545, %r1546, %r1532, %r1578;
	// end inline asm
	add.s32 	%r1588, %r1184, 2;
	setp.gt.s32 	%p389, %r1588, %r1532;
	setp.eq.s32 	%p390, %r1540, 0;
	selp.b32 	%r1589, %r1544, 0, %p390;
	selp.b32 	%r1590, 0, %r1539, %p389;
	add.s32 	%r1550, %r1540, %r1590;
	selp.b32 	%r1591, 0, %r1589, %p389;
	add.s32 	%r1555, %r1591, %r1545;
	mov.b32 	%r1556, 4;
	// begin inline asm
	shfl.sync.down.b32 %r1549, %r1550, %r1556, %r1532, %r1578;
	// end inline asm
	// begin inline asm
	shfl.sync.down.b32 %r1554, %r1555, %r1556, %r1532, %r1578;
	// end inline asm
	add.s32 	%r1592, %r1184, 4;
	setp.gt.s32 	%p391, %r1592, %r1532;
	setp.eq.s32 	%p392, %r1550, 0;
	selp.b32 	%r1593, %r1554, 0, %p392;
	selp.b32 	%r1594, 0, %r1549, %p391;
	add.s32 	%r1560, %r1550, %r1594;
	selp.b32 	%r1595, 0, %r1593, %p391;
	add.s32 	%r1565, %r1555, %r1595;
	mov.b32 	%r1566, 8;
	// begin inline asm
	shfl.sync.down.b32 %r1559, %r1560, %r1566, %r1532, %r1578;
	// end inline asm
	// begin inline asm
	shfl.sync.down.b32 %r1564, %r1565, %r1566, %r1532, %r1578;
	// end inline asm
	add.s32 	%r1596, %r1184, 8;
	setp.gt.s32 	%p393, %r1596, %r1532;
	setp.eq.s32 	%p394, %r1560, 0;
	selp.b32 	%r1597, %r1564, 0, %p394;
	selp.b32 	%r1598, 0, %r1559, %p393;
	add.s32 	%r1570, %r1560, %r1598;
	selp.b32 	%r1599, 0, %r1597, %p393;
	add.s32 	%r1575, %r1565, %r1599;
	mov.b32 	%r1576, 16;
	// begin inline asm
	shfl.sync.down.b32 %r1569, %r1570, %r1576, %r1532, %r1578;
	// end inline asm
	// begin inline asm
	shfl.sync.down.b32 %r1574, %r1575, %r1576, %r1532, %r1578;
	// end inline asm
	add.s32 	%r1600, %r1184, 16;
	setp.gt.s32 	%p395, %r1600, %r1532;
	setp.eq.s32 	%p396, %r1570, 0;
	selp.b32 	%r1601, %r1574, 0, %p396;
	selp.b32 	%r1602, 0, %r1569, %p395;
	selp.b32 	%r1603, 0, %r1601, %p395;
	add.s32 	%r1604, %r1575, %r1603;
	add.s32 	%r1605, %r1602, %r1879;
	add.s32 	%r126, %r1605, %r1570;
	setp.eq.s32 	%p397, %r1879, 0;
	selp.b32 	%r1606, %r1604, 0, %p397;
	add.s32 	%r1880, %r1606, %r1880;
	add.s32 	%r1881, %r1881, -32;
	mov.u32 	%r1879, %r126;
	bra.uni 	$L__BB1_68;
$L__BB1_72:
	@%p327 bra 	$L__BB1_74;
	add.s32 	%r1446, %r1879, %r115;
	setp.eq.s32 	%p347, %r115, 0;
	selp.b32 	%r1447, %r1880, 0, %p347;
	add.s32 	%r1448, %r1447, %r116;
	mov.b64 	%rd236, {%r1446, %r1448};
	add.s64 	%rd235, %rd18, 512;
	mov.b64 	%rd237, 101;
	// begin inline asm
	st.relaxed.gpu.v2.u64 [%rd235], {%rd236, %rd237};
	// end inline asm
	st.shared.u32 	[_ZN6thrust24THRUST_300001_SM_1000_NS8cuda_cub4core6detail5shmemE+100], %r1879;
	st.shared.v2.u32 	[_ZN6thrust24THRUST_300001_SM_1000_NS8cuda_cub4core6detail5shmemE+104], {%r1880, %r1446};
	st.shared.u32 	[_ZN6thrust24THRUST_300001_SM_1000_NS8cuda_cub4core6detail5shmemE+112], %r1448;
$L__BB1_74:
	setp.ne.s32 	%p348, %r1184, 0;
	@%p348 bra 	$L__BB1_76;
	st.shared.v2.u32 	[_ZN6thrust24THRUST_300001_SM_1000_NS8cuda_cub4core6detail5shmemE+72], {%r1879, %r1880};
	mov.u32 	%r1882, %r1879;
	mov.u32 	%r1883, %r1880;
$L__BB1_76:
	setp.eq.s32 	%p349, %r1892, 0;
	bar.sync 	0;
	@%p349 bra 	$L__BB1_78;
	ld.shared.v2.u32 	{%r1449, %r1450}, [_ZN6thrust24THRUST_300001_SM_1000_NS8cuda_cub4core6detail5shmemE+72];
	add.s32 	%r131, %r1449, %r1882;
	setp.eq.s32 	%p350, %r1882, 0;
	selp.b32 	%r1451, %r1450, 0, %p350;
	add.s32 	%r1883, %r1451, %r1883;
	mov.u32 	%r1882, %r131;
$L__BB1_78:
	setp.ne.s32 	%p351, %r92, %r93;
	setp.ne.s32 	%p352, %r91, %r92;
	setp.ne.s32 	%p353, %r90, %r91;
	setp.ne.s32 	%p354, %r89, %r90;
	setp.ne.s32 	%p355, %r88, %r89;
	setp.ne.s32 	%p356, %r87, %r88;
	setp.ne.s32 	%p357, %r86, %r87;
	setp.ne.s32 	%p358, %r1878, %r86;
	selp.u32 	%r1452, 1, 0, %p358;
	add.s32 	%r135, %r1882, %r1452;
	selp.b32 	%r1453, 0, %r1883, %p358;
	add.s32 	%r136, %r1453, %r97;
	selp.u32 	%r1454, 1, 0, %p357;
	add.s32 	%r1455, %r1454, %r1452;
	add.s32 	%r137, %r1455, %r1882;
	selp.b32 	%r1456, 0, %r136, %p357;
	add.s32 	%r138, %r98, %r1456;
	selp.u32 	%r1457, 1, 0, %p356;
	add.s32 	%r139, %r137, %r1457;
	selp.b32 	%r1458, 0, %r138, %p356;
	add.s32 	%r140, %r99, %r1458;
	selp.u32 	%r1459, 1, 0, %p355;
	add.s32 	%r141, %r139, %r1459;
	selp.b32 	%r1460, 0, %r140, %p355;
	add.s32 	%r142, %r100, %r1460;
	selp.u32 	%r1461, 1, 0, %p354;
	add.s32 	%r143, %r141, %r1461;
	selp.b32 	%r1462, 0, %r142, %p354;
	add.s32 	%r144, %r101, %r1462;
	selp.u32 	%r1463, 1, 0, %p353;
	add.s32 	%r145, %r143, %r1463;
	selp.b32 	%r1464, 0, %r144, %p353;
	add.s32 	%r146, %r102, %r1464;
	selp.u32 	%r1465, 1, 0, %p352;
	add.s32 	%r147, %r145, %r1465;
	selp.b32 	%r1466, 0, %r146, %p352;
	add.s32 	%r148, %r103, %r1466;
	selp.u32 	%r1467, 1, 0, %p351;
	add.s32 	%r149, %r147, %r1467;
	selp.b32 	%r1468, 0, %r148, %p351;
	add.s32 	%r150, %r104, %r1468;
	ld.shared.u32 	%r151, [_ZN6thrust24THRUST_300001_SM_1000_NS8cuda_cub4core6detail5shmemE+116];
	ld.shared.u32 	%r152, [_ZN6thrust24THRUST_300001_SM_1000_NS8cuda_cub4core6detail5shmemE+100];
	setp.lt.s32 	%p359, %r151, 257;
	@%p359 bra 	$L__BB1_104;
	setp.eq.s32 	%p369, %r1878, %r86;
	bar.sync 	0;
	@%p369 bra 	$L__BB1_81;
	sub.s32 	%r1469, %r1882, %r152;
	shl.b32 	%r1470, %r1469, 3;
	mov.u32 	%r1471, _ZN6thrust24THRUST_300001_SM_1000_NS8cuda_cub4core6detail5shmemE;
	add.s32 	%r1472, %r1471, %r1470;
	st.shared.v2.u32 	[%r1472], {%r1878, %r1883};
$L__BB1_81:
	setp.eq.s32 	%p370, %r86, %r87;
	@%p370 bra 	$L__BB1_83;
	sub.s32 	%r1473, %r135, %r152;
	shl.b32 	%r1474, %r1473, 3;
	mov.u32 	%r1475, _ZN6thrust24THRUST_300001_SM_1000_NS8cuda_cub4core6detail5shmemE;
	add.s32 	%r1476, %r1475, %r1474;
	st.shared.v2.u32 	[%r1476], {%r86, %r136};
$L__BB1_83:
	setp.eq.s32 	%p371, %r87, %r88;
	@%p371 bra 	$L__BB1_85;
	sub.s32 	%r1477, %r137, %r152;
	shl.b32 	%r1478, %r1477, 3;
	mov.u32 	%r1479, _ZN6thrust24THRUST_300001_SM_1000_NS8cuda_cub4core6detail5shmemE;
	add.s32 	%r1480, %r1479, %r1478;
	st.shared.v2.u32 	[%r1480], {%r87, %r138};
$L__BB1_85:
	setp.eq.s32 	%p372, %r88, %r89;
	@%p372 bra 	$L__BB1_87;
	sub.s32 	%r1481, %r139, %r152;
	shl.b32 	%r1482, %r1481, 3;
	mov.u32 	%r1483, _ZN6thrust24THRUST_300001_SM_1000_NS8cuda_cub4core6detail5shmemE;
	add.s32 	%r1484, %r1483, %r1482;
	st.shared.v2.u32 	[%r1484], {%r88, %r140};
$L__BB1_87:
	setp.eq.s32 	%p373, %r89, %r90;
	@%p373 bra 	$L__BB1_89;
	sub.s32 	%r1485, %r141, %r152;
	shl.b32 	%r1486, %r1485, 3;
	mov.u32 	%r1487, _ZN6thrust24THRUST_300001_SM_1000_NS8cuda_cub4core6detail5shmemE;
	add.s32 	%r1488, %r1487, %r1486;
	st.shared.v2.u32 	[%r1488], {%r89, %r142};
$L__BB1_89:
	setp.eq.s32 	%p374, %r90, %r91;
	@%p374 bra 	$L__BB1_91;
	sub.s32 	%r1489, %r143, %r152;
	shl.b32 	%r1490, %r1489, 3;
	mov.u32 	%r1491, _ZN6thrust24THRUST_300001_SM_1000_NS8cuda_cub4core6detail5shmemE;
	add.s32 	%r1492, %r1491, %r1490;
	st.shared.v2.u32 	[%r1492], {%r90, %r144};
$L__BB1_91:
	setp.eq.s32 	%p375, %r91, %r92;
	@%p375 bra 	$L__BB1_93;
	sub.s32 	%r1493, %r145, %r152;
	shl.b32 	%r1494, %r1493, 3;
	mov.u32 	%r1495, _ZN6thrust24THRUST_300001_SM_1000_NS8cuda_cub4core6detail5shmemE;
	add.s32 	%r1496, %r1495, %r1494;
	st.shared.v2.u32 	[%r1496], {%r91, %r146};
$L__BB1_93:
	setp.eq.s32 	%p376, %r92, %r93;
	@%p376 bra 	$L__BB1_95;
	sub.s32 	%r1497, %r147, %r152;
	shl.b32 	%r1498, %r1497, 3;
	mov.u32 	%r1499, _ZN6thrust24THRUST_300001_SM_1000_NS8cuda_cub4core6detail5shmemE;
	add.s32 	%r1500, %r1499, %r1498;
	st.shared.v2.u32 	[%r1500], {%r92, %r148};
$L__BB1_95:
	setp.eq.s32 	%p377, %r93, %r94;
	@%p377 bra 	$L__BB1_97;
	sub.s32 	%r1501, %r149, %r152;
	shl.b32 	%r1502, %r1501, 3;
	mov.u32 	%r1503, _ZN6thrust24THRUST_300001_SM_1000_NS8cuda_cub4core6detail5shmemE;
	add.s32 	%r1504, %r1503, %r1502;
	st.shared.v2.u32 	[%r1504], {%r93, %r150};
$L__BB1_97:
	bar.sync 	0;
	setp.ge.s32 	%p378, %r1892, %r151;
	@%p378 bra 	$L__BB1_322;
	not.b32 	%r1505, %r1892;
	add.s32 	%r153, %r151, %r1505;
	and.b32  	%r1506, %r153, 768;
	setp.eq.s32 	%p379, %r1506, 768;
	@%p379 bra 	$L__BB1_101;
	shr.u32 	%r1507, %r153, 8;
	add.s32 	%r1508, %r1507, 1;
	and.b32  	%r1509, %r1508, 3;
	shl.b32 	%r1510, %r1892, 3;
	mov.u32 	%r1511, _ZN6thrust24THRUST_300001_SM_1000_NS8cuda_cub4core6detail5shmemE;
	add.s32 	%r1888, %r1511, %r1510;
	add.s32 	%r1887, %r1892, %r152;
	neg.s32 	%r1886, %r1509;
	shl.b32 	%r1512, %r1508, 8;
	and.b32  	%r1513, %r1512, 768;
	add.s32 	%r1892, %r1892, %r1513;
$L__BB1_100:
	.pragma "nounroll";
	mul.wide.s32 	%rd265, %r1887, 4;
	add.s64 	%rd266, %rd5, %rd265;
	add.s64 	%rd267, %rd4, %rd265;
	ld.shared.v2.u32 	{%r1514, %r1515}, [%r1888];
	st.global.u32 	[%rd267], %r1514;
	st.global.u32 	[%rd266], %r1515;
	add.s32 	%r1888, %r1888, 2048;
	add.s32 	%r1887, %r1887, 256;
	add.s32 	%r1886, %r1886, 1;
	setp.ne.s32 	%p380, %r1886, 0;
	@%p380 bra 	$L__BB1_100;
$L__BB1_101:
	setp.lt.u32 	%p381, %r153, 768;
	@%p381 bra 	$L__BB1_322;
	add.s64 	%rd26, %rd4, 2048;
	add.s32 	%r1891, %r1892, %r152;
	add.s64 	%rd27, %rd5, 2048;
	shl.b32 	%r1516, %r1892, 3;
	mov.u32 	%r1517, _ZN6thrust24THRUST_300001_SM_1000_NS8cuda_cub4core6detail5shmemE;
	add.s32 	%r1518, %r1516, %r1517;
	add.s32 	%r1890, %r1518, 4096;
$L__BB1_103:
	mul.wide.s32 	%rd268, %r1891, 4;
	add.s64 	%rd269, %rd26, %rd268;
	add.s64 	%rd270, %rd27, %rd268;
	ld.shared.v2.u32 	{%r1519, %r1520}, [%r1890+-4096];
	st.global.u32 	[%rd269+-2048], %r1519;
	st.global.u32 	[%rd270+-2048], %r1520;
	ld.shared.v2.u32 	{%r1521, %r1522}, [%r1890+-2048];
	st.global.u32 	[%rd269+-1024], %r1521;
	st.global.u32 	[%rd270+-1024], %r1522;
	ld.shared.v2.u32 	{%r1523, %r1524}, [%r1890];
	st.global.u32 	[%rd269], %r1523;
	st.global.u32 	[%rd270], %r1524;
	ld.shared.v2.u32 	{%r1525, %r1526}, [%r1890+2048];
	st.global.u32 	[%rd269+1024], %r1525;
	st.global.u32 	[%rd270+1024], %r1526;
	add.s32 	%r1892, %r1892, 1024;
	add.s32 	%r1891, %r1891, 1024;
	add.s32 	%r1890, %r1890, 8192;
	setp.lt.s32 	%p382, %r1892, %r151;
	@%p382 bra 	$L__BB1_103;
	bra.uni 	$L__BB1_322;
$L__BB1_104:
	setp.eq.s32 	%p360, %r1878, %r86;
	@%p360 bra 	$L__BB1_106;
	mul.wide.s32 	%rd238, %r1882, 4;
	add.s64 	%rd239, %rd4, %rd238;
	st.global.u32 	[%rd239], %r1878;
	add.s64 	%rd240, %rd5, %rd238;
	st.global.u32 	[%rd240], %r1883;
$L__BB1_106:
	setp.eq.s32 	%p361, %r86, %r87;
	@%p361 bra 	$L__BB1_108;
	mul.wide.s32 	%rd241, %r135, 4;
	add.s64 	%rd242, %rd4, %rd241;
	st.global.u32 	[%rd242], %r86;
	add.s64 	%rd243, %rd5, %rd241;
	st.global.u32 	[%rd243], %r136;
$L__BB1_108:
	setp.eq.s32 	%p362, %r87, %r88;
	@%p362 bra 	$L__BB1_110;
	mul.wide.s32 	%rd244, %r137, 4;
	add.s64 	%rd245, %rd4, %rd244;
	st.global.u32 	[%rd245], %r87;
	add.s64 	%rd246, %rd5, %rd244;
	st.global.u32 	[%rd246], %r138;
$L__BB1_110:
	setp.eq.s32 	%p363, %r88, %r89;
	@%p363 bra 	$L__BB1_112;
	mul.wide.s32 	%rd247, %r139, 4;
	add.s64 	%rd248, %rd4, %rd247;
	st.global.u32 	[%rd248], %r88;
	add.s64 	%rd249, %rd5, %rd247;
	st.global.u32 	[%rd249], %r140;
$L__BB1_112:
	setp.eq.s32 	%p364, %r89, %r90;
	@%p364 bra 	$L__BB1_114;
	mul.wide.s32 	%rd250, %r141, 4;
	add.s64 	%rd251, %rd4, %rd250;
	st.global.u32 	[%rd251], %r89;
	add.s64 	%rd252, %rd5, %rd250;
	st.global.u32 	[%rd252], %r142;
$L__BB1_114:
	setp.eq.s32 	%p365, %r90, %r91;
	@%p365 bra 	$L__BB1_116;
	mul.wide.s32 	%rd253, %r143, 4;
	add.s64 	%rd254, %rd4, %rd253;
	st.global.u32 	[%rd254], %r90;
	add.s64 	%rd255, %rd5, %rd253;
	st.global.u32 	[%rd255], %r144;
$L__BB1_116:
	setp.eq.s32 	%p366, %r91, %r92;
	@%p366 bra 	$L__BB1_118;
	mul.wide.s32 	%rd256, %r145, 4;
	add.s64 	%rd257, %rd4, %rd256;
	st.global.u32 	[%rd257], %r91;
	add.s64 	%rd258, %rd5, %rd256;
	st.global.u32 	[%rd258], %r146;
$L__BB1_118:
	setp.eq.s32 	%p367, %r92, %r93;
	@%p367 bra 	$L__BB1_120;
	mul.wide.s32 	%rd259, %r147, 4;
	add.s64 	%rd260, %rd4, %rd259;
	st.global.u32 	[%rd260], %r92;
	add.s64 	%rd261, %rd5, %rd259;
	st.global.u32 	[%rd261], %r148;
$L__BB1_120:
	setp.eq.s32 	%p368, %r93, %r94;
	@%p368 bra 	$L__BB1_322;
	mul.wide.s32 	%rd262, %r149, 4;
	add.s64 	%rd263, %rd4, %rd262;
	st.global.u32 	[%rd263], %r93;
	add.s64 	%rd264, %rd5, %rd262;
	st.global.u32 	[%rd264], %r150;
	bra.uni 	$L__BB1_322;
$L__BB1_122:
	setp.lt.s32 	%p13, %r3, 1;
	@%p13 bra 	$L__BB1_322;
	setp.ne.s32 	%p14, %r1, 0;
	@%p14 bra 	$L__BB1_212;
	mul.wide.u32 	%rd143, %r2, 4;
	add.s64 	%rd142, %rd2, %rd143;
	// begin inline asm
	ld.global.nc.u32 %r1901, [%rd142];
	// end inline asm
	mov.u32 	%r174, %tid.x;
	and.b32  	%r899, %r174, 31;
	and.b32  	%r900, %r174, 992;
	mul.lo.s32 	%r901, %r900, 9;
	or.b32  	%r175, %r901, %r899;
	setp.ge.u32 	%p175, %r175, %r3;
	mov.u32 	%r1893, %r1901;
	@%p175 bra 	$L__BB1_126;
	mul.wide.u32 	%rd145, %r175, 4;
	add.s64 	%rd144, %rd142, %rd145;
	// begin inline asm
	ld.global.nc.u32 %r1893, [%rd144];
	// end inline asm
$L__BB1_126:
	add.s32 	%r178, %r175, 32;
	setp.ge.u32 	%p176, %r178, %r3;
	shl.b32 	%r179, %r175, 2;
	cvt.u64.u32 	%rd146, %r179;
	add.s64 	%rd29, %rd142, %rd146;
	mov.u32 	%r1894, %r1901;
	@%p176 bra 	$L__BB1_128;
	add.s64 	%rd147, %rd29, 128;
	// begin inline asm
	ld.global.nc.u32 %r1894, [%rd147];
	// end inline asm
$L__BB1_128:
	add.s32 	%r182, %r175, 64;
	setp.ge.u32 	%p177, %r182, %r3;
	mov.u32 	%r1895, %r1901;
	@%p177 bra 	$L__BB1_130;
	add.s64 	%rd148, %rd29, 256;
	// begin inline asm
	ld.global.nc.u32 %r1895, [%rd148];
	// end inline asm
$L__BB1_130:
	add.s32 	%r185, %r175, 96;
	setp.ge.u32 	%p178, %r185, %r3;
	mov.u32 	%r1896, %r1901;
	@%p178 bra 	$L__BB1_132;
	add.s64 	%rd149, %rd29, 384;
	// begin inline asm
	ld.global.nc.u32 %r1896, [%rd149];
	// end inline asm
$L__BB1_132:
	add.s32 	%r188, %r175, 128;
	setp.ge.u32 	%p179, %r188, %r3;
	mov.u32 	%r1897, %r1901;
	@%p179 bra 	$L__BB1_134;
	add.s64 	%rd150, %rd29, 512;
	// begin inline asm
	ld.global.nc.u32 %r1897, [%rd150];
	// end inline asm
$L__BB1_134:
	add.s32 	%r191, %r175, 160;
	setp.ge.u32 	%p180, %r191, %r3;
	mov.u32 	%r1898, %r1901;
	@%p180 bra 	$L__BB1_136;
	add.s64 	%rd151, %rd29, 640;
	// begin inline asm
	ld.global.nc.u32 %r1898, [%rd151];
	// end inline asm
$L__BB1_136:
	add.s32 	%r194, %r175, 192;
	setp.ge.u32 	%p181, %r194, %r3;
	mov.u32 	%r1899, %r1901;
	@%p181 bra 	$L__BB1_138;
	add.s64 	%rd152, %rd29, 768;
	// begin inline asm
	ld.global.nc.u32 %r1899, [%rd152];
	// end inline asm
$L__BB1_138:
	add.s32 	%r197, %r175, 224;
	setp.ge.u32 	%p182, %r197, %r3;
	mov.u32 	%r1900, %r1901;
	@%p182 bra 	$L__BB1_140;
	add.s64 	%rd153, %rd29, 896;
	// begin inline asm
	ld.global.nc.u32 %r1900, [%rd153];
	// end inline asm
$L__BB1_140:
	add.s32 	%r200, %r175, 256;
	setp.ge.u32 	%p183, %r200, %r3;
	@%p183 bra 	$L__BB1_142;
	add.s64 	%rd154, %rd29, 1024;
	// begin inline asm
	ld.global.nc.u32 %r1901, [%rd154];
	// end inline asm
$L__BB1_142:
	setp.ge.u32 	%p184, %r175, %r3;
	// begin inline asm
	mov.u32 %r911, %laneid;
	// end inline asm
	shr.u32 	%r204, %r174, 5;
	mad.lo.s32 	%r913, %r204, 288, %r911;
	shl.b32 	%r914, %r913, 2;
	mov.u32 	%r915, _ZN6thrust24THRUST_300001_SM_1000_NS8cuda_cub4core6detail5shmemE;
	add.s32 	%r205, %r915, %r914;
	st.shared.u32 	[%r205], %r1893;
	st.shared.u32 	[%r205+128], %r1894;
	st.shared.u32 	[%r205+256], %r1895;
	st.shared.u32 	[%r205+384], %r1896;
	st.shared.u32 	[%r205+512], %r1897;
	st.shared.u32 	[%r205+640], %r1898;
	st.shared.u32 	[%r205+768], %r1899;
	st.shared.u32 	[%r205+896], %r1900;
	st.shared.u32 	[%r205+1024], %r1901;
	bar.warp.sync 	-1;
	shl.b32 	%r916, %r911, 5;
	add.s32 	%r206, %r205, %r916;
	ld.shared.u32 	%r207, [%r206];
	ld.shared.u32 	%r208, [%r206+4];
	ld.shared.u32 	%r209, [%r206+8];
	ld.shared.u32 	%r210, [%r206+12];
	ld.shared.u32 	%r211, [%r206+16];
	ld.shared.u32 	%r212, [%r206+20];
	ld.shared.u32 	%r213, [%r206+24];
	ld.shared.u32 	%r214, [%r206+28];
	ld.shared.u32 	%r215, [%r206+32];
	bar.sync 	0;
	add.s64 	%rd155, %rd3, %rd143;
	// begin inline asm
	ld.global.nc.u32 %r1910, [%rd155];
	// end inline asm
	mov.u32 	%r1902, %r1910;
	@%p184 bra 	$L__BB1_144;
	mul.wide.u32 	%rd158, %r175, 4;
	add.s64 	%rd157, %rd155, %rd158;
	// begin inline asm
	ld.global.nc.u32 %r1902, [%rd157];
	// end inline asm
$L__BB1_144:
	setp.ge.u32 	%p185, %r178, %r3;
	add.s64 	%rd31, %rd155, %rd146;
	mov.u32 	%r1903, %r1910;
	@%p185 bra 	$L__BB1_146;
	add.s64 	%rd160, %rd31, 128;
	// begin inline asm
	ld.global.nc.u32 %r1903, [%rd160];
	// end inline asm
$L__BB1_146:
	setp.ge.u32 	%p186, %r182, %r3;
	mov.u32 	%r1904, %r1910;
	@%p186 bra 	$L__BB1_148;
	add.s64 	%rd161, %rd31, 256;
	// begin inline asm
	ld.global.nc.u32 %r1904, [%rd161];
	// end inline asm
$L__BB1_148:
	setp.ge.u32 	%p187, %r185, %r3;
	mov.u32 	%r1905, %r1910;
	@%p187 bra 	$L__BB1_150;
	add.s64 	%rd162, %rd31, 384;
	// begin inline asm
	ld.global.nc.u32 %r1905, [%rd162];
	// end inline asm
$L__BB1_150:
	setp.ge.u32 	%p188, %r188, %r3;
	mov.u32 	%r1906, %r1910;
	@%p188 bra 	$L__BB1_152;
	add.s64 	%rd163, %rd31, 512;
	// begin inline asm
	ld.global.nc.u32 %r1906, [%rd163];
	// end inline asm
$L__BB1_152:
	setp.ge.u32 	%p189, %r191, %r3;
	mov.u32 	%r1907, %r1910;
	@%p189 bra 	$L__BB1_154;
	add.s64 	%rd164, %rd31, 640;
	// begin inline asm
	ld.global.nc.u32 %r1907, [%rd164];
	// end inline asm
$L__BB1_154:
	setp.ge.u32 	%p190, %r194, %r3;
	mov.u32 	%r1908, %r1910;
	@%p190 bra 	$L__BB1_156;
	add.s64 	%rd165, %rd31, 768;
	// begin inline asm
	ld.global.nc.u32 %r1908, [%rd165];
	// end inline asm
$L__BB1_156:
	setp.ge.u32 	%p191, %r197, %r3;
	mov.u32 	%r1909, %r1910;
	@%p191 bra 	$L__BB1_158;
	add.s64 	%rd166, %rd31, 896;
	// begin inline asm
	ld.global.nc.u32 %r1909, [%rd166];
	// end inline asm
$L__BB1_158:
	setp.ge.u32 	%p192, %r200, %r3;
	@%p192 bra 	$L__BB1_160;
	add.s64 	%rd167, %rd31, 1024;
	// begin inline asm
	ld.global.nc.u32 %r1910, [%rd167];
	// end inline asm
$L__BB1_160:
	st.shared.u32 	[%r205], %r1902;
	st.shared.u32 	[%r205+128], %r1903;
	st.shared.u32 	[%r205+256], %r1904;
	st.shared.u32 	[%r205+384], %r1905;
	st.shared.u32 	[%r205+512], %r1906;
	st.shared.u32 	[%r205+640], %r1907;
	st.shared.u32 	[%r205+768], %r1908;
	st.shared.u32 	[%r205+896], %r1909;
	st.shared.u32 	[%r205+1024], %r1910;
	bar.warp.sync 	-1;
	ld.shared.u32 	%r235, [%r206];
	ld.shared.u32 	%r236, [%r206+4];
	ld.shared.u32 	%r237, [%r206+8];
	ld.shared.u32 	%r238, [%r206+12];
	ld.shared.u32 	%r239, [%r206+16];
	ld.shared.u32 	%r240, [%r206+20];
	ld.shared.u32 	%r241, [%r206+24];
	ld.shared.u32 	%r242, [%r206+28];
	ld.shared.u32 	%r243, [%r206+32];
	bar.sync 	0;
	shl.b32 	%r928, %r174, 2;
	add.s32 	%r930, %r915, %r928;
	add.s32 	%r244, %r930, 1148;
	st.shared.u32 	[%r930+1148], %r215;
	bar.sync 	0;
	setp.eq.s32 	%p193, %r174, 0;
	mov.b32 	%r1912, 1;
	@%p193 bra 	$L__BB1_162;
	ld.shared.u32 	%r1911, [%r244+-4];
	setp.ne.s32 	%p194, %r1911, %r207;
	selp.u32 	%r1912, 1, 0, %p194;
$L__BB1_162:
	setp.eq.s32 	%p195, %r174, 0;
	setp.ne.s32 	%p196, %r207, %r208;
	setp.ne.s32 	%p197, %r208, %r209;
	setp.ne.s32 	%p198, %r209, %r210;
	setp.ne.s32 	%p199, %r210, %r211;
	setp.ne.s32 	%p200, %r211, %r212;
	setp.ne.s32 	%p201, %r212, %r213;
	setp.ne.s32 	%p202, %r213, %r214;
	setp.ne.s32 	%p203, %r214, %r215;
	mul.lo.s32 	%r991, %r174, 9;
	setp.eq.s32 	%p204, %r991, %r3;
	selp.u32 	%r992, 1, 0, %p204;
	selp.b32 	%r993, %r992, %r1912, %p204;
	selp.b32 	%r249, %r992, %r993, %p195;
	add.s32 	%r994, %r991, 1;
	setp.eq.s32 	%p205, %r994, %r3;
	or.pred  	%p206, %p205, %p196;
	selp.u32 	%r995, 1, 0, %p206;
	add.s32 	%r996, %r991, 2;
	setp.eq.s32 	%p207, %r996, %r3;
	or.pred  	%p1, %p207, %p197;
	selp.u32 	%r997, 1, 0, %p1;
	add.s32 	%r998, %r991, 3;
	setp.eq.s32 	%p208, %r998, %r3;
	or.pred  	%p2, %p208, %p198;
	selp.u32 	%r999, 1, 0, %p2;
	add.s32 	%r1000, %r991, 4;
	setp.eq.s32 	%p209, %r1000, %r3;
	or.pred  	%p210, %p209, %p199;
	selp.u32 	%r1001, 1, 0, %p210;
	add.s32 	%r1002, %r991, 5;
	setp.eq.s32 	%p211, %r1002, %r3;
	or.pred  	%p3, %p211, %p200;
	selp.u32 	%r1003, 1, 0, %p3;
	add.s32 	%r1004, %r991, 6;
	setp.eq.s32 	%p212, %r1004, %r3;
	or.pred  	%p4, %p212, %p201;
	selp.u32 	%r1005, 1, 0, %p4;
	add.s32 	%r1006, %r991, 7;
	setp.eq.s32 	%p213, %r1006, %r3;
	or.pred  	%p5, %p213, %p202;
	selp.u32 	%r1007, 1, 0, %p5;
	add.s32 	%r1008, %r991, 8;
	setp.eq.s32 	%p214, %r1008, %r3;
	or.pred  	%p215, %p214, %p203;
	selp.u32 	%r1009, 1, 0, %p215;
	add.s32 	%r1010, %r249, %r995;
	selp.b32 	%r1011, 0, %r235, %p206;
	add.s32 	%r1012, %r236, %r1011;
	add.s32 	%r1013, %r1010, %r997;
	selp.b32 	%r1014, 0, %r1012, %p1;
	add.s32 	%r1015, %r237, %r1014;
	add.s32 	%r1016, %r1013, %r999;
	selp.b32 	%r1017, 0, %r1015, %p2;
	add.s32 	%r1018, %r238, %r1017;
	add.s32 	%r1019, %r1016, %r1001;
	selp.b32 	%r1020, 0, %r1018, %p210;
	add.s32 	%r1021, %r239, %r1020;
	add.s32 	%r1022, %r1019, %r1003;
	selp.b32 	%r1023, 0, %r1021, %p3;
	add.s32 	%r1024, %r240, %r1023;
	add.s32 	%r1025, %r1022, %r1005;
	selp.b32 	%r1026, 0, %r1024, %p4;
	add.s32 	%r1027, %r241, %r1026;
	add.s32 	%r1028, %r1025, %r1007;
	selp.b32 	%r1029, 0, %r1027, %p5;
	add.s32 	%r1030, %r242, %r1029;
	add.s32 	%r932, %r1028, %r1009;
	selp.b32 	%r1031, 0, %r1030, %p215;
	add.s32 	%r937, %r243, %r1031;
	mov.b32 	%r988, 1;
	mov.b32 	%r989, 0;
	mov.b32 	%r990, -1;
	// begin inline asm
	shfl.sync.up.b32 %r931, %r932, %r988, %r989, %r990;
	// end inline asm
	// begin inline asm
	shfl.sync.up.b32 %r936, %r937, %r988, %r989, %r990;
	// end inline asm
	setp.eq.s32 	%p216, %r932, 0;
	selp.b32 	%r1032, %r936, 0, %p216;
	setp.lt.s32 	%p217, %r911, 1;
	selp.b32 	%r1033, 0, %r931, %p217;
	add.s32 	%r942, %r1033, %r932;
	selp.b32 	%r1034, 0, %r1032, %p217;
	add.s32 	%r947, %r1034, %r937;
	mov.b32 	%r948, 2;
	// begin inline asm
	shfl.sync.up.b32 %r941, %r942, %r948, %r989, %r990;
	// end inline asm
	// begin inline asm
	shfl.sync.up.b32 %r946, %r947, %r948, %r989, %r990;
	// end inline asm
	setp.eq.s32 	%p218, %r942, 0;
	selp.b32 	%r1035, %r946, 0, %p218;
	setp.lt.s32 	%p219, %r911, 2;
	selp.b32 	%r1036, 0, %r941, %p219;
	add.s32 	%r952, %r1036, %r942;
	selp.b32 	%r1037, 0, %r1035, %p219;
	add.s32 	%r957, %r1037, %r947;
	mov.b32 	%r958, 4;
	// begin inline asm
	shfl.sync.up.b32 %r951, %r952, %r958, %r989, %r990;
	// end inline asm
	// begin inline asm
	shfl.sync.up.b32 %r956, %r957, %r958, %r989, %r990;
	// end inline asm
	setp.eq.s32 	%p220, %r952, 0;
	selp.b32 	%r1038, %r956, 0, %p220;
	setp.lt.s32 	%p221, %r911, 4;
	selp.b32 	%r1039, 0, %r951, %p221;
	add.s32 	%r962, %r1039, %r952;
	selp.b32 	%r1040, 0, %r1038, %p221;
	add.s32 	%r967, %r1040, %r957;
	mov.b32 	%r968, 8;
	// begin inline asm
	shfl.sync.up.b32 %r961, %r962, %r968, %r989, %r990;
	// end inline asm
	// begin inline asm
	shfl.sync.up.b32 %r966, %r967, %r968, %r989, %r990;
	// end inline asm
	setp.eq.s32 	%p222, %r962, 0;
	selp.b32 	%r1041, %r966, 0, %p222;
	setp.lt.s32 	%p223, %r911, 8;
	selp.b32 	%r1042, 0, %r961, %p223;
	add.s32 	%r972, %r1042, %r962;
	selp.b32 	%r1043, 0, %r1041, %p223;
	add.s32 	%r977, %r1043, %r967;
	mov.b32 	%r978, 16;
	// begin inline asm
	shfl.sync.up.b32 %r971, %r972, %r978, %r989, %r990;
	// end inline asm
	// begin inline asm
	shfl.sync.up.b32 %r976, %r977, %r978, %r989, %r990;
	// end inline asm
	setp.eq.s32 	%p224, %r972, 0;
	selp.b32 	%r1044, %r976, 0, %p224;
	setp.lt.s32 	%p225, %r911, 16;
	selp.b32 	%r1045, 0, %r971, %p225;
	add.s32 	%r982, %r1045, %r972;
	selp.b32 	%r1046, 0, %r1044, %p225;
	add.s32 	%r987, %r1046, %r977;
	// begin inline asm
	shfl.sync.up.b32 %r981, %r982, %r988, %r989, %r990;
	// end inline asm
	// begin inline asm
	shfl.sync.up.b32 %r986, %r987, %r988, %r989, %r990;
	// end inline asm
	setp.ne.s32 	%p226, %r911, 31;
	@%p226 bra 	$L__BB1_164;
	shl.b32 	%r1047, %r204, 3;
	mov.u32 	%r1048, _ZN6thrust24THRUST_300001_SM_1000_NS8cuda_cub4core6detail5shmemE;
	add.s32 	%r1049, %r1048, %r1047;
	st.shared.v2.u32 	[%r1049], {%r982, %r987};
$L__BB1_164:
	bar.sync 	0;
	ld.shared.v4.u32 	{%r254, %r1050, %r255, %r1051}, [_ZN6thrust24THRUST_300001_SM_1000_NS8cuda_cub4core6detail5shmemE];
	add.s32 	%r1052, %r255, %r254;
	setp.eq.s32 	%p227, %r255, 0;
	selp.b32 	%r1053, %r1050, 0, %p227;
	add.s32 	%r1054, %r1053, %r1051;
	setp.eq.s32 	%p228, %r204, 2;
	selp.b32 	%r1055, %r1052, %r254, %p228;
	selp.b32 	%r1056, %r1054, %r1050, %p228;
	ld.shared.v4.u32 	{%r256, %r1057, %r257, %r1058}, [_ZN6thrust24THRUST_300001_SM_1000_NS8cuda_cub4core6detail5shmemE+16];
	add.s32 	%r1059, %r256, %r1052;
	setp.eq.s32 	%p229, %r256, 0;
	selp.b32 	%r1060, %r1054, 0, %p229;
	add.s32 	%r1061, %r1060, %r1057;
	setp.eq.s32 	%p230, %r204, 3;
	selp.b32 	%r1062, %r1059, %r1055, %p230;
	selp.b32 	%r1063, %r1061, %r1056, %p230;
	add.s32 	%r1064, %r257, %r1059;
	setp.eq.s32 	%p231, %r257, 0;
	selp.b32 	%r1065, %r1061, 0, %p231;
	add.s32 	%r1066, %r1065, %r1058;
	setp.eq.s32 	%p232, %r204, 4;
	selp.b32 	%r1067, %r1064, %r1062, %p232;
	selp.b32 	%r1068, %r1066, %r1063, %p232;
	ld.shared.v4.u32 	{%r258, %r1069, %r259, %r1070}, [_ZN6thrust24THRUST_300001_SM_1000_NS8cuda_cub4core6detail5shmemE+32];
	add.s32 	%r1071, %r258, %r1064;
	setp.eq.s32 	%p233, %r258, 0;
	selp.b32 	%r1072, %r1066, 0, %p233;
	add.s32 	%r1073, %r1072, %r1069;
	setp.eq.s32 	%p234, %r204, 5;
	selp.b32 	%r1074, %r1071, %r1067, %p234;
	selp.b32 	%r1075, %r1073, %r1068, %p234;
	add.s32 	%r1076, %r259, %r1071;
	setp.eq.s32 	%p235, %r259, 0;
	selp.b32 	%r1077, %r1073, 0, %p235;
	add.s32 	%r1078, %r1077, %r1070;
	setp.eq.s32 	%p236, %r204, 6;
	selp.b32 	%r1079, %r1076, %r1074, %p236;
	selp.b32 	%r1080, %r1078, %r1075, %p236;
	ld.shared.v4.u32 	{%r260, %r1081, %r261, %r1082}, [_ZN6thrust24THRUST_300001_SM_1000_NS8cuda_cub4core6detail5shmemE+48];
	add.s32 	%r1083, %r260, %r1076;
	setp.eq.s32 	%p237, %r260, 0;
	selp.b32 	%r1084, %r1078, 0, %p237;
	add.s32 	%r1085, %r1084, %r1081;
	setp.eq.s32 	%p238, %r204, 7;
	selp.b32 	%r1086, %r1083, %r1079, %p238;
	selp.b32 	%r1087, %r1085, %r1080, %p238;
	add.s32 	%r1918, %r261, %r1083;
	setp.eq.s32 	%p239, %r261, 0;
	selp.b32 	%r1088, %r1085, 0, %p239;
	add.s32 	%r263, %r1088, %r1082;
	setp.lt.u32 	%p240, %r174, 32;
	selp.b32 	%r1089, 0, %r1086, %p240;
	selp.b32 	%r1090, 0, %r1087, %p240;
	setp.eq.s32 	%p241, %r981, 0;
	selp.b32 	%r1091, %r1090, 0, %p241;
	add.s32 	%r1092, %r1091, %r986;
	setp.eq.s32 	%p242, %r911, 0;
	selp.b32 	%r1093, 0, %r981, %p242;
	add.s32 	%r264, %r1089, %r1093;
	selp.b32 	%r265, %r1090, %r1092, %p242;
	add.s32 	%r266, %r264, %r249;
	setp.eq.s32 	%p243, %r249, 0;
	selp.b32 	%r1094, %r265, 0, %p243;
	add.s32 	%r267, %r1094, %r235;
	mul.lo.s32 	%r1095, %r174, 9;
	add.s32 	%r1096, %r1095, 1;
	setp.eq.s32 	%p244, %r1096, %r3;
	setp.ne.s32 	%p245, %r207, %r208;
	or.pred  	%p246, %p244, %p245;
	selp.u32 	%r1097, 1, 0, %p246;
	add.s32 	%r1098, %r249, %r1097;
	add.s32 	%r268, %r1098, %r264;
	selp.b32 	%r1099, 0, %r267, %p246;
	add.s32 	%r269, %r236, %r1099;
	selp.u32 	%r1100, 1, 0, %p1;
	add.s32 	%r270, %r268, %r1100;
	selp.b32 	%r1101, 0, %r269, %p1;
	add.s32 	%r271, %r237, %r1101;
	selp.u32 	%r1102, 1, 0, %p2;
	add.s32 	%r272, %r270, %r1102;
	selp.b32 	%r1103, 0, %r271, %p2;
	add.s32 	%r273, %r238, %r1103;
	add.s32 	%r1104, %r1095, 4;
	setp.eq.s32 	%p247, %r1104, %r3;
	setp.ne.s32 	%p248, %r210, %r211;
	or.pred  	%p249, %p247, %p248;
	selp.u32 	%r1105, 1, 0, %p249;
	add.s32 	%r274, %r272, %r1105;
	selp.b32 	%r1106, 0, %r273, %p249;
	add.s32 	%r275, %r239, %r1106;
	selp.u32 	%r1107, 1, 0, %p3;
	add.s32 	%r276, %r274, %r1107;
	selp.b32 	%r1108, 0, %r275, %p3;
	add.s32 	%r277, %r240, %r1108;
	selp.u32 	%r1109, 1, 0, %p4;
	add.s32 	%r278, %r276, %r1109;
	selp.b32 	%r1110, 0, %r277, %p4;
	add.s32 	%r279, %r241, %r1110;
	selp.u32 	%r1111, 1, 0, %p5;
	add.s32 	%r280, %r278, %r1111;
	selp.b32 	%r1112, 0, %r279, %p5;
	add.s32 	%r281, %r242, %r1112;
	setp.lt.s32 	%p250, %r1918, 257;
	@%p250 bra 	$L__BB1_190;
	bar.sync 	0;
	@%p243 bra 	$L__BB1_167;
	shl.b32 	%r1116, %r264, 3;
	mov.u32 	%r1117, _ZN6thrust24THRUST_300001_SM_1000_NS8cuda_cub4core6detail5shmemE;
	add.s32 	%r1118, %r1117, %r1116;
	st.shared.v2.u32 	[%r1118], {%r1911, %r265};
$L__BB1_167:
	mad.lo.s32 	%r1119, %r174, 9, 1;
	setp.ne.s32 	%p267, %r1119, %r3;
	setp.eq.s32 	%p268, %r207, %r208;
	and.pred  	%p269, %p267, %p268;
	@%p269 bra 	$L__BB1_169;
	shl.b32 	%r1120, %r266, 3;
	mov.u32 	%r1121, _ZN6thrust24THRUST_300001_SM_1000_NS8cuda_cub4core6detail5shmemE;
	add.s32 	%r1122, %r1121, %r1120;
	st.shared.v2.u32 	[%r1122], {%r207, %r267};
$L__BB1_169:
	not.pred 	%p270, %p1;
	@%p270 bra 	$L__BB1_171;
	shl.b32 	%r1123, %r268, 3;
	mov.u32 	%r1124, _ZN6thrust24THRUST_300001_SM_1000_NS8cuda_cub4core6detail5shmemE;
	add.s32 	%r1125, %r1124, %r1123;
	st.shared.v2.u32 	[%r1125], {%r208, %r269};
$L__BB1_171:
	not.pred 	%p271, %p2;
	@%p271 bra 	$L__BB1_173;
	shl.b32 	%r1126, %r270, 3;
	mov.u32 	%r1127, _ZN6thrust24THRUST_300001_SM_1000_NS8cuda_cub4core6detail5shmemE;
	add.s32 	%r1128, %r1127, %r1126;
	st.shared.v2.u32 	[%r1128], {%r209, %r271};
$L__BB1_173:
	mad.lo.s32 	%r1129, %r174, 9, 4;
	setp.ne.s32 	%p272, %r1129, %r3;
	setp.eq.s32 	%p273, %r210, %r211;
	and.pred  	%p274, %p272, %p273;
	@%p274 bra 	$L__BB1_175;
	shl.b32 	%r1130, %r272, 3;
	mov.u32 	%r1131, _ZN6thrust24THRUST_300001_SM_1000_NS8cuda_cub4core6detail5shmemE;
	add.s32 	%r1132, %r1131, %r1130;
	st.shared.v2.u32 	[%r1132], {%r210, %r273};
$L__BB1_175:
	not.pred 	%p275, %p3;
	@%p275 bra 	$L__BB1_177;
	shl.b32 	%r1133, %r274, 3;
	mov.u32 	%r1134, _ZN6thrust24THRUST_300001_SM_1000_NS8cuda_cub4core6detail5shmemE;
	add.s32 	%r1135, %r1134, %r1133;
	st.shared.v2.u32 	[%r1135], {%r211, %r275};
$L__BB1_177:
	not.pred 	%p276, %p4;
	@%p276 bra 	$L__BB1_179;
	shl.b32 	%r1136, %r276, 3;
	mov.u32 	%r1137, _ZN6thrust24THRUST_300001_SM_1000_NS8cuda_cub4core6detail5shmemE;
	add.s32 	%r1138, %r1137, %r1136;
	st.shared.v2.u32 	[%r1138], {%r212, %r277};
$L__BB1_179:
	not.pred 	%p277, %p5;
	@%p277 bra 	$L__BB1_181;
	shl.b32 	%r1139, %r278, 3;
	mov.u32 	%r1140, _ZN6thrust24THRUST_300001_SM_1000_NS8cuda_cub4core6detail5shmemE;
	add.s32 	%r1141, %r1140, %r1139;
	st.shared.v2.u32 	[%r1141], {%r213, %r279};
$L__BB1_181:
	mad.lo.s32 	%r1142, %r174, 9, 8;
	setp.ne.s32 	%p278, %r1142, %r3;
	setp.eq.s32 	%p279, %r214, %r215;
	and.pred  	%p280, %p278, %p279;
	@%p280 bra 	$L__BB1_183;
	shl.b32 	%r1143, %r280, 3;
	mov.u32 	%r1144, _ZN6thrust24THRUST_300001_SM_1000_NS8cuda_cub4core6detail5shmemE;
	add.s32 	%r1145, %r1144, %r1143;
	st.shared.v2.u32 	[%r1145], {%r214, %r281};
$L__BB1_183:
	bar.sync 	0;
	setp.ge.u32 	%p281, %r174, %r1918;
	@%p281 bra 	$L__BB1_208;
	add.s32 	%r1146, %r255, %r256;
	add.s32 	%r1147, %r1146, %r257;
	add.s32 	%r1148, %r1147, %r258;
	add.s32 	%r1149, %r1148, %r259;
	add.s32 	%r1150, %r1149, %r260;
	add.s32 	%r1151, %r1150, %r261;
	add.s32 	%r1152, %r1151, %r254;
	not.b32 	%r1153, %r174;
	add.s32 	%r282, %r1152, %r1153;
	and.b32  	%r1154, %r282, 768;
	setp.eq.s32 	%p282, %r1154, 768;
	mov.u32 	%r1917, %r174;
	@%p282 bra 	$L__BB1_187;
	shr.u32 	%r1155, %r282, 8;
	add.s32 	%r1156, %r1155, 1;
	and.b32  	%r1157, %r1156, 3;
	mul.wide.u32 	%rd195, %r174, 4;
	add.s64 	%rd336, %rd5, %rd195;
	add.s64 	%rd335, %rd4, %rd195;
	shl.b32 	%r1158, %r174, 3;
	mov.u32 	%r1159, _ZN6thrust24THRUST_300001_SM_1000_NS8cuda_cub4core6detail5shmemE;
	add.s32 	%r1914, %r1159, %r1158;
	neg.s32 	%r1913, %r1157;
	shl.b32 	%r1160, %r1156, 8;
	and.b32  	%r1161, %r1160, 768;
	add.s32 	%r1917, %r174, %r1161;
$L__BB1_186:
	.pragma "nounroll";
	ld.shared.v2.u32 	{%r1162, %r1163}, [%r1914];
	st.global.u32 	[%rd335], %r1162;
	st.global.u32 	[%rd336], %r1163;
	add.s64 	%rd336, %rd336, 1024;
	add.s64 	%rd335, %rd335, 1024;
	add.s32 	%r1914, %r1914, 2048;
	add.s32 	%r1913, %r1913, 1;
	setp.ne.s32 	%p283, %r1913, 0;
	@%p283 bra 	$L__BB1_186;
$L__BB1_187:
	setp.lt.u32 	%p284, %r282, 768;
	@%p284 bra 	$L__BB1_208;
	mul.wide.u32 	%rd196, %r1917, 4;
	add.s64 	%rd197, %rd196, 2048;
	add.s64 	%rd338, %rd4, %rd197;
	add.s64 	%rd337, %rd5, %rd197;
	shl.b32 	%r1164, %r1917, 3;
	mov.u32 	%r1165, _ZN6thrust24THRUST_300001_SM_1000_NS8cuda_cub4core6detail5shmemE;
	add.s32 	%r1166, %r1164, %r1165;
	add.s32 	%r1916, %r1166, 4096;
$L__BB1_189:
	ld.shared.v2.u32 	{%r1167, %r1168}, [%r1916+-4096];
	st.global.u32 	[%rd338+-2048], %r1167;
	st.global.u32 	[%rd337+-2048], %r1168;
	ld.shared.v2.u32 	{%r1169, %r1170}, [%r1916+-2048];
	st.global.u32 	[%rd338+-1024], %r1169;
	st.global.u32 	[%rd337+-1024], %r1170;
	ld.shared.v2.u32 	{%r1171, %r1172}, [%r1916];
	st.global.u32 	[%rd338], %r1171;
	st.global.u32 	[%rd337], %r1172;
	ld.shared.v2.u32 	{%r1173, %r1174}, [%r1916+2048];
	st.global.u32 	[%rd338+1024], %r1173;
	st.global.u32 	[%rd337+1024], %r1174;
	add.s32 	%r1917, %r1917, 1024;
	add.s64 	%rd338, %rd338, 4096;
	add.s64 	%rd337, %rd337, 4096;
	add.s32 	%r1916, %r1916, 8192;
	setp.lt.s32 	%p285, %r1917, %r1918;
	@%p285 bra 	$L__BB1_189;
	bra.uni 	$L__BB1_208;
$L__BB1_190:
	@%p243 bra 	$L__BB1_192;
	mul.wide.s32 	%rd168, %r264, 4;
	add.s64 	%rd169, %rd4, %rd168;
	st.global.u32 	[%rd169], %r1911;
	add.s64 	%rd170, %rd5, %rd168;
	st.global.u32 	[%rd170], %r265;
$L__BB1_192:
	mad.lo.s32 	%r1113, %r174, 9, 1;
	setp.ne.s32 	%p252, %r1113, %r3;
	setp.eq.s32 	%p253, %r207, %r208;
	and.pred  	%p254, %p252, %p253;
	@%p254 bra 	$L__BB1_194;
	mul.wide.s32 	%rd171, %r266, 4;
	add.s64 	%rd172, %rd4, %rd171;
	st.global.u32 	[%rd172], %r207;
	add.s64 	%rd173, %rd5, %rd171;
	st.global.u32 	[%rd173], %r267;
$L__BB1_194:
	not.pred 	%p255, %p1;
	@%p255 bra 	$L__BB1_196;
	mul.wide.s32 	%rd174, %r268, 4;
	add.s64 	%rd175, %rd4, %rd174;
	st.global.u32 	[%rd175], %r208;
	add.s64 	%rd176, %rd5, %rd174;
	st.global.u32 	[%rd176], %r269;
$L__BB1_196:
	not.pred 	%p256, %p2;
	@%p256 bra 	$L__BB1_198;
	mul.wide.s32 	%rd177, %r270, 4;
	add.s64 	%rd178, %rd4, %rd177;
	st.global.u32 	[%rd178], %r209;
	add.s64 	%rd179, %rd5, %rd177;
	st.global.u32 	[%rd179], %r271;
$L__BB1_198:
	mad.lo.s32 	%r1114, %r174, 9, 4;
	setp.ne.s32 	%p257, %r1114, %r3;
	setp.eq.s32 	%p258, %r210, %r211;
	and.pred  	%p259, %p257, %p258;
	@%p259 bra 	$L__BB1_200;
	mul.wide.s32 	%rd180, %r272, 4;
	add.s64 	%rd181, %rd4, %rd180;
	st.global.u32 	[%rd181], %r210;
	add.s64 	%rd182, %rd5, %rd180;
	st.global.u32 	[%rd182], %r273;
$L__BB1_200:
	not.pred 	%p260, %p3;
	@%p260 bra 	$L__BB1_202;
	mul.wide.s32 	%rd183, %r274, 4;
	add.s64 	%rd184, %rd4, %rd183;
	st.global.u32 	[%rd184], %r211;
	add.s64 	%rd185, %rd5, %rd183;
	st.global.u32 	[%rd185], %r275;
$L__BB1_202:
	not.pred 	%p261, %p4;
	@%p261 bra 	$L__BB1_204;
	mul.wide.s32 	%rd186, %r276, 4;
	add.s64 	%rd187, %rd4, %rd186;
	st.global.u32 	[%rd187], %r212;
	add.s64 	%rd188, %rd5, %rd186;
	st.global.u32 	[%rd188], %r277;
$L__BB1_204:
	not.pred 	%p262, %p5;
	@%p262 bra 	$L__BB1_206;
	mul.wide.s32 	%rd189, %r278, 4;
	add.s64 	%rd190, %rd4, %rd189;
	st.global.u32 	[%rd190], %r213;
	add.s64 	%rd191, %rd5, %rd189;
	st.global.u32 	[%rd191], %r279;
$L__BB1_206:
	mad.lo.s32 	%r1115, %r174, 9, 8;
	setp.ne.s32 	%p263, %r1115, %r3;
	setp.eq.s32 	%p264, %r214, %r215;
	and.pred  	%p265, %p263, %p264;
	@%p265 bra 	$L__BB1_208;
	mul.wide.s32 	%rd192, %r280, 4;
	add.s64 	%rd193, %rd4, %rd192;
	st.global.u32 	[%rd193], %r214;
	add.s64 	%rd194, %rd5, %rd192;
	st.global.u32 	[%rd194], %r281;
$L__BB1_208:
	setp.ne.s32 	%p286, %r174, 255;
	@%p286 bra 	$L__BB1_322;
	setp.ne.s32 	%p287, %r3, 2304;
	@%p287 bra 	$L__BB1_211;
	mul.wide.s32 	%rd198, %r1918, 4;
	add.s64 	%rd199, %rd4, %rd198;
	st.global.u32 	[%rd199], %r215;
	add.s64 	%rd200, %rd5, %rd198;
	st.global.u32 	[%rd200], %r263;
	add.s32 	%r1918, %r1918, 1;
$L__BB1_211:
	ld.param.u64 	%rd329, [_ZN6thrust24THRUST_300001_SM_1000_NS8cuda_cub4core6detail13_kernel_agentINS1_15__reduce_by_key16ReduceByKeyAgentINS0_6detail15normal_iteratorINS0_10device_ptrIiEEEESB_SB_SB_N4cuda3std3__48equal_toIiEENSE_4plusIiEEPiiEEJSB_SB_SB_SB_SJ_N3cub18CUB_300001_SM_100024ReduceByKeyScanTileStateIiiLb1EEESG_SI_iiEEEvDpT0__param_4];
	cvta.to.global.u64 	%rd201, %rd329;
	st.global.u32 	[%rd201], %r1918;
	bra.uni 	$L__BB1_322;
$L__BB1_212:
	mul.wide.u32 	%rd61, %r2, 4;
	add.s64 	%rd60, %rd2, %rd61;
	// begin inline asm
	ld.global.nc.u32 %r1927, [%rd60];
	// end inline asm
	mov.u32 	%r299, %tid.x;
	and.b32  	%r445, %r299, 31;
	and.b32  	%r446, %r299, 992;
	mul.lo.s32 	%r447, %r446, 9;
	or.b32  	%r300, %r447, %r445;
	setp.ge.u32 	%p15, %r300, %r3;
	mov.u32 	%r1919, %r1927;
	@%p15 bra 	$L__BB1_214;
	add.s32 	%r449, %r300, %r2;
	mul.wide.u32 	%rd63, %r449, 4;
	add.s64 	%rd62, %rd2, %rd63;
	// begin inline asm
	ld.global.nc.u32 %r1919, [%rd62];
	// end inline asm
$L__BB1_214:
	add.s32 	%r303, %r300, 32;
	setp.ge.u32 	%p16, %r303, %r3;
	shl.b32 	%r304, %r300, 2;
	cvt.u64.u32 	%rd64, %r304;
	add.s64 	%rd45, %rd60, %rd64;
	mov.u32 	%r1920, %r1927;
	@%p16 bra 	$L__BB1_216;
	add.s64 	%rd65, %rd45, 128;
	// begin inline asm
	ld.global.nc.u32 %r1920, [%rd65];
	// end inline asm
$L__BB1_216:
	add.s32 	%r307, %r300, 64;
	setp.ge.u32 	%p17, %r307, %r3;
	mov.u32 	%r1921, %r1927;
	@%p17 bra 	$L__BB1_218;
	add.s64 	%rd66, %rd45, 256;
	// begin inline asm
	ld.global.nc.u32 %r1921, [%rd66];
	// end inline asm
$L__BB1_218:
	add.s32 	%r310, %r300, 96;
	setp.ge.u32 	%p18, %r310, %r3;
	mov.u32 	%r1922, %r1927;
	@%p18 bra 	$L__BB1_220;
	add.s64 	%rd67, %rd45, 384;
	// begin inline asm
	ld.global.nc.u32 %r1922, [%rd67];
	// end inline asm
$L__BB1_220:
	add.s32 	%r313, %r300, 128;
	setp.ge.u32 	%p19, %r313, %r3;
	mov.u32 	%r1923, %r1927;
	@%p19 bra 	$L__BB1_222;
	add.s64 	%rd68, %rd45, 512;
	// begin inline asm
	ld.global.nc.u32 %r1923, [%rd68];
	// end inline asm
$L__BB1_222:
	add.s32 	%r316, %r300, 160;
	setp.ge.u32 	%p20, %r316, %r3;
	mov.u32 	%r1924, %r1927;
	@%p20 bra 	$L__BB1_224;
	add.s64 	%rd69, %rd45, 640;
	// begin inline asm
	ld.global.nc.u32 %r1924, [%rd69];
	// end inline asm
$L__BB1_224:
	add.s32 	%r319, %r300, 192;
	setp.ge.u32 	%p21, %r319, %r3;
	mov.u32 	%r1925, %r1927;
	@%p21 bra 	$L__BB1_226;
	add.s64 	%rd70, %rd45, 768;
	// begin inline asm
	ld.global.nc.u32 %r1925, [%rd70];
	// end inline asm
$L__BB1_226:
	add.s32 	%r322, %r300, 224;
	setp.ge.u32 	%p22, %r322, %r3;
	mov.u32 	%r1926, %r1927;
	@%p22 bra 	$L__BB1_228;
	add.s64 	%rd71, %rd45, 896;
	// begin inline asm
	ld.global.nc.u32 %r1926, [%rd71];
	// end inline asm
$L__BB1_228:
	add.s32 	%r325, %r300, 256;
	setp.ge.u32 	%p23, %r325, %r3;
	@%p23 bra 	$L__BB1_230;
	add.s64 	%rd72, %rd45, 1024;
	// begin inline asm
	ld.global.nc.u32 %r1927, [%rd72];
	// end inline asm
$L__BB1_230:
	// begin inline asm
	mov.u32 %r458, %laneid;
	// end inline asm
	shr.u32 	%r329, %r299, 5;
	mad.lo.s32 	%r460, %r329, 288, %r458;
	shl.b32 	%r461, %r460, 2;
	mov.u32 	%r462, _ZN6thrust24THRUST_300001_SM_1000_NS8cuda_cub4core6detail5shmemE;
	add.s32 	%r330, %r462, %r461;
	st.shared.u32 	[%r330], %r1919;
	st.shared.u32 	[%r330+128], %r1920;
	st.shared.u32 	[%r330+256], %r1921;
	st.shared.u32 	[%r330+384], %r1922;
	st.shared.u32 	[%r330+512], %r1923;
	st.shared.u32 	[%r330+640], %r1924;
	st.shared.u32 	[%r330+768], %r1925;
	st.shared.u32 	[%r330+896], %r1926;
	st.shared.u32 	[%r330+1024], %r1927;
	bar.warp.sync 	-1;
	shl.b32 	%r463, %r458, 5;
	add.s32 	%r331, %r330, %r463;
	ld.shared.u32 	%r332, [%r331];
	ld.shared.u32 	%r333, [%r331+4];
	ld.shared.u32 	%r334, [%r331+8];
	ld.shared.u32 	%r335, [%r331+12];
	ld.shared.u32 	%r336, [%r331+16];
	ld.shared.u32 	%r337, [%r331+20];
	ld.shared.u32 	%r338, [%r331+24];
	ld.shared.u32 	%r339, [%r331+28];
	ld.shared.u32 	%r340, [%r331+32];
	setp.ne.s32 	%p24, %r299, 0;
	mov.b32 	%r1938, 0;
	@%p24 bra 	$L__BB1_232;
	add.s64 	%rd73, %rd60, -4;
	// begin inline asm
	ld.global.nc.u32 %r1938, [%rd73];
	// end inline asm
$L__BB1_232:
	setp.ge.u32 	%p25, %r300, %r3;
	bar.sync 	0;
	mul.wide.u32 	%rd75, %r2, 4;
	add.s64 	%rd74, %rd3, %rd75;
	// begin inline asm
	ld.global.nc.u32 %r1937, [%rd74];
	// end inline asm
	mov.u32 	%r1929, %r1937;
	@%p25 bra 	$L__BB1_234;
	add.s32 	%r467, %r300, %r2;
	mul.wide.u32 	%rd77, %r467, 4;
	add.s64 	%rd76, %rd3, %rd77;
	// begin inline asm
	ld.global.nc.u32 %r1929, [%rd76];
	// end inline asm
$L__BB1_234:
	cvt.u64.u32 	%rd78, %r304;
	setp.ge.u32 	%p26, %r303, %r3;
	add.s64 	%rd47, %rd74, %rd78;
	mov.u32 	%r1930, %r1937;
	@%p26 bra 	$L__BB1_236;
	add.s64 	%rd79, %rd47, 128;
	// begin inline asm
	ld.global.nc.u32 %r1930, [%rd79];
	// end inline asm
$L__BB1_236:
	setp.ge.u32 	%p27, %r307, %r3;
	mov.u32 	%r1931, %r1937;
	@%p27 bra 	$L__BB1_238;
	add.s64 	%rd80, %rd47, 256;
	// begin inline asm
	ld.global.nc.u32 %r1931, [%rd80];
	// end inline asm
$L__BB1_238:
	setp.ge.u32 	%p28, %r310, %r3;
	mov.u32 	%r1932, %r1937;
	@%p28 bra 	$L__BB1_240;
	add.s64 	%rd81, %rd47, 384;
	// begin inline asm
	ld.global.nc.u32 %r1932, [%rd81];
	// end inline asm
$L__BB1_240:
	setp.ge.u32 	%p29, %r313, %r3;
	mov.u32 	%r1933, %r1937;
	@%p29 bra 	$L__BB1_242;
	add.s64 	%rd82, %rd47, 512;
	// begin inline asm
	ld.global.nc.u32 %r1933, [%rd82];
	// end inline asm
$L__BB1_242:
	setp.ge.u32 	%p30, %r316, %r3;
	mov.u32 	%r1934, %r1937;
	@%p30 bra 	$L__BB1_244;
	add.s64 	%rd83, %rd47, 640;
	// begin inline asm
	ld.global.nc.u32 %r1934, [%rd83];
	// end inline asm
$L__BB1_244:
	mov.u32 	%r1935, %r1937;
	@%p21 bra 	$L__BB1_246;
	add.s64 	%rd84, %rd47, 768;
	// begin inline asm
	ld.global.nc.u32 %r1935, [%rd84];
	// end inline asm
$L__BB1_246:
	mov.u32 	%r1936, %r1937;
	@%p22 bra 	$L__BB1_248;
	add.s64 	%rd85, %rd47, 896;
	// begin inline asm
	ld.global.nc.u32 %r1936, [%rd85];
	// end inline asm
$L__BB1_248:
	@%p23 bra 	$L__BB1_250;
	add.s64 	%rd86, %rd47, 1024;
	// begin inline asm
	ld.global.nc.u32 %r1937, [%rd86];
	// end inline asm
$L__BB1_250:
	setp.eq.s32 	%p34, %r299, 0;
	st.shared.u32 	[%r330], %r1929;
	st.shared.u32 	[%r330+128], %r1930;
	st.shared.u32 	[%r330+256], %r1931;
	st.shared.u32 	[%r330+384], %r1932;
	st.shared.u32 	[%r330+512], %r1933;
	st.shared.u32 	[%r330+640], %r1934;
	st.shared.u32 	[%r330+768], %r1935;
	st.shared.u32 	[%r330+896], %r1936;
	st.shared.u32 	[%r330+1024], %r1937;
	bar.warp.sync 	-1;
	ld.shared.u32 	%r362, [%r331];
	ld.shared.u32 	%r363, [%r331+4];
	ld.shared.u32 	%r364, [%r331+8];
	ld.shared.u32 	%r365, [%r331+12];
	ld.shared.u32 	%r366, [%r331+16];
	ld.shared.u32 	%r367, [%r331+20];
	ld.shared.u32 	%r368, [%r331+24];
	ld.shared.u32 	%r369, [%r331+28];
	ld.shared.u32 	%r370, [%r331+32];
	bar.sync 	0;
	shl.b32 	%r476, %r299, 2;
	add.s32 	%r478, %r462, %r476;
	add.s32 	%r371, %r478, 1148;
	st.shared.u32 	[%r478+1148], %r340;
	bar.sync 	0;
	@%p34 bra 	$L__BB1_252;
	ld.shared.u32 	%r1938, [%r371+-4];
$L__BB1_252:
	setp.ne.s32 	%p35, %r1938, %r332;
	setp.ne.s32 	%p36, %r332, %r333;
	setp.ne.s32 	%p37, %r333, %r334;
	setp.ne.s32 	%p38, %r334, %r335;
	setp.ne.s32 	%p39, %r335, %r336;
	setp.ne.s32 	%p40, %r336, %r337;
	setp.ne.s32 	%p41, %r337, %r338;
	setp.ne.s32 	%p42, %r338, %r339;
	setp.ne.s32 	%p43, %r339, %r340;
	mul.lo.s32 	%r539, %r299, 9;
	setp.eq.s32 	%p44, %r539, %r3;
	or.pred  	%p45, %p44, %p35;
	selp.u32 	%r540, 1, 0, %p45;
	add.s32 	%r541, %r539, 1;
	setp.eq.s32 	%p46, %r541, %r3;
	or.pred  	%p6, %p46, %p36;
	selp.u32 	%r542, 1, 0, %p6;
	add.s32 	%r543, %r539, 2;
	setp.eq.s32 	%p47, %r543, %r3;
	or.pred  	%p7, %p47, %p37;
	selp.u32 	%r544, 1, 0, %p7;
	add.s32 	%r545, %r539, 3;
	setp.eq.s32 	%p48, %r545, %r3;
	or.pred  	%p49, %p48, %p38;
	selp.u32 	%r546, 1, 0, %p49;
	add.s32 	%r547, %r539, 4;
	setp.eq.s32 	%p50, %r547, %r3;
	or.pred  	%p51, %p50, %p39;
	selp.u32 	%r548, 1, 0, %p51;
	add.s32 	%r549, %r539, 5;
	setp.eq.s32 	%p52, %r549, %r3;
	or.pred  	%p53, %p52, %p40;
	selp.u32 	%r550, 1, 0, %p53;
	add.s32 	%r551, %r539, 6;
	setp.eq.s32 	%p54, %r551, %r3;
	or.pred  	%p8, %p54, %p41;
	selp.u32 	%r552, 1, 0, %p8;
	add.s32 	%r553, %r539, 7;
	setp.eq.s32 	%p55, %r553, %r3;
	or.pred  	%p56, %p55, %p42;
	selp.u32 	%r554, 1, 0, %p56;
	add.s32 	%r555, %r539, 8;
	setp.eq.s32 	%p57, %r555, %r3;
	or.pred  	%p58, %p57, %p43;
	selp.u32 	%r556, 1, 0, %p58;
	add.s32 	%r557, %r542, %r540;
	selp.b32 	%r558, 0, %r362, %p6;
	add.s32 	%r559, %r363, %r558;
	add.s32 	%r560, %r557, %r544;
	selp.b32 	%r561, 0, %r559, %p7;
	add.s32 	%r562, %r364, %r561;
	add.s32 	%r563, %r560, %r546;
	selp.b32 	%r564, 0, %r562, %p49;
	add.s32 	%r565, %r365, %r564;
	add.s32 	%r566, %r563, %r548;
	selp.b32 	%r567, 0, %r565, %p51;
	add.s32 	%r568, %r366, %r567;
	add.s32 	%r569, %r566, %r550;
	selp.b32 	%r570, 0, %r568, %p53;
	add.s32 	%r571, %r367, %r570;
	add.s32 	%r572, %r569, %r552;
	selp.b32 	%r573, 0, %r571, %p8;
	add.s32 	%r574, %r368, %r573;
	add.s32 	%r374, %r572, %r554;
	selp.b32 	%r575, 0, %r574, %p56;
	add.s32 	%r576, %r369, %r575;
	add.s32 	%r480, %r374, %r556;
	selp.b32 	%r577, 0, %r576, %p58;
	add.s32 	%r485, %r370, %r577;
	mov.b32 	%r536, 1;
	mov.b32 	%r537, 0;
	mov.b32 	%r538, -1;
	// begin inline asm
	shfl.sync.up.b32 %r479, %r480, %r536, %r537, %r538;
	// end inline asm
	// begin inline asm
	shfl.sync.up.b32 %r484, %r485, %r536, %r537, %r538;
	// end inline asm
	setp.eq.s32 	%p59, %r480, 0;
	selp.b32 	%r578, %r484, 0, %p59;
	setp.lt.s32 	%p60, %r458, 1;
	selp.b32 	%r579, 0, %r479, %p60;
	add.s32 	%r490, %r579, %r480;
	selp.b32 	%r580, 0, %r578, %p60;
	add.s32 	%r495, %r580, %r485;
	mov.b32 	%r496, 2;
	// begin inline asm
	shfl.sync.up.b32 %r489, %r490, %r496, %r537, %r538;
	// end inline asm
	// begin inline asm
	shfl.sync.up.b32 %r494, %r495, %r496, %r537, %r538;
	// end inline asm
	setp.eq.s32 	%p61, %r490, 0;
	selp.b32 	%r581, %r494, 0, %p61;
	setp.lt.s32 	%p62, %r458, 2;
	selp.b32 	%r582, 0, %r489, %p62;
	add.s32 	%r500, %r582, %r490;
	selp.b32 	%r583, 0, %r581, %p62;
	add.s32 	%r505, %r583, %r495;
	mov.b32 	%r506, 4;
	// begin inline asm
	shfl.sync.up.b32 %r499, %r500, %r506, %r537, %r538;
	// end inline asm
	// begin inline asm
	shfl.sync.up.b32 %r504, %r505, %r506, %r537, %r538;
	// end inline asm
	setp.eq.s32 	%p63, %r500, 0;
	selp.b32 	%r584, %r504, 0, %p63;
	setp.lt.s32 	%p64, %r458, 4;
	selp.b32 	%r585, 0, %r499, %p64;
	add.s32 	%r510, %r585, %r500;
	selp.b32 	%r586, 0, %r584, %p64;
	add.s32 	%r515, %r586, %r505;
	mov.b32 	%r516, 8;
	// begin inline asm
	shfl.sync.up.b32 %r509, %r510, %r516, %r537, %r538;
	// end inline asm
	// begin inline asm
	shfl.sync.up.b32 %r514, %r515, %r516, %r537, %r538;
	// end inline asm
	setp.eq.s32 	%p65, %r510, 0;
	selp.b32 	%r587, %r514, 0, %p65;
	setp.lt.s32 	%p66, %r458, 8;
	selp.b32 	%r588, 0, %r509, %p66;
	add.s32 	%r520, %r588, %r510;
	selp.b32 	%r589, 0, %r587, %p66;
	add.s32 	%r525, %r589, %r515;
	mov.b32 	%r526, 16;
	// begin inline asm
	shfl.sync.up.b32 %r519, %r520, %r526, %r537, %r538;
	// end inline asm
	// begin inline asm
	shfl.sync.up.b32 %r524, %r525, %r526, %r537, %r538;
	// end inline asm
	setp.eq.s32 	%p67, %r520, 0;
	selp.b32 	%r590, %r524, 0, %p67;
	setp.lt.s32 	%p68, %r458, 16;
	selp.b32 	%r591, 0, %r519, %p68;
	add.s32 	%r530, %r591, %r520;
	selp.b32 	%r592, 0, %r590, %p68;
	add.s32 	%r535, %r592, %r525;
	// begin inline asm
	shfl.sync.up.b32 %r1942, %r530, %r536, %r537, %r538;
	// end inline asm
	// begin inline asm
	shfl.sync.up.b32 %r1943, %r535, %r536, %r537, %r538;
	// end inline asm
	setp.ne.s32 	%p69, %r458, 31;
	@%p69 bra 	$L__BB1_254;
	shl.b32 	%r593, %r329, 3;
	mov.u32 	%r594, _ZN6thrust24THRUST_300001_SM_1000_NS8cuda_cub4core6detail5shmemE;
	add.s32 	%r595, %r594, %r593;
	st.shared.v2.u32 	[%r595], {%r530, %r535};
$L__BB1_254:
	bar.sync 	0;
	ld.shared.v4.u32 	{%r596, %r597, %r598, %r599}, [_ZN6thrust24THRUST_300001_SM_1000_NS8cuda_cub4core6detail5shmemE];
	add.s32 	%r600, %r598, %r596;
	setp.eq.s32 	%p70, %r598, 0;
	selp.b32 	%r601, %r597, 0, %p70;
	add.s32 	%r602, %r601, %r599;
	setp.eq.s32 	%p71, %r329, 2;
	selp.b32 	%r603, %r600, %r596, %p71;
	selp.b32 	%r604, %r602, %r597, %p71;
	ld.shared.v4.u32 	{%r605, %r606, %r607, %r608}, [_ZN6thrust24THRUST_300001_SM_1000_NS8cuda_cub4core6detail5shmemE+16];
	add.s32 	%r609, %r605, %r600;
	setp.eq.s32 	%p72, %r605, 0;
	selp.b32 	%r610, %r602, 0, %p72;
	add.s32 	%r611, %r610, %r606;
	setp.eq.s32 	%p73, %r329, 3;
	selp.b32 	%r612, %r609, %r603, %p73;
	selp.b32 	%r613, %r611, %r604, %p73;
	add.s32 	%r614, %r607, %r609;
	setp.eq.s32 	%p74, %r607, 0;
	selp.b32 	%r615, %r611, 0, %p74;
	add.s32 	%r616, %r615, %r608;
	setp.eq.s32 	%p75, %r329, 4;
	selp.b32 	%r617, %r614, %r612, %p75;
	selp.b32 	%r618, %r616, %r613, %p75;
	ld.shared.v4.u32 	{%r619, %r620, %r621, %r622}, [_ZN6thrust24THRUST_300001_SM_1000_NS8cuda_cub4core6detail5shmemE+32];
	add.s32 	%r623, %r619, %r614;
	setp.eq.s32 	%p76, %r619, 0;
	selp.b32 	%r624, %r616, 0, %p76;
	add.s32 	%r625, %r624, %r620;
	setp.eq.s32 	%p77, %r329, 5;
	selp.b32 	%r626, %r623, %r617, %p77;
	selp.b32 	%r627, %r625, %r618, %p77;
	add.s32 	%r628, %r621, %r623;
	setp.eq.s32 	%p78, %r621, 0;
	selp.b32 	%r629, %r625, 0, %p78;
	add.s32 	%r630, %r629, %r622;
	setp.eq.s32 	%p79, %r329, 6;
	selp.b32 	%r631, %r628, %r626, %p79;
	selp.b32 	%r632, %r630, %r627, %p79;
	ld.shared.v4.u32 	{%r633, %r634, %r635, %r636}, [_ZN6thrust24THRUST_300001_SM_1000_NS8cuda_cub4core6detail5shmemE+48];
	add.s32 	%r637, %r633, %r628;
	setp.eq.s32 	%p80, %r633, 0;
	selp.b32 	%r638, %r630, 0, %p80;
	add.s32 	%r639, %r638, %r634;
	setp.eq.s32 	%p81, %r329, 7;
	selp.b32 	%r379, %r637, %r631, %p81;
	selp.b32 	%r380, %r639, %r632, %p81;
	add.s32 	%r381, %r635, %r637;
	setp.eq.s32 	%p82, %r635, 0;
	selp.b32 	%r640, %r639, 0, %p82;
	add.s32 	%r382, %r640, %r636;
	setp.lt.u32 	%p83, %r299, 32;
	@%p83 bra 	$L__BB1_256;
	setp.eq.s32 	%p84, %r1942, 0;
	selp.b32 	%r641, %r380, 0, %p84;
	add.s32 	%r642, %r641, %r1943;
	setp.eq.s32 	%p85, %r458, 0;
	selp.b32 	%r643, 0, %r1942, %p85;
	add.s32 	%r1942, %r379, %r643;
	selp.b32 	%r1943, %r380, %r642, %p85;
	bra.uni 	$L__BB1_272;
$L__BB1_256:
	setp.ne.s32 	%p86, %r299, 0;
	mul.wide.u32 	%rd87, %r1, 16;
	add.s64 	%rd48, %rd1, %rd87;
	@%p86 bra 	$L__BB1_258;
	st.shared.u32 	[_ZN6thrust24THRUST_300001_SM_1000_NS8cuda_cub4core6detail5shmemE+116], %r381;
	st.shared.u32 	[_ZN6thrust24THRUST_300001_SM_1000_NS8cuda_cub4core6detail5shmemE+120], %r382;
	mov.b64 	%rd89, {%r381, %r382};
	add.s64 	%rd88, %rd48, 512;
	mov.b64 	%rd90, 100;
	// begin inline asm
	st.relaxed.gpu.v2.u64 [%rd88], {%rd89, %rd90};
	// end inline asm
$L__BB1_258:
	mov.u32 	%r644, %nctaid.x;
	setp.gt.u32 	%p87, %r644, 499;
	@%p87 bra 	$L__BB1_260;
	membar.cta;
	bra.uni 	$L__BB1_261;
$L__BB1_260:
	mov.b32 	%r645, 450;
	// begin inline asm
	nanosleep.u32 %r645;
	// end inline asm
$L__BB1_261:
	mul.wide.u32 	%rd94, %r299, 16;
	xor.b64  	%rd95, %rd94, -16;
	add.s64 	%rd96, %rd48, %rd95;
	add.s64 	%rd93, %rd96, 512;
$L__BB1_262:
	// begin inline asm
	ld.relaxed.gpu.v2.u64 {%rd91, %rd339}, [%rd93];
	// end inline asm
	setp.eq.s64 	%p88, %rd339, 99;
	mov.b32 	%r646, -1;
	vote.sync.any.pred 	%p89, %p88, %r646;
	@%p89 bra 	$L__BB1_262;
	mov.b64 	{%r650, %r655}, %rd91;
	setp.eq.s64 	%p90, %rd339, 101;
	mov.b32 	%r698, -1;
	vote.sync.ballot.b32 	%r699, %p90, %r698;
	// begin inline asm
	mov.u32 %r648, %lanemask_ge;
	// end inline asm
	and.b32  	%r700, %r699, %r648;
	or.b32  	%r701, %r700, -2147483648;
	add.s32 	%r702, %r701, -1;
	not.b32 	%r703, %r701;
	and.b32  	%r704, %r703, %r702;
	popc.b32 	%r652, %r704;
	mov.b32 	%r656, 1;
	// begin inline asm
	shfl.sync.down.b32 %r649, %r650, %r656, %r652, %r698;
	// end inline asm
	// begin inline asm
	shfl.sync.down.b32 %r654, %r655, %r656, %r652, %r698;
	// end inline asm
	setp.lt.s32 	%p92, %r458, %r652;
	setp.eq.s32 	%p93, %r650, 0;
	selp.b32 	%r705, %r649, 0, %p92;
	add.s32 	%r660, %r705, %r650;
	selp.b32 	%r706, %r654, 0, %p93;
	selp.b32 	%r707, %r706, 0, %p92;
	add.s32 	%r665, %r707, %r655;
	mov.b32 	%r666, 2;
	// begin inline asm
	shfl.sync.down.b32 %r659, %r660, %r666, %r652, %r698;
	// end inline asm
	// begin inline asm
	shfl.sync.down.b32 %r664, %r665, %r666, %r652, %r698;
	// end inline asm
	add.s32 	%r708, %r458, 2;
	setp.gt.s32 	%p94, %r708, %r652;
	setp.eq.s32 	%p95, %r660, 0;
	selp.b32 	%r709, %r664, 0, %p95;
	selp.b32 	%r710, 0, %r659, %p94;
	add.s32 	%r670, %r660, %r710;
	selp.b32 	%r711, 0, %r709, %p94;
	add.s32 	%r675, %r711, %r665;
	mov.b32 	%r676, 4;
	// begin inline asm
	shfl.sync.down.b32 %r669, %r670, %r676, %r652, %r698;
	// end inline asm
	// begin inline asm
	shfl.sync.down.b32 %r674, %r675, %r676, %r652, %r698;
	// end inline asm
	add.s32 	%r712, %r458, 4;
	setp.gt.s32 	%p96, %r712, %r652;
	setp.eq.s32 	%p97, %r670, 0;
	selp.b32 	%r713, %r674, 0, %p97;
	selp.b32 	%r714, 0, %r669, %p96;
	add.s32 	%r680, %r670, %r714;
	selp.b32 	%r715, 0, %r713, %p96;
	add.s32 	%r685, %r675, %r715;
	mov.b32 	%r686, 8;
	// begin inline asm
	shfl.sync.down.b32 %r679, %r680, %r686, %r652, %r698;
	// end inline asm
	// begin inline asm
	shfl.sync.down.b32 %r684, %r685, %r686, %r652, %r698;
	// end inline asm
	add.s32 	%r716, %r458, 8;
	setp.gt.s32 	%p98, %r716, %r652;
	setp.eq.s32 	%p99, %r680, 0;
	selp.b32 	%r717, %r684, 0, %p99;
	selp.b32 	%r718, 0, %r679, %p98;
	add.s32 	%r690, %r680, %r718;
	selp.b32 	%r719, 0, %r717, %p98;
	add.s32 	%r695, %r685, %r719;
	mov.b32 	%r696, 16;
	// begin inline asm
	shfl.sync.down.b32 %r689, %r690, %r696, %r652, %r698;
	// end inline asm
	// begin inline asm
	shfl.sync.down.b32 %r694, %r695, %r696, %r652, %r698;
	// end inline asm
	add.s32 	%r720, %r458, 16;
	setp.gt.s32 	%p100, %r720, %r652;
	setp.eq.s32 	%p101, %r690, 0;
	selp.b32 	%r721, %r694, 0, %p101;
	selp.b32 	%r722, 0, %r689, %p100;
	add.s32 	%r1939, %r722, %r690;
	selp.b32 	%r723, 0, %r721, %p100;
	add.s32 	%r1940, %r695, %r723;
	not.b32 	%r724, %r299;
	add.s32 	%r1941, %r1, %r724;
	add.s64 	%rd51, %rd1, 512;
$L__BB1_264:
	setp.ne.s64 	%p102, %rd339, 101;
	mov.b32 	%r725, -1;
	vote.sync.all.pred 	%p103, %p102, %r725;
	not.pred 	%p104, %p103;
	@%p104 bra 	$L__BB1_268;
	mul.wide.s32 	%rd140, %r1941, 16;
	add.s64 	%rd141, %rd51, %rd140;
	add.s64 	%rd139, %rd141, -512;
$L__BB1_266:
	// begin inline asm
	ld.relaxed.gpu.v2.u64 {%rd137, %rd339}, [%rd139];
	// end inline asm
	setp.eq.s64 	%p160, %rd339, 99;
	mov.b32 	%r818, -1;
	vote.sync.any.pred 	%p161, %p160, %r818;
	@%p161 bra 	$L__BB1_266;
	mov.b64 	{%r821, %r826}, %rd137;
	setp.eq.s64 	%p162, %rd339, 101;
	mov.b32 	%r869, -1;
	vote.sync.ballot.b32 	%r870, %p162, %r869;
	and.b32  	%r871, %r870, %r648;
	or.b32  	%r872, %r871, -2147483648;
	add.s32 	%r873, %r872, -1;
	not.b32 	%r874, %r872;
	and.b32  	%r875, %r874, %r873;
	popc.b32 	%r823, %r875;
	mov.b32 	%r827, 1;
	// begin inline asm
	shfl.sync.down.b32 %r820, %r821, %r827, %r823, %r869;
	// end inline asm
	// begin inline asm
	shfl.sync.down.b32 %r825, %r826, %r827, %r823, %r869;
	// end inline asm
	setp.lt.s32 	%p164, %r458, %r823;
	setp.eq.s32 	%p165, %r821, 0;
	selp.b32 	%r876, %r820, 0, %p164;
	add.s32 	%r831, %r876, %r821;
	selp.b32 	%r877, %r825, 0, %p165;
	selp.b32 	%r878, %r877, 0, %p164;
	add.s32 	%r836, %r878, %r826;
	mov.b32 	%r837, 2;
	// begin inline asm
	shfl.sync.down.b32 %r830, %r831, %r837, %r823, %r869;
	// end inline asm
	// begin inline asm
	shfl.sync.down.b32 %r835, %r836, %r837, %r823, %r869;
	// end inline asm
	add.s32 	%r879, %r458, 2;
	setp.gt.s32 	%p166, %r879, %r823;
	setp.eq.s32 	%p167, %r831, 0;
	selp.b32 	%r880, %r835, 0, %p167;
	selp.b32 	%r881, 0, %r830, %p166;
	add.s32 	%r841, %r831, %r881;
	selp.b32 	%r882, 0, %r880, %p166;
	add.s32 	%r846, %r882, %r836;
	mov.b32 	%r847, 4;
	// begin inline asm
	shfl.sync.down.b32 %r840, %r841, %r847, %r823, %r869;
	// end inline asm
	// begin inline asm
	shfl.sync.down.b32 %r845, %r846, %r847, %r823, %r869;
	// end inline asm
	add.s32 	%r883, %r458, 4;
	setp.gt.s32 	%p168, %r883, %r823;
	setp.eq.s32 	%p169, %r841, 0;
	selp.b32 	%r884, %r845, 0, %p169;
	selp.b32 	%r885, 0, %r840, %p168;
	add.s32 	%r851, %r841, %r885;
	selp.b32 	%r886, 0, %r884, %p168;
	add.s32 	%r856, %r846, %r886;
	mov.b32 	%r857, 8;
	// begin inline asm
	shfl.sync.down.b32 %r850, %r851, %r857, %r823, %r869;
	// end inline asm
	// begin inline asm
	shfl.sync.down.b32 %r855, %r856, %r857, %r823, %r869;
	// end inline asm
	add.s32 	%r887, %r458, 8;
	setp.gt.s32 	%p170, %r887, %r823;
	setp.eq.s32 	%p171, %r851, 0;
	selp.b32 	%r888, %r855, 0, %p171;
	selp.b32 	%r889, 0, %r850, %p170;
	add.s32 	%r861, %r851, %r889;
	selp.b32 	%r890, 0, %r888, %p170;
	add.s32 	%r866, %r856, %r890;
	mov.b32 	%r867, 16;
	// begin inline asm
	shfl.sync.down.b32 %r860, %r861, %r867, %r823, %r869;
	// end inline asm
	// begin inline asm
	shfl.sync.down.b32 %r865, %r866, %r867, %r823, %r869;
	// end inline asm
	add.s32 	%r891, %r458, 16;
	setp.gt.s32 	%p172, %r891, %r823;
	setp.eq.s32 	%p173, %r861, 0;
	selp.b32 	%r892, %r865, 0, %p173;
	selp.b32 	%r893, 0, %r860, %p172;
	selp.b32 	%r894, 0, %r892, %p172;
	add.s32 	%r895, %r866, %r894;
	add.s32 	%r896, %r893, %r1939;
	add.s32 	%r392, %r896, %r861;
	setp.eq.s32 	%p174, %r1939, 0;
	selp.b32 	%r897, %r895, 0, %p174;
	add.s32 	%r1940, %r897, %r1940;
	add.s32 	%r1941, %r1941, -32;
	mov.u32 	%r1939, %r392;
	bra.uni 	$L__BB1_264;
$L__BB1_268:
	@%p86 bra 	$L__BB1_270;
	add.s32 	%r727, %r1939, %r381;
	setp.eq.s32 	%p106, %r381, 0;
	selp.b32 	%r728, %r1940, 0, %p106;
	add.s32 	%r729, %r728, %r382;
	mov.b64 	%rd98, {%r727, %r729};
	add.s64 	%rd97, %rd48, 512;
	mov.b64 	%rd99, 101;
	// begin inline asm
	st.relaxed.gpu.v2.u64 [%rd97], {%rd98, %rd99};
	// end inline asm
	st.shared.u32 	[_ZN6thrust24THRUST_300001_SM_1000_NS8cuda_cub4core6detail5shmemE+100], %r1939;
	st.shared.v2.u32 	[_ZN6thrust24THRUST_300001_SM_1000_NS8cuda_cub4core6detail5shmemE+104], {%r1940, %r727};
	st.shared.u32 	[_ZN6thrust24THRUST_300001_SM_1000_NS8cuda_cub4core6detail5shmemE+112], %r729;
$L__BB1_270:
	setp.ne.s32 	%p107, %r458, 0;
	@%p107 bra 	$L__BB1_272;
	st.shared.v2.u32 	[_ZN6thrust24THRUST_300001_SM_1000_NS8cuda_cub4core6detail5shmemE+72], {%r1939, %r1940};
	mov.u32 	%r1942, %r1939;
	mov.u32 	%r1943, %r1940;
$L__BB1_272:
	setp.eq.s32 	%p108, %r299, 0;
	bar.sync 	0;
	@%p108 bra 	$L__BB1_274;
	ld.shared.v2.u32 	{%r730, %r731}, [_ZN6thrust24THRUST_300001_SM_1000_NS8cuda_cub4core6detail5shmemE+72];
	add.s32 	%r397, %r730, %r1942;
	setp.eq.s32 	%p109, %r1942, 0;
	selp.b32 	%r732, %r731, 0, %p109;
	add.s32 	%r1943, %r732, %r1943;
	mov.u32 	%r1942, %r397;
$L__BB1_274:
	mul.lo.s32 	%r733, %r299, 9;
	setp.eq.s32 	%p110, %r733, %r3;
	setp.ne.s32 	%p111, %r1938, %r332;
	or.pred  	%p112, %p110, %p111;
	selp.u32 	%r734, 1, 0, %p112;
	add.s32 	%r401, %r1942, %r734;
	selp.b32 	%r735, 0, %r1943, %p112;
	add.s32 	%r402, %r735, %r362;
	selp.u32 	%r736, 1, 0, %p6;
	add.s32 	%r737, %r736, %r734;
	add.s32 	%r403, %r737, %r1942;
	selp.b32 	%r738, 0, %r402, %p6;
	add.s32 	%r404, %r363, %r738;
	selp.u32 	%r739, 1, 0, %p7;
	add.s32 	%r405, %r403, %r739;
	selp.b32 	%r740, 0, %r404, %p7;
	add.s32 	%r406, %r364, %r740;
	add.s32 	%r741, %r733, 3;
	setp.eq.s32 	%p113, %r741, %r3;
	setp.ne.s32 	%p114, %r334, %r335;
	or.pred  	%p115, %p113, %p114;
	selp.u32 	%r742, 1, 0, %p115;
	add.s32 	%r407, %r405, %r742;
	selp.b32 	%r743, 0, %r406, %p115;
	add.s32 	%r408, %r365, %r743;
	add.s32 	%r744, %r733, 4;
	setp.eq.s32 	%p116, %r744, %r3;
	setp.ne.s32 	%p117, %r335, %r336;
	or.pred  	%p9, %p116, %p117;
	selp.u32 	%r745, 1, 0, %p9;
	add.s32 	%r409, %r407, %r745;
	selp.b32 	%r746, 0, %r408, %p9;
	add.s32 	%r410, %r366, %r746;
	add.s32 	%r747, %r733, 5;
	setp.eq.s32 	%p118, %r747, %r3;
	setp.ne.s32 	%p119, %r336, %r337;
	or.pred  	%p10, %p118, %p119;
	selp.u32 	%r748, 1, 0, %p10;
	add.s32 	%r411, %r409, %r748;
	selp.b32 	%r749, 0, %r410, %p10;
	add.s32 	%r412, %r367, %r749;
	selp.u32 	%r750, 1, 0, %p8;
	add.s32 	%r413, %r411, %r750;
	selp.b32 	%r751, 0, %r412, %p8;
	add.s32 	%r414, %r368, %r751;
	add.s32 	%r415, %r374, %r1942;
	add.s32 	%r752, %r733, 7;
	setp.eq.s32 	%p120, %r752, %r3;
	setp.ne.s32 	%p121, %r338, %r339;
	or.pred  	%p11, %p120, %p121;
	selp.b32 	%r753, 0, %r414, %p11;
	add.s32 	%r416, %r369, %r753;
	ld.shared.v2.u32 	{%r417, %r418}, [_ZN6thrust24THRUST_300001_SM_1000_NS8cuda_cub4core6detail5shmemE+112];
	ld.shared.u32 	%r1953, [_ZN6thrust24THRUST_300001_SM_1000_NS8cuda_cub4core6detail5shmemE+108];
	ld.shared.u32 	%r420, [_ZN6thrust24THRUST_300001_SM_1000_NS8cuda_cub4core6detail5shmemE+100];
	setp.lt.s32 	%p122, %r418, 257;
	@%p122 bra 	$L__BB1_300;
	bar.sync 	0;
	mul.lo.s32 	%r757, %r299, 9;
	setp.ne.s32 	%p138, %r757, %r3;
	setp.eq.s32 	%p139, %r1938, %r332;
	and.pred  	%p140, %p138, %p139;
	@%p140 bra 	$L__BB1_277;
	sub.s32 	%r758, %r1942, %r420;
	shl.b32 	%r759, %r758, 3;
	mov.u32 	%r760, _ZN6thrust24THRUST_300001_SM_1000_NS8cuda_cub4core6detail5shmemE;
	add.s32 	%r761, %r760, %r759;
	st.shared.v2.u32 	[%r761], {%r1938, %r1943};
$L__BB1_277:
	not.pred 	%p141, %p6;
	@%p141 bra 	$L__BB1_279;
	sub.s32 	%r762, %r401, %r420;
	shl.b32 	%r763, %r762, 3;
	mov.u32 	%r764, _ZN6thrust24THRUST_300001_SM_1000_NS8cuda_cub4core6detail5shmemE;
	add.s32 	%r765, %r764, %r763;
	st.shared.v2.u32 	[%r765], {%r332, %r402};
$L__BB1_279:
	not.pred 	%p142, %p7;
	@%p142 bra 	$L__BB1_281;
	sub.s32 	%r766, %r403, %r420;
	shl.b32 	%r767, %r766, 3;
	mov.u32 	%r768, _ZN6thrust24THRUST_300001_SM_1000_NS8cuda_cub4core6detail5shmemE;
	add.s32 	%r769, %r768, %r767;
	st.shared.v2.u32 	[%r769], {%r333, %r404};
$L__BB1_281:
	mad.lo.s32 	%r770, %r299, 9, 3;
	setp.ne.s32 	%p143, %r770, %r3;
	setp.eq.s32 	%p144, %r334, %r335;
	and.pred  	%p145, %p143, %p144;
	@%p145 bra 	$L__BB1_283;
	sub.s32 	%r771, %r405, %r420;
	shl.b32 	%r772, %r771, 3;
	mov.u32 	%r773, _ZN6thrust24THRUST_300001_SM_1000_NS8cuda_cub4core6detail5shmemE;
	add.s32 	%r774, %r773, %r772;
	st.shared.v2.u32 	[%r774], {%r334, %r406};
$L__BB1_283:
	not.pred 	%p146, %p9;
	@%p146 bra 	$L__BB1_285;
	sub.s32 	%r775, %r407, %r420;
	shl.b32 	%r776, %r775, 3;
	mov.u32 	%r777, _ZN6thrust24THRUST_300001_SM_1000_NS8cuda_cub4core6detail5shmemE;
	add.s32 	%r778, %r777, %r776;
	st.shared.v2.u32 	[%r778], {%r335, %r408};
$L__BB1_285:
	not.pred 	%p147, %p10;
	@%p147 bra 	$L__BB1_287;
	sub.s32 	%r779, %r409, %r420;
	shl.b32 	%r780, %r779, 3;
	mov.u32 	%r781, _ZN6thrust24THRUST_300001_SM_1000_NS8cuda_cub4core6detail5shmemE;
	add.s32 	%r782, %r781, %r780;
	st.shared.v2.u32 	[%r782], {%r336, %r410};
$L__BB1_287:
	not.pred 	%p148, %p8;
	@%p148 bra 	$L__BB1_289;
	sub.s32 	%r783, %r411, %r420;
	shl.b32 	%r784, %r783, 3;
	mov.u32 	%r785, _ZN6thrust24THRUST_300001_SM_1000_NS8cuda_cub4core6detail5shmemE;
	add.s32 	%r786, %r785, %r784;
	st.shared.v2.u32 	[%r786], {%r337, %r412};
$L__BB1_289:
	not.pred 	%p149, %p11;
	@%p149 bra 	$L__BB1_291;
	sub.s32 	%r787, %r413, %r420;
	shl.b32 	%r788, %r787, 3;
	mov.u32 	%r789, _ZN6thrust24THRUST_300001_SM_1000_NS8cuda_cub4core6detail5shmemE;
	add.s32 	%r790, %r789, %r788;
	st.shared.v2.u32 	[%r790], {%r338, %r414};
$L__BB1_291:
	mad.lo.s32 	%r791, %r299, 9, 8;
	setp.ne.s32 	%p150, %r791, %r3;
	setp.eq.s32 	%p151, %r339, %r340;
	and.pred  	%p152, %p150, %p151;
	@%p152 bra 	$L__BB1_293;
	sub.s32 	%r792, %r415, %r420;
	shl.b32 	%r793, %r792, 3;
	mov.u32 	%r794, _ZN6thrust24THRUST_300001_SM_1000_NS8cuda_cub4core6detail5shmemE;
	add.s32 	%r795, %r794, %r793;
	st.shared.v2.u32 	[%r795], {%r339, %r416};
$L__BB1_293:
	bar.sync 	0;
	setp.ge.s32 	%p153, %r299, %r418;
	@%p153 bra 	$L__BB1_318;
	not.b32 	%r796, %r299;
	add.s32 	%r421, %r418, %r796;
	and.b32  	%r797, %r421, 768;
	setp.eq.s32 	%p154, %r797, 768;
	mov.u32 	%r1952, %r299;
	@%p154 bra 	$L__BB1_297;
	shr.u32 	%r798, %r421, 8;
	add.s32 	%r799, %r798, 1;
	and.b32  	%r800, %r799, 3;
	shl.b32 	%r801, %r299, 3;
	mov.u32 	%r802, _ZN6thrust24THRUST_300001_SM_1000_NS8cuda_cub4core6detail5shmemE;
	add.s32 	%r1948, %r802, %r801;
	add.s32 	%r1947, %r299, %r420;
	neg.s32 	%r1946, %r800;
	shl.b32 	%r803, %r799, 8;
	and.b32  	%r804, %r803, 768;
	add.s32 	%r1952, %r299, %r804;
$L__BB1_296:
	.pragma "nounroll";
	mul.wide.s32 	%rd127, %r1947, 4;
	add.s64 	%rd128, %rd5, %rd127;
	add.s64 	%rd129, %rd4, %rd127;
	ld.shared.v2.u32 	{%r805, %r806}, [%r1948];
	st.global.u32 	[%rd129], %r805;
	st.global.u32 	[%rd128], %r806;
	add.s32 	%r1948, %r1948, 2048;
	add.s32 	%r1947, %r1947, 256;
	add.s32 	%r1946, %r1946, 1;
	setp.ne.s32 	%p155, %r1946, 0;
	@%p155 bra 	$L__BB1_296;
$L__BB1_297:
	setp.lt.u32 	%p156, %r421, 768;
	@%p156 bra 	$L__BB1_318;
	add.s64 	%rd55, %rd4, 2048;
	add.s32 	%r1951, %r1952, %r420;
	add.s64 	%rd56, %rd5, 2048;
	shl.b32 	%r807, %r1952, 3;
	mov.u32 	%r808, _ZN6thrust24THRUST_300001_SM_1000_NS8cuda_cub4core6detail5shmemE;
	add.s32 	%r809, %r807, %r808;
	add.s32 	%r1950, %r809, 4096;
$L__BB1_299:
	mul.wide.s32 	%rd130, %r1951, 4;
	add.s64 	%rd131, %rd55, %rd130;
	add.s64 	%rd132, %rd56, %rd130;
	ld.shared.v2.u32 	{%r810, %r811}, [%r1950+-4096];
	st.global.u32 	[%rd131+-2048], %r810;
	st.global.u32 	[%rd132+-2048], %r811;
	ld.shared.v2.u32 	{%r812, %r813}, [%r1950+-2048];
	st.global.u32 	[%rd131+-1024], %r812;
	st.global.u32 	[%rd132+-1024], %r813;
	ld.shared.v2.u32 	{%r814, %r815}, [%r1950];
	st.global.u32 	[%rd131], %r814;
	st.global.u32 	[%rd132], %r815;
	ld.shared.v2.u32 	{%r816, %r817}, [%r1950+2048];
	st.global.u32 	[%rd131+1024], %r816;
	st.global.u32 	[%rd132+1024], %r817;
	add.s32 	%r1952, %r1952, 1024;
	add.s32 	%r1951, %r1951, 1024;
	add.s32 	%r1950, %r1950, 8192;
	setp.lt.s32 	%p157, %r1952, %r418;
	@%p157 bra 	$L__BB1_299;
	bra.uni 	$L__BB1_318;
$L__BB1_300:
	mul.lo.s32 	%r754, %r299, 9;
	setp.ne.s32 	%p123, %r754, %r3;
	setp.eq.s32 	%p124, %r1938, %r332;
	and.pred  	%p125, %p123, %p124;
	@%p125 bra 	$L__BB1_302;
	mul.wide.s32 	%rd100, %r1942, 4;
	add.s64 	%rd101, %rd4, %rd100;
	st.global.u32 	[%rd101], %r1938;
	add.s64 	%rd102, %rd5, %rd100;
	st.global.u32 	[%rd102], %r1943;
$L__BB1_302:
	not.pred 	%p126, %p6;
	@%p126 bra 	$L__BB1_304;
	mul.wide.s32 	%rd103, %r401, 4;
	add.s64 	%rd104, %rd4, %rd103;
	st.global.u32 	[%rd104], %r332;
	add.s64 	%rd105, %rd5, %rd103;
	st.global.u32 	[%rd105], %r402;
$L__BB1_304:
	not.pred 	%p127, %p7;
	@%p127 bra 	$L__BB1_306;
	mul.wide.s32 	%rd106, %r403, 4;
	add.s64 	%rd107, %rd4, %rd106;
	st.global.u32 	[%rd107], %r333;
	add.s64 	%rd108, %rd5, %rd106;
	st.global.u32 	[%rd108], %r404;
$L__BB1_306:
	mad.lo.s32 	%r755, %r299, 9, 3;
	setp.ne.s32 	%p128, %r755, %r3;
	setp.eq.s32 	%p129, %r334, %r335;
	and.pred  	%p130, %p128, %p129;
	@%p130 bra 	$L__BB1_308;
	mul.wide.s32 	%rd109, %r405, 4;
	add.s64 	%rd110, %rd4, %rd109;
	st.global.u32 	[%rd110], %r334;
	add.s64 	%rd111, %rd5, %rd109;
	st.global.u32 	[%rd111], %r406;
$L__BB1_308:
	not.pred 	%p131, %p9;
	@%p131 bra 	$L__BB1_310;
	mul.wide.s32 	%rd112, %r407, 4;
	add.s64 	%rd113, %rd4, %rd112;
	st.global.u32 	[%rd113], %r335;
	add.s64 	%rd114, %rd5, %rd112;
	st.global.u32 	[%rd114], %r408;
$L__BB1_310:
	not.pred 	%p132, %p10;
	@%p132 bra 	$L__BB1_312;
	mul.wide.s32 	%rd115, %r409, 4;
	add.s64 	%rd116, %rd4, %rd115;
	st.global.u32 	[%rd116], %r336;
	add.s64 	%rd117, %rd5, %rd115;
	st.global.u32 	[%rd117], %r410;
$L__BB1_312:
	not.pred 	%p133, %p8;
	@%p133 bra 	$L__BB1_314;
	mul.wide.s32 	%rd118, %r411, 4;
	add.s64 	%rd119, %rd4, %rd118;
	st.global.u32 	[%rd119], %r337;
	add.s64 	%rd120, %rd5, %rd118;
	st.global.u32 	[%rd120], %r412;
$L__BB1_314:
	not.pred 	%p134, %p11;
	@%p134 bra 	$L__BB1_316;
	mul.wide.s32 	%rd121, %r413, 4;
	add.s64 	%rd122, %rd4, %rd121;
	st.global.u32 	[%rd122], %r338;
	add.s64 	%rd123, %rd5, %rd121;
	st.global.u32 	[%rd123], %r414;
$L__BB1_316:
	mad.lo.s32 	%r756, %r299, 9, 8;
	setp.ne.s32 	%p135, %r756, %r3;
	setp.eq.s32 	%p136, %r339, %r340;
	and.pred  	%p137, %p135, %p136;
	@%p137 bra 	$L__BB1_318;
	mul.wide.s32 	%rd124, %r415, 4;
	add.s64 	%rd125, %rd4, %rd124;
	st.global.u32 	[%rd125], %r339;
	add.s64 	%rd126, %rd5, %rd124;
	st.global.u32 	[%rd126], %r416;
$L__BB1_318:
	setp.ne.s32 	%p158, %r299, 255;
	@%p158 bra 	$L__BB1_322;
	setp.ne.s32 	%p159, %r3, 2304;
	@%p159 bra 	$L__BB1_321;
	mul.wide.s32 	%rd133, %r1953, 4;
	add.s64 	%rd134, %rd4, %rd133;
	st.global.u32 	[%rd134], %r340;
	add.s64 	%rd135, %rd5, %rd133;
	st.global.u32 	[%rd135], %r417;
	add.s32 	%r1953, %r1953, 1;
$L__BB1_321:
	ld.param.u64 	%rd328, [_ZN6thrust24THRUST_300001_SM_1000_NS8cuda_cub4core6detail13_kernel_agentINS1_15__reduce_by_key16ReduceByKeyAgentINS0_6detail15normal_iteratorINS0_10device_ptrIiEEEESB_SB_SB_N4cuda3std3__48equal_toIiEENSE_4plusIiEEPiiEEJSB_SB_SB_SB_SJ_N3cub18CUB_300001_SM_100024ReduceByKeyScanTileStateIiiLb1EEESG_SI_iiEEEvDpT0__param_4];
	cvta.to.global.u64 	%rd136, %rd328;
	st.global.u32 	[%rd136], %r1953;
$L__BB1_322:
	ret;

}
	// .globl	_ZN6thrust24THRUST_300001_SM_1000_NS8cuda_cub4core6detail13_kernel_agentINS1_15__reduce_by_key9InitAgentIN3cub18CUB_300001_SM_100024ReduceByKeyScanTileStateIilLb1EEElPlEEJSA_lSB_EEEvDpT0_
.visible .entry _ZN6thrust24THRUST_300001_SM_1000_NS8cuda_cub4core6detail13_kernel_agentINS1_15__reduce_by_key9InitAgentIN3cub18CUB_300001_SM_100024ReduceByKeyScanTileStateIilLb1EEElPlEEJSA_lSB_EEEvDpT0_(
	.param .align 8 .b8 _ZN6thrust24THRUST_300001_SM_1000_NS8cuda_cub4core6detail13_kernel_agentINS1_15__reduce_by_key9InitAgentIN3cub18CUB_300001_SM_100024ReduceByKeyScanTileStateIilLb1EEElPlEEJSA_lSB_EEEvDpT0__param_0[8],
	.param .u64 _ZN6thrust24THRUST_300001_SM_1000_NS8cuda_cub4core6detail13_kernel_agentINS1_15__reduce_by_key9InitAgentIN3cub18CUB_300001_SM_100024ReduceByKeyScanTileStateIilLb1EEElPlEEJSA_lSB_EEEvDpT0__param_1,
	.param .u64 .ptr .align 1 _ZN6thrust24THRUST_300001_SM_1000_NS8cuda_cub4core6detail13_kernel_agentINS1_15__reduce_by_key9InitAgentIN3cub18CUB_300001_SM_100024ReduceByKeyScanTileStateIilLb1EEElPlEEJSA_lSB_EEEvDpT0__param_2
)
.maxntid 128
{
	.reg .pred 	%p<6>;
	.reg .b32 	%r<16>;
	.reg .b64 	%rd<12>;

	ld.param.u64 	%rd3, [_ZN6thrust24THRUST_300001_SM_1000_NS8cuda_cub4core6detail13_kernel_agentINS1_15__reduce_by_key9InitAgentIN3cub18CUB_300001_SM_100024ReduceByKeyScanTileStateIilLb1EEElPlEEJSA_lSB_EEEvDpT0__param_0];
	ld.param.u32 	%r8, [_ZN6thrust24THRUST_300001_SM_1000_NS8cuda_cub4core6detail13_kernel_agentINS1_15__reduce_by_key9InitAgentIN3cub18CUB_300001_SM_100024ReduceByKeyScanTileStateIilLb1EEElPlEEJSA_lSB_EEEvDpT0__param_1];
	ld.param.u64 	%rd2, [_ZN6thrust24THRUST_300001_SM_1000_NS8cuda_cub4core6detail13_kernel_agentINS1_15__reduce_by_key9InitAgentIN3cub18CUB_300001_SM_100024ReduceByKeyScanTileStateIilLb1EEElPlEEJSA_lSB_EEEvDpT0__param_2];
	cvta.to.global.u64 	%rd1, %rd3;
	mov.u32 	%r1, %ctaid.x;
	mov.u32 	%r9, %ntid.x;
	mov.u32 	%r2, %tid.x;
	mad.lo.s32 	%r3, %r1, %r9, %r2;
	setp.ge.s32 	%p1, %r3, %r8;
	@%p1 bra 	$L__BB2_2;
	mul.wide.s32 	%rd4, %r3, 16;
	add.s64 	%rd5, %rd1, %rd4;
	mov.b64 	%rd6, 0;
	mov.b64 	%rd7, 425201762304;
	st.global.v2.u64 	[%rd5+512], {%rd7, %rd6};
$L__BB2_2:
	mov.b32 	%r15, 0;
	setp.ne.s32 	%p2, %r1, 0;
	setp.gt.u32 	%p3, %r2, 31;
	or.pred  	%p4, %p2, %p3;
	@%p4 bra 	$L__BB2_4;
	mul.wide.u32 	%rd8, %r2, 16;
	add.s64 	%rd9, %rd1, %rd8;
	st.global.v4.u32 	[%rd9], {%r15, %r15, %r15, %r15};
$L__BB2_4:
	or.b32  	%r14, %r1, %r2;
	setp.ne.s32 	%p5, %r14, 0;
	@%p5 bra 	$L__BB2_6;
	cvta.to.global.u64 	%rd10, %rd2;
	mov.b64 	%rd11, 0;
	st.global.u64 	[%rd10], %rd11;
$L__BB2_6:
	ret;

}
	// .globl	_ZN6thrust24THRUST_300001_SM_1000_NS8cuda_cub4core6detail13_kernel_agentINS1_15__reduce_by_key16ReduceByKeyAgentINS0_6detail15normal_iteratorINS0_10device_ptrIiEEEESB_SB_SB_N4cuda3std3__48equal_toIiEENSE_4plusIiEEPllEEJSB_SB_SB_SB_SJ_N3cub18CUB_300001_SM_100024ReduceByKeyScanTileStateIilLb1EEESG_SI_llEEEvDpT0_
.visible .entry _ZN6thrust24THRUST_300001_SM_1000_NS8cuda_cub4core6detail13_kernel_agentINS1_15__reduce_by_key16ReduceByKeyAgentINS0_6detail15normal_iteratorINS0_10device_ptrIiEEEESB_SB_SB_N4cuda3std3__48equal_toIiEENSE_4plusIiEEPllEEJSB_SB_SB_SB_SJ_N3cub18CUB_300001_SM_100024ReduceByKeyScanTileStateIilLb1EEESG_SI_llEEEvDpT0_(
	.param .align 8 .b8 _ZN6thrust24THRUST_300001_SM_1000_NS8cuda_cub4core6detail13_kernel_agentINS1_15__reduce_by_key16ReduceByKeyAgentINS0_6detail15normal_iteratorINS0_10device_ptrIiEEEESB_SB_SB_N4cuda3std3__48equal_toIiEENSE_4plusIiEEPllEEJSB_SB_SB_SB_SJ_N3cub18CUB_300001_SM_100024ReduceByKeyScanTileStateIilLb1EEESG_SI_llEEEvDpT0__param_0[8],
	.param .align 8 .b8 _ZN6thrust24THRUST_300001_SM_1000_NS8cuda_cub4core6detail13_kernel_agentINS1_15__reduce_by_key16ReduceByKeyAgentINS0_6detail15normal_iteratorINS0_10device_ptrIiEEEESB_SB_SB_N4cuda3std3__48equal_toIiEENSE_4plusIiEEPllEEJSB_SB_SB_SB_SJ_N3cub18CUB_300001_SM_100024ReduceByKeyScanTileStateIilLb1EEESG_SI_llEEEvDpT0__param_1[8],
	.param .align 8 .b8 _ZN6thrust24THRUST_300001_SM_1000_NS8cuda_cub4core6detail13_kernel_agentINS1_15__reduce_by_key16ReduceByKeyAgentINS0_6detail15normal_iteratorINS0_10device_ptrIiEEEESB_SB_SB_N4cuda3std3__48equal_toIiEENSE_4plusIiEEPllEEJSB_SB_SB_SB_SJ_N3cub18CUB_300001_SM_100024ReduceByKeyScanTileStateIilLb1EEESG_SI_llEEEvDpT0__param_2[8],
	.param .align 8 .b8 _ZN6thrust24THRUST_300001_SM_1000_NS8cuda_cub4core6detail13_kernel_agentINS1_15__reduce_by_key16ReduceByKeyAgentINS0_6detail15normal_iteratorINS0_10device_ptrIiEEEESB_SB_SB_N4cuda3std3__48equal_toIiEENSE_4plusIiEEPllEEJSB_SB_SB_SB_SJ_N3cub18CUB_300001_SM_100024ReduceByKeyScanTileStateIilLb1EEESG_SI_llEEEvDpT0__param_3[8],
	.param .u64 .ptr .align 1 _ZN6thrust24THRUST_300001_SM_1000_NS8cuda_cub4core6detail13_kernel_agentINS1_15__reduce_by_key16ReduceByKeyAgentINS0_6detail15normal_iteratorINS0_10device_ptrIiEEEESB_SB_SB_N4cuda3std3__48equal_toIiEENSE_4plusIiEEPllEEJSB_SB_SB_SB_SJ_N3cub18CUB_300001_SM_100024ReduceByKeyScanTileStateIilLb1EEESG_SI_llEEEvDpT0__param_4,
	.param .align 8 .b8 _ZN6thrust24THRUST_300001_SM_1000_NS8cuda_cub4core6detail13_kernel_agentINS1_15__reduce_by_key16ReduceByKeyAgentINS0_6detail15normal_iteratorINS0_10device_ptrIiEEEESB_SB_SB_N4cuda3std3__48equal_toIiEENSE_4plusIiEEPllEEJSB_SB_SB_SB_SJ_N3cub18CUB_300001_SM_100024ReduceByKeyScanTileStateIilLb1EEESG_SI_llEEEvDpT0__param_5[8],
	.param .align 1 .b8 _ZN6thrust24THRUST_300001_SM_1000_NS8cuda_cub4core6detail13_kernel_agentINS1_15__reduce_by_key16ReduceByKeyAgentINS0_6detail15normal_iteratorINS0_10device_ptrIiEEEESB_SB_SB_N4cuda3std3__48equal_toIiEENSE_4plusIiEEPllEEJSB_SB_SB_SB_SJ_N3cub18CUB_300001_SM_100024ReduceByKeyScanTileStateIilLb1EEESG_SI_llEEEvDpT0__param_6[1],
	.param .align 1 .b8 _ZN6thrust24THRUST_300001_SM_1000_NS8cuda_cub4core6detail13_kernel_agentINS1_15__reduce_by_key16ReduceByKeyAgentINS0_6detail15normal_iteratorINS0_10device_ptrIiEEEESB_SB_SB_N4cuda3std3__48equal_toIiEENSE_4plusIiEEPllEEJSB_SB_SB_SB_SJ_N3cub18CUB_300001_SM_100024ReduceByKeyScanTileStateIilLb1EEESG_SI_llEEEvDpT0__param_7[1],
	.param .u64 _ZN6thrust24THRUST_300001_SM_1000_NS8cuda_cub4core6detail13_kernel_agentINS1_15__reduce_by_key16ReduceByKeyAgentINS0_6detail15normal_iteratorINS0_10device_ptrIiEEEESB_SB_SB_N4cuda3std3__48equal_toIiEENSE_4plusIiEEPllEEJSB_SB_SB_SB_SJ_N3cub18CUB_300001_SM_100024ReduceByKeyScanTileStateIilLb1EEESG_SI_llEEEvDpT0__param_8,
	.param .u64 _ZN6thrust24THRUST_300001_SM_1000_NS8cuda_cub4core6detail13_kernel_agentINS1_15__reduce_by_key16ReduceByKeyAgentINS0_6detail15normal_iteratorINS0_10device_ptrIiEEEESB_SB_SB_N4cuda3std3__48equal_toIiEENSE_4plusIiEEPllEEJSB_SB_SB_SB_SJ_N3cub18CUB_300001_SM_100024ReduceByKeyScanTileStateIilLb1EEESG_SI_llEEEvDpT0__param_9
)
.maxntid 256
{
	.reg .pred 	%p<460>;
	.reg .b32 	%r<2120>;
	.reg .b64 	%rd<842>;

	ld.param.u64 	%rd1, [_ZN6thrust24THRUST_300001_SM_1000_NS8cuda_cub4core6detail13_kernel_agentINS1_15__reduce_by_key16ReduceByKeyAgentINS0_6detail15normal_iteratorINS0_10device_ptrIiEEEESB_SB_SB_N4cuda3std3__48equal_toIiEENSE_4plusIiEEPllEEJSB_SB_SB_SB_SJ_N3cub18CUB_300001_SM_100024ReduceByKeyScanTileStateIilLb1EEESG_SI_llEEEvDpT0__param_5];
	ld.param.u64 	%rd2, [_ZN6thrust24THRUST_300001_SM_1000_NS8cuda_cub4core6detail13_kernel_agentINS1_15__reduce_by_key16ReduceByKeyAgentINS0_6detail15normal_iteratorINS0_10device_ptrIiEEEESB_SB_SB_N4cuda3std3__48equal_toIiEENSE_4plusIiEEPllEEJSB_SB_SB_SB_SJ_N3cub18CUB_300001_SM_100024ReduceByKeyScanTileStateIilLb1EEESG_SI_llEEEvDpT0__param_0];
	ld.param.u64 	%rd3, [_ZN6thrust24THRUST_300001_SM_1000_NS8cuda_cub4core6detail13_kernel_agentINS1_15__reduce_by_key16ReduceByKeyAgentINS0_6detail15normal_iteratorINS0_10device_ptrIiEEEESB_SB_SB_N4cuda3std3__48equal_toIiEENSE_4plusIiEEPllEEJSB_SB_SB_SB_SJ_N3cub18CUB_300001_SM_100024ReduceByKeyScanTileStateIilLb1EEESG_SI_llEEEvDpT0__param_1];
	ld.param.u64 	%rd217, [_ZN6thrust24THRUST_300001_SM_1000_NS8cuda_cub4core6detail13_kernel_agentINS1_15__reduce_by_key16ReduceByKeyAgentINS0_6detail15normal_iteratorINS0_10device_ptrIiEEEESB_SB_SB_N4cuda3std3__48equal_toIiEENSE_4plusIiEEPllEEJSB_SB_SB_SB_SJ_N3cub18CUB_300001_SM_100024ReduceByKeyScanTileStateIilLb1EEESG_SI_llEEEvDpT0__param_3];
	ld.param.u64 	%rd218, [_ZN6thrust24THRUST_300001_SM_1000_NS8cuda_cub4core6detail13_kernel_agentINS1_15__reduce_by_key16ReduceByKeyAgentINS0_6detail15normal_iteratorINS0_10device_ptrIiEEEESB_SB_SB_N4cuda3std3__48equal_toIiEENSE_4plusIiEEPllEEJSB_SB_SB_SB_SJ_N3cub18CUB_300001_SM_100024ReduceByKeyScanTileStateIilLb1EEESG_SI_llEEEvDpT0__param_2];
	ld.param.u64 	%rd216, [_ZN6thrust24THRUST_300001_SM_1000_NS8cuda_cub4core6detail13_kernel_agentINS1_15__reduce_by_key16ReduceByKeyAgentINS0_6detail15normal_iteratorINS0_10device_ptrIiEEEESB_SB_SB_N4cuda3std3__48equal_toIiEENSE_4plusIiEEPllEEJSB_SB_SB_SB_SJ_N3cub18CUB_300001_SM_100024ReduceByKeyScanTileStateIilLb1EEESG_SI_llEEEvDpT0__param_8];
	cvta.to.global.u64 	%rd4, %rd218;
	cvta.to.global.u64 	%rd5, %rd217;
	mov.u32 	%r1, %ctaid.x;
	mul.wide.u32 	%rd6, %r1, 2304;
	sub.s64 	%rd7, %rd216, %rd6;
	setp.lt.s64 	%p12, %rd7, 2305;
	@%p12 bra 	$L__BB3_142;
	setp.ne.s32 	%p280, %r1, 0;
	@%p280 bra 	$L__BB3_52;
	mov.u32 	%r2, %tid.x;
	and.b32  	%r1793, %r2, 31;
	and.b32  	%r1794, %r2, 992;
	mul.lo.s32 	%r1795, %r1794, 9;
	or.b32  	%r1796, %r1795, %r1793;
	cvt.u64.u32 	%rd698, %r1796;
	add.s64 	%rd699, %rd6, %rd698;
	shl.b64 	%rd700, %rd699, 2;
	add.s64 	%rd679, %rd2, %rd700;
	// begin inline asm
	ld.global.nc.u32 %r1773, [%rd679];
	// end inline asm
	add.s64 	%rd680, %rd679, 128;
	// begin inline asm
	ld.global.nc.u32 %r1774, [%rd680];
	// end inline asm
	add.s64 	%rd681, %rd679, 256;
	// begin inline asm
	ld.global.nc.u32 %r1775, [%rd681];
	// end inline asm
	add.s64 	%rd682, %rd679, 384;
	// begin inline asm
	ld.global.nc.u32 %r1776, [%rd682];
	// end inline asm
	add.s64 	%rd683, %rd679, 512;
	// begin inline asm
	ld.global.nc.u32 %r1777, [%rd683];
	// end inline asm
	add.s64 	%rd684, %rd679, 640;
	// begin inline asm
	ld.global.nc.u32 %r1778, [%rd684];
	// end inline asm
	add.s64 	%rd685, %rd679, 768;
	// begin inline asm
	ld.global.nc.u32 %r1779, [%rd685];
	// end inline asm
	add.s64 	%rd686, %rd679, 896;
	// begin inline asm
	ld.global.nc.u32 %r1780, [%rd686];
	// end inline asm
	add.s64 	%rd687, %rd679, 1024;
	// begin inline asm
	ld.global.nc.u32 %r1781, [%rd687];
	// end inline asm
	// begin inline asm
	mov.u32 %r1782, %laneid;
	// end inline asm
	shr.u32 	%r4, %r2, 5;
	mad.lo.s32 	%r1797, %r4, 288, %r1782;
	shl.b32 	%r1798, %r1797, 2;
	mov.u32 	%r1799, _ZN6thrust24THRUST_300001_SM_1000_NS8cuda_cub4core6detail5shmemE;
	add.s32 	%r1800, %r1799, %r1798;
	st.shared.u32 	[%r1800], %r1773;
	st.shared.u32 	[%r1800+128], %r1774;
	st.shared.u32 	[%r1800+256], %r1775;
	st.shared.u32 	[%r1800+384], %r1776;
	st.shared.u32 	[%r1800+512], %r1777;
	st.shared.u32 	[%r1800+640], %r1778;
	st.shared.u32 	[%r1800+768], %r1779;
	st.shared.u32 	[%r1800+896], %r1780;
	st.shared.u32 	[%r1800+1024], %r1781;
	bar.warp.sync 	-1;
	shl.b32 	%r1801, %r1782, 5;
	add.s32 	%r1802, %r1800, %r1801;
	ld.shared.u32 	%r5, [%r1802];
	ld.shared.u32 	%r6, [%r1802+4];
	ld.shared.u32 	%r7, [%r1802+8];
	ld.shared.u32 	%r8, [%r1802+12];
	ld.shared.u32 	%r9, [%r1802+16];
	ld.shared.u32 	%r10, [%r1802+20];
	ld.shared.u32 	%r11, [%r1802+24];
	ld.shared.u32 	%r12, [%r1802+28];
	ld.shared.u32 	%r13, [%r1802+32];
	bar.sync 	0;
	add.s64 	%rd688, %rd3, %rd700;
	// begin inline asm
	ld.global.nc.u32 %r1783, [%rd688];
	// end inline asm
	add.s64 	%rd689, %rd688, 128;
	// begin inline asm
	ld.global.nc.u32 %r1784, [%rd689];
	// end inline asm
	add.s64 	%rd690, %rd688, 256;
	// begin inline asm
	ld.global.nc.u32 %r1785, [%rd690];
	// end inline asm
	add.s64 	%rd691, %rd688, 384;
	// begin inline asm
	ld.global.nc.u32 %r1786, [%rd691];
	// end inline asm
	add.s64 	%rd692, %rd688, 512;
	// begin inline asm
	ld.global.nc.u32 %r1787, [%rd692];
	// end inline asm
	add.s64 	%rd693, %rd688, 640;
	// begin inline asm
	ld.global.nc.u32 %r1788, [%rd693];
	// end inline asm
	add.s64 	%rd694, %rd688, 768;
	// begin inline asm
	ld.global.nc.u32 %r1789, [%rd694];
	// end inline asm
	add.s64 	%rd695, %rd688, 896;
	// begin inline asm
	ld.global.nc.u32 %r1790, [%rd695];
	// end inline asm
	add.s64 	%rd696, %rd688, 1024;
	// begin inline asm
	ld.global.nc.u32 %r1791, [%rd696];
	// end inline asm
	st.shared.u32 	[%r1800], %r1783;
	st.shared.u32 	[%r1800+128], %r1784;
	st.shared.u32 	[%r1800+256], %r1785;
	st.shared.u32 	[%r1800+384], %r1786;
	st.shared.u32 	[%r1800+512], %r1787;
	st.shared.u32 	[%r1800+640], %r1788;
	st.shared.u32 	[%r1800+768], %r1789;
	st.shared.u32 	[%r1800+896], %r1790;
	st.shared.u32 	[%r1800+1024], %r1791;
	bar.warp.sync 	-1;
	ld.shared.u32 	%r14, [%r1802];
	ld.shared.u32 	%r15, [%r1802+4];
	ld.shared.u32 	%r16, [%r1802+8];
	ld.shared.u32 	%r17, [%r1802+12];
	ld.shared.u32 	%r18, [%r1802+16];
	ld.shared.u32 	%r19, [%r1802+20];
	ld.shared.u32 	%r20, [%r1802+24];
	ld.shared.u32 	%r21, [%r1802+28];
	ld.shared.u32 	%r22, [%r1802+32];
	bar.sync 	0;
	shl.b32 	%r1803, %r2, 2;
	add.s32 	%r1804, %r1799, %r1803;
	add.s32 	%r23, %r1804, 1240;
	st.shared.u32 	[%r1804+1240], %r13;
	bar.sync 	0;
	setp.eq.s32 	%p390, %r2, 0;
	mov.b64 	%rd792, 0;
	@%p390 bra 	$L__BB3_4;
	ld.shared.u32 	%r2044, [%r23+-4];
	setp.ne.s32 	%p391, %r2044, %r5;
	selp.u64 	%rd792, 1, 0, %p391;
$L__BB3_4:
	setp.ne.s32 	%p392, %r5, %r6;
	selp.u64 	%rd701, 1, 0, %p392;
	setp.ne.s32 	%p393, %r6, %r7;
	selp.u64 	%rd702, 1, 0, %p393;
	setp.ne.s32 	%p394, %r7, %r8;
	selp.u64 	%rd703, 1, 0, %p394;
	setp.ne.s32 	%p395, %r8, %r9;
	selp.u64 	%rd704, 1, 0, %p395;
	setp.ne.s32 	%p396, %r9, %r10;
	selp.u64 	%rd705, 1, 0, %p396;
	setp.ne.s32 	%p397, %r10, %r11;
	selp.u64 	%rd706, 1, 0, %p397;
	setp.ne.s32 	%p398, %r11, %r12;
	selp.u64 	%rd707, 1, 0, %p398;
	setp.ne.s32 	%p399, %r12, %r13;
	selp.u64 	%rd708, 1, 0, %p399;
	add.s64 	%rd10, %rd792, %rd701;
	selp.b32 	%r1925, 0, %r14, %p392;
	add.s32 	%r1926, %r15, %r1925;
	add.s64 	%rd11, %rd10, %rd702;
	selp.b32 	%r1927, 0, %r1926, %p393;
	add.s32 	%r1928, %r16, %r1927;
	add.s64 	%rd12, %rd11, %rd703;
	selp.b32 	%r1929, 0, %r1928, %p394;
	add.s32 	%r1930, %r17, %r1929;
	add.s64 	%rd13, %rd12, %rd704;
	selp.b32 	%r1931, 0, %r1930, %p395;
	add.s32 	%r1932, %r18, %r1931;
	add.s64 	%rd14, %rd13, %rd705;
	selp.b32 	%r1933, 0, %r1932, %p396;
	add.s32 	%r1934, %r19, %r1933;
	add.s64 	%rd15, %rd14, %rd706;
	selp.b32 	%r1935, 0, %r1934, %p397;
	add.s32 	%r1936, %r20, %r1935;
	add.s64 	%rd16, %rd15, %rd707;
	selp.b32 	%r1937, 0, %r1936, %p398;
	add.s32 	%r1938, %r21, %r1937;
	add.s64 	%rd709, %rd16, %rd708;
	mov.b64 	{%r1806, %r1811}, %rd709;
	selp.b32 	%r1939, 0, %r1938, %p399;
	add.s32 	%r1816, %r22, %r1939;
	mov.b32 	%r1922, 1;
	mov.b32 	%r1923, 0;
	mov.b32 	%r1924, -1;
	// begin inline asm
	shfl.sync.up.b32 %r1805, %r1806, %r1922, %r1923, %r1924;
	// end inline asm
	// begin inline asm
	shfl.sync.up.b32 %r1810, %r1811, %r1922, %r1923, %r1924;
	// end inline asm
	mov.b64 	%rd710, {%r1805, %r1810};
	// begin inline asm
	shfl.sync.up.b32 %r1815, %r1816, %r1922, %r1923, %r1924;
	// end inline asm
	// begin inline asm
	shfl.sync.up.b32 %r1820, %r1821, %r1922, %r1923, %r1924;
	// end inline asm
	setp.eq.s64 	%p400, %rd709, 0;
	selp.b32 	%r1940, %r1815, 0, %p400;
	setp.lt.s32 	%p401, %r1782, 1;
	selp.b32 	%r1941, 0, %r1940, %p401;
	add.s32 	%r1836, %r1941, %r1816;
	selp.b64 	%rd711, 0, %rd710, %p401;
	add.s64 	%rd712, %rd711, %rd709;
	mov.b64 	{%r1826, %r1831}, %rd712;
	mov.b32 	%r1842, 2;
	// begin inline asm
	shfl.sync.up.b32 %r1825, %r1826, %r1842, %r1923, %r1924;
	// end inline asm
	// begin inline asm
	shfl.sync.up.b32 %r1830, %r1831, %r1842, %r1923, %r1924;
	// end inline asm
	mov.b64 	%rd713, {%r1825, %r1830};
	// begin inline asm
	shfl.sync.up.b32 %r1835, %r1836, %r1842, %r1923, %r1924;
	// end inline asm
	// begin inline asm
	shfl.sync.up.b32 %r1840, %r1841, %r1842, %r1923, %r1924;
	// end inline asm
	setp.eq.s64 	%p402, %rd712, 0;
	selp.b32 	%r1942, %r1835, 0, %p402;
	setp.lt.s32 	%p403, %r1782, 2;
	selp.b32 	%r1943, 0, %r1942, %p403;
	add.s32 	%r1856, %r1943, %r1836;
	selp.b64 	%rd714, 0, %rd713, %p403;
	add.s64 	%rd715, %rd714, %rd712;
	mov.b64 	{%r1846, %r1851}, %rd715;
	mov.b32 	%r1862, 4;
	// begin inline asm
	shfl.sync.up.b32 %r1845, %r1846, %r1862, %r1923, %r1924;
	// end inline asm
	// begin inline asm
	shfl.sync.up.b32 %r1850, %r1851, %r1862, %r1923, %r1924;
	// end inline asm
	mov.b64 	%rd716, {%r1845, %r1850};
	// begin inline asm
	shfl.sync.up.b32 %r1855, %r1856, %r1862, %r1923, %r1924;
	// end inline asm
	// begin inline asm
	shfl.sync.up.b32 %r1860, %r1861, %r1862, %r1923, %r1924;
	// end inline asm
	setp.eq.s64 	%p404, %rd715, 0;
	selp.b32 	%r1944, %r1855, 0, %p404;
	setp.lt.s32 	%p405, %r1782, 4;
	selp.b32 	%r1945, 0, %r1944, %p405;
	add.s32 	%r1876, %r1945, %r1856;
	selp.b64 	%rd717, 0, %rd716, %p405;
	add.s64 	%rd718, %rd717, %rd715;
	mov.b64 	{%r1866, %r1871}, %rd718;
	mov.b32 	%r1882, 8;
	// begin inline asm
	shfl.sync.up.b32 %r1865, %r1866, %r1882, %r1923, %r1924;
	// end inline asm
	// begin inline asm
	shfl.sync.up.b32 %r1870, %r1871, %r1882, %r1923, %r1924;
	// end inline asm
	mov.b64 	%rd719, {%r1865, %r1870};
	// begin inline asm
	shfl.sync.up.b32 %r1875, %r1876, %r1882, %r1923, %r1924;
	// end inline asm
	// begin inline asm
	shfl.sync.up.b32 %r1880, %r1881, %r1882, %r1923, %r1924;
	// end inline asm
	setp.eq.s64 	%p406, %rd718, 0;
	selp.b32 	%r1946, %r1875, 0, %p406;
	setp.lt.s32 	%p407, %r1782, 8;
	selp.b32 	%r1947, 0, %r1946, %p407;
	add.s32 	%r1896, %r1947, %r1876;
	selp.b64 	%rd720, 0, %rd719, %p407;
	add.s64 	%rd721, %rd720, %rd718;
	mov.b64 	{%r1886, %r1891}, %rd721;
	mov.b32 	%r1902, 16;
	// begin inline asm
	shfl.sync.up.b32 %r1885, %r1886, %r1902, %r1923, %r1924;
	// end inline asm
	// begin inline asm
	shfl.sync.up.b32 %r1890, %r1891, %r1902, %r1923, %r1924;
	// end inline asm
	mov.b64 	%rd722, {%r1885, %r1890};
	// begin inline asm
	shfl.sync.up.b32 %r1895, %r1896, %r1902, %r1923, %r1924;
	// end inline asm
	// begin inline asm
	shfl.sync.up.b32 %r1900, %r1901, %r1902, %r1923, %r1924;
	// end inline asm
	setp.eq.s64 	%p408, %rd721, 0;
	selp.b32 	%r1948, %r1895, 0, %p408;
	setp.lt.s32 	%p409, %r1782, 16;
	selp.b32 	%r1949, 0, %r1948, %p409;
	add.s32 	%r1916, %r1949, %r1896;
	selp.b64 	%rd723, 0, %rd722, %p409;
	add.s64 	%rd17, %rd723, %rd721;
	mov.b64 	{%r1906, %r1911}, %rd17;
	// begin inline asm
	shfl.sync.up.b32 %r1905, %r1906, %r1922, %r1923, %r1924;
	// end inline asm
	// begin inline asm
	shfl.sync.up.b32 %r1910, %r1911, %r1922, %r1923, %r1924;
	// end inline asm
	// begin inline asm
	shfl.sync.up.b32 %r1915, %r1916, %r1922, %r1923, %r1924;
	// end inline asm
	// begin inline asm
	shfl.sync.up.b32 %r1920, %r1921, %r1922, %r1923, %r1924;
	// end inline asm
	setp.ne.s32 	%p410, %r1782, 31;
	@%p410 bra 	$L__BB3_6;
	shl.b32 	%r1950, %r4, 4;
	mov.u32 	%r1951, _ZN6thrust24THRUST_300001_SM_1000_NS8cuda_cub4core6detail5shmemE;
	add.s32 	%r1952, %r1951, %r1950;
	st.shared.u64 	[%r1952], %rd17;
	st.shared.u32 	[%r1952+8], %r1916;
$L__BB3_6:
	mov.b64 	%rd724, {%r1905, %r1910};
	setp.ne.s32 	%p411, %r11, %r12;
	setp.ne.s32 	%p412, %r10, %r11;
	setp.ne.s32 	%p413, %r9, %r10;
	setp.ne.s32 	%p414, %r8, %r9;
	setp.ne.s32 	%p415, %r7, %r8;
	setp.ne.s32 	%p416, %r6, %r7;
	setp.ne.s32 	%p417, %r5, %r6;
	setp.ne.s32 	%p418, %r2, 0;
	bar.sync 	0;
	ld.shared.u64 	%rd725, [_ZN6thrust24THRUST_300001_SM_1000_NS8cuda_cub4core6detail5shmemE];
	ld.shared.u32 	%r1953, [_ZN6thrust24THRUST_300001_SM_1000_NS8cuda_cub4core6detail5shmemE+8];
	ld.shared.u64 	%rd726, [_ZN6thrust24THRUST_300001_SM_1000_NS8cuda_cub4core6detail5shmemE+16];
	ld.shared.u32 	%r1954, [_ZN6thrust24THRUST_300001_SM_1000_NS8cuda_cub4core6detail5shmemE+24];
	add.s64 	%rd727, %rd726, %rd725;
	setp.eq.s64 	%p419, %rd726, 0;
	selp.b32 	%r1955, %r1953, 0, %p419;
	add.s32 	%r1956, %r1955, %r1954;
	setp.eq.s32 	%p420, %r4, 2;
	selp.b64 	%rd728, %rd727, %rd725, %p420;
	selp.b32 	%r1957, %r1956, %r1953, %p420;
	ld.shared.u64 	%rd729, [_ZN6thrust24THRUST_300001_SM_1000_NS8cuda_cub4core6detail5shmemE+32];
	ld.shared.u32 	%r1958, [_ZN6thrust24THRUST_300001_SM_1000_NS8cuda_cub4core6detail5shmemE+40];
	add.s64 	%rd730, %rd729, %rd727;
	setp.eq.s64 	%p421, %rd729, 0;
	selp.b32 	%r1959, %r1956, 0, %p421;
	add.s32 	%r1960, %r1959, %r1958;
	setp.eq.s32 	%p422, %r4, 3;
	selp.b64 	%rd731, %rd730, %rd728, %p422;
	selp.b32 	%r1961, %r1960, %r1957, %p422;
	ld.shared.u64 	%rd732, [_ZN6thrust24THRUST_300001_SM_1000_NS8cuda_cub4core6detail5shmemE+48];
	ld.shared.u32 	%r1962, [_ZN6thrust24THRUST_300001_SM_1000_NS8cuda_cub4core6detail5shmemE+56];
	add.s64 	%rd733, %rd732, %rd730;
	setp.eq.s64 	%p423, %rd732, 0;
	selp.b32 	%r1963, %r1960, 0, %p423;
	add.s32 	%r1964, %r1963, %r1962;
	setp.eq.s32 	%p424, %r4, 4;
	selp.b64 	%rd734, %rd733, %rd731, %p424;
	selp.b32 	%r1965, %r1964, %r1961, %p424;
	ld.shared.u64 	%rd735, [_ZN6thrust24THRUST_300001_SM_1000_NS8cuda_cub4core6detail5shmemE+64];
	ld.shared.u32 	%r1966, [_ZN6thrust24THRUST_300001_SM_1000_NS8cuda_cub4core6detail5shmemE+72];
	add.s64 	%rd736, %rd735, %rd733;
	setp.eq.s64 	%p425, %rd735, 0;
	selp.b32 	%r1967, %r1964, 0, %p425;
	add.s32 	%r1968, %r1967, %r1966;
	setp.eq.s32 	%p426, %r4, 5;
	selp.b64 	%rd737, %rd736, %rd734, %p426;
	selp.b32 	%r1969, %r1968, %r1965, %p426;
	ld.shared.u64 	%rd738, [_ZN6thrust24THRUST_300001_SM_1000_NS8cuda_cub4core6detail5shmemE+80];
	ld.shared.u32 	%r1970, [_ZN6thrust24THRUST_300001_SM_1000_NS8cuda_cub4core6detail5shmemE+88];
	add.s64 	%rd739, %rd738, %rd736;
	setp.eq.s64 	%p427, %rd738, 0;
	selp.b32 	%r1971, %r1968, 0, %p427;
	add.s32 	%r1972, %r1971, %r1970;
	setp.eq.s32 	%p428, %r4, 6;
	selp.b64 	%rd740, %rd739, %rd737, %p428;
	selp.b32 	%r1973, %r1972, %r1969, %p428;
	ld.shared.u64 	%rd741, [_ZN6thrust24THRUST_300001_SM_1000_NS8cuda_cub4core6detail5shmemE+96];
	ld.shared.u32 	%r1974, [_ZN6thrust24THRUST_300001_SM_1000_NS8cuda_cub4core6detail5shmemE+104];
	add.s64 	%rd742, %rd741, %rd739;
	setp.eq.s64 	%p429, %rd741, 0;
	selp.b32 	%r1975, %r1972, 0, %p429;
	add.s32 	%r1976, %r1975, %r1974;
	setp.eq.s32 	%p430, %r4, 7;
	selp.b64 	%rd743, %rd742, %rd740, %p430;
	selp.b32 	%r1977, %r1976, %r1973, %p430;
	ld.shared.u64 	%rd744, [_ZN6thrust24THRUST_300001_SM_1000_NS8cuda_cub4core6detail5shmemE+112];
	ld.shared.u32 	%r1978, [_ZN6thrust24THRUST_300001_SM_1000_NS8cuda_cub4core6detail5shmemE+120];
	add.s64 	%rd18, %rd744, %rd742;
	setp.eq.s64 	%p431, %rd744, 0;
	selp.b32 	%r1979, %r1976, 0, %p431;
	add.s32 	%r30, %r1979, %r1978;
	setp.lt.u32 	%p432, %r2, 32;
	selp.b64 	%rd745, 0, %rd743, %p432;
	selp.b32 	%r1980, 0, %r1977, %p432;
	setp.eq.s64 	%p433, %rd724, 0;
	selp.b32 	%r1981, %r1980, 0, %p433;
	add.s32 	%r1982, %r1981, %r1915;
	setp.eq.s32 	%p434, %r1782, 0;
	selp.b32 	%r31, %r1980, %r1982, %p434;
	selp.b64 	%rd746, 0, %rd724, %p434;
	add.s64 	%rd19, %rd745, %rd746;
	add.s64 	%rd20, %rd19, %rd792;
	setp.eq.s64 	%p435, %rd792, 0;
	selp.b32 	%r1983, %r31, 0, %p435;
	add.s32 	%r32, %r1983, %r14;
	add.s64 	%rd21, %rd10, %rd19;
	selp.b32 	%r1984, 0, %r32, %p417;
	add.s32 	%r33, %r15, %r1984;
	add.s64 	%rd22, %rd11, %rd19;
	selp.b32 	%r1985, 0, %r33, %p416;
	add.s32 	%r34, %r16, %r1985;
	add.s64 	%rd23, %rd12, %rd19;
	selp.b32 	%r1986, 0, %r34, %p415;
	add.s32 	%r35, %r17, %r1986;
	add.s64 	%rd24, %rd13, %rd19;
	selp.b32 	%r1987, 0, %r35, %p414;
	add.s32 	%r36, %r18, %r1987;
	add.s64 	%rd25, %rd14, %rd19;
	selp.b32 	%r1988, 0, %r36, %p413;
	add.s32 	%r37, %r19, %r1988;
	add.s64 	%rd26, %rd15, %rd19;
	selp.b32 	%r1989, 0, %r37, %p412;
	add.s32 	%r38, %r20, %r1989;
	add.s64 	%rd27, %rd16, %rd19;
	selp.b32 	%r1990, 0, %r38, %p411;
	add.s32 	%r39, %r21, %r1990;
	@%p418 bra 	$L__BB3_8;
	mov.b32 	%r1991, 101;
	mov.b64 	%rd748, {%r30, %r1991};
	add.s64 	%rd747, %rd1, 512;
	// begin inline asm
	st.relaxed.gpu.v2.u64 [%rd747], {%rd748, %rd18};
	// end inline asm
$L__BB3_8:
	setp.lt.s64 	%p436, %rd18, 257;
	@%p436 bra 	$L__BB3_34;
	bar.sync 	0;
	@%p435 bra 	$L__BB3_11;
	cvt.u32.u64 	%r1992, %rd19;
	shl.b32 	%r1993, %r1992, 3;
	mov.u32 	%r1994, _ZN6thrust24THRUST_300001_SM_1000_NS8cuda_cub4core6detail5shmemE;
	add.s32 	%r1995, %r1994, %r1993;
	st.shared.v2.u32 	[%r1995], {%r2044, %r31};
$L__BB3_11:
	setp.eq.s32 	%p447, %r5, %r6;
	@%p447 bra 	$L__BB3_13;
	cvt.u32.u64 	%r1996, %rd20;
	shl.b32 	%r1997, %r1996, 3;
	mov.u32 	%r1998, _ZN6thrust24THRUST_300001_SM_1000_NS8cuda_cub4core6detail5shmemE;
	add.s32 	%r1999, %r1998, %r1997;
	st.shared.v2.u32 	[%r1999], {%r5, %r32};
$L__BB3_13:
	setp.eq.s32 	%p448, %r6, %r7;
	@%p448 bra 	$L__BB3_15;
	cvt.u32.u64 	%r2000, %rd21;
	shl.b32 	%r2001, %r2000, 3;
	mov.u32 	%r2002, _ZN6thrust24THRUST_300001_SM_1000_NS8cuda_cub4core6detail5shmemE;
	add.s32 	%r2003, %r2002, %r2001;
	st.shared.v2.u32 	[%r2003], {%r6, %r33};
$L__BB3_15:
	setp.eq.s32 	%p449, %r7, %r8;
	@%p449 bra 	$L__BB3_17;
	cvt.u32.u64 	%r2004, %rd22;
	shl.b32 	%r2005, %r2004, 3;
	mov.u32 	%r2006, _ZN6thrust24THRUST_300001_SM_1000_NS8cuda_cub4core6detail5shmemE;
	add.s32 	%r2007, %r2006, %r2005;
	st.shared.v2.u32 	[%r2007], {%r7, %r34};
$L__BB3_17:
	setp.eq.s32 	%p450, %r8, %r9;
	@%p450 bra 	$L__BB3_19;
	cvt.u32.u64 	%r2008, %rd23;
	shl.b32 	%r2009, %r2008, 3;
	mov.u32 	%r2010, _ZN6thrust24THRUST_300001_SM_1000_NS8cuda_cub4core6detail5shmemE;
	add.s32 	%r2011, %r2010, %r2009;
	st.shared.v2.u32 	[%r2011], {%r8, %r35};
$L__BB3_19:
	setp.eq.s32 	%p451, %r9, %r10;
	@%p451 bra 	$L__BB3_21;
	cvt.u32.u64 	%r2012, %rd24;
	shl.b32 	%r2013, %r2012, 3;
	mov.u32 	%r2014, _ZN6thrust24THRUST_300001_SM_1000_NS8cuda_cub4core6detail5shmemE;
	add.s32 	%r2015, %r2014, %r2013;
	st.shared.v2.u32 	[%r2015], {%r9, %r36};
$L__BB3_21:
	setp.eq.s32 	%p452, %r10, %r11;
	@%p452 bra 	$L__BB3_23;
	cvt.u32.u64 	%r2016, %rd25;
	shl.b32 	%r2017, %r2016, 3;
	mov.u32 	%r2018, _ZN6thrust24THRUST_300001_SM_1000_NS8cuda_cub4core6detail5shmemE;
	add.s32 	%r2019, %r2018, %r2017;
	st.shared.v2.u32 	[%r2019], {%r10, %r37};
$L__BB3_23:
	setp.eq.s32 	%p453, %r11, %r12;
	@%p453 bra 	$L__BB3_25;
	cvt.u32.u64 	%r2020, %rd26;
	shl.b32 	%r2021, %r2020, 3;
	mov.u32 	%r2022, _ZN6thrust24THRUST_300001_SM_1000_NS8cuda_cub4core6detail5shmemE;
	add.s32 	%r2023, %r2022, %r2021;
	st.shared.v2.u32 	[%r2023], {%r11, %r38};
$L__BB3_25:
	setp.eq.s32 	%p454, %r12, %r13;
	@%p454 bra 	$L__BB3_27;
	cvt.u32.u64 	%r2024, %rd27;
	shl.b32 	%r2025, %r2024, 3;
	mov.u32 	%r2026, _ZN6thrust24THRUST_300001_SM_1000_NS8cuda_cub4core6detail5shmemE;
	add.s32 	%r2027, %r2026, %r2025;
	st.shared.v2.u32 	[%r2027], {%r12, %r39};
$L__BB3_27:
	bar.sync 	0;
	cvt.u64.u32 	%rd797, %r2;
	setp.le.u64 	%p455, %rd18, %rd797;
	@%p455 bra 	$L__BB3_362;
	not.b64 	%rd777, %rd797;
	add.s64 	%rd29, %rd18, %rd777;
	shr.u64 	%rd778, %rd29, 8;
	add.s64 	%rd779, %rd778, 1;
	and.b64  	%rd793, %rd779, 3;
	and.b64  	%rd780, %rd29, 768;
	setp.eq.s64 	%p456, %rd780, 768;
	@%p456 bra 	$L__BB3_31;
	shl.b64 	%rd781, %rd797, 2;
	add.s64 	%rd795, %rd5, %rd781;
	add.s64 	%rd794, %rd4, %rd781;
	shl.b32 	%r2028, %r2, 3;
	mov.u32 	%r2029, _ZN6thrust24THRUST_300001_SM_1000_NS8cuda_cub4core6detail5shmemE;
	add.s32 	%r2045, %r2029, %r2028;
	shl.b64 	%rd782, %rd793, 8;
	add.s64 	%rd797, %rd782, %rd797;
$L__BB3_30:
	.pragma "nounroll";
	ld.shared.v2.u32 	{%r2030, %r2031}, [%r2045];
	st.global.u32 	[%rd794], %r2030;
	st.global.u32 	[%rd795], %r2031;
	add.s64 	%rd795, %rd795, 1024;
	add.s64 	%rd794, %rd794, 1024;
	add.s32 	%r2045, %r2045, 2048;
	add.s64 	%rd793, %rd793, -1;
	setp.ne.s64 	%p457, %rd793, 0;
	@%p457 bra 	$L__BB3_30;
$L__BB3_31:
	setp.lt.u64 	%p458, %rd29, 768;
	@%p458 bra 	$L__BB3_362;
	mov.u32 	%r2034, _ZN6thrust24THRUST_300001_SM_1000_NS8cuda_cub4core6detail5shmemE;
$L__BB3_33:
	cvt.u32.u64 	%r2032, %rd797;
	shl.b32 	%r2033, %r2032, 3;
	add.s32 	%r2035, %r2034, %r2033;
	ld.shared.v2.u32 	{%r2036, %r2037}, [%r2035];
	shl.b64 	%rd783, %rd797, 2;
	add.s64 	%rd784, %rd4, %rd783;
	st.global.u32 	[%rd784], %r2036;
	add.s64 	%rd785, %rd5, %rd783;
	st.global.u32 	[%rd785], %r2037;
	ld.shared.v2.u32 	{%r2038, %r2039}, [%r2035+2048];
	and.b64  	%rd786, %rd783, 17179869180;
	add.s64 	%rd787, %rd4, %rd786;
	st.global.u32 	[%rd787+1024], %r2038;
	add.s64 	%rd788, %rd5, %rd786;
	st.global.u32 	[%rd788+1024], %r2039;
	ld.shared.v2.u32 	{%r2040, %r2041}, [%r2035+4096];
	st.global.u32 	[%rd787+2048], %r2040;
	st.global.u32 	[%rd788+2048], %r2041;
	ld.shared.v2.u32 	{%r2042, %r2043}, [%r2035+6144];
	st.global.u32 	[%rd787+3072], %r2042;
	st.global.u32 	[%rd788+3072], %r2043;
	add.s64 	%rd789, %rd797, 1024;
	and.b64  	%rd797, %rd789, 4294967295;
	setp.gt.u64 	%p459, %rd18, %rd797;
	@%p459 bra 	$L__BB3_33;
	bra.uni 	$L__BB3_362;
$L__BB3_34:
	@%p435 bra 	$L__BB3_36;
	shl.b64 	%rd750, %rd19, 2;
	add.s64 	%rd751, %rd4, %rd750;
	st.global.u32 	[%rd751], %r2044;
	add.s64 	%rd752, %rd5, %rd750;
	st.global.u32 	[%rd752], %r31;
$L__BB3_36:
	setp.eq.s32 	%p438, %r5, %r6;
	@%p438 bra 	$L__BB3_38;
	shl.b64 	%rd753, %rd20, 2;
	add.s64 	%rd754, %rd4, %rd753;
	st.global.u32 	[%rd754], %r5;
	add.s64 	%rd755, %rd5, %rd753;
	st.global.u32 	[%rd755], %r32;
$L__BB3_38:
	setp.eq.s32 	%p439, %r6, %r7;
	@%p439 bra 	$L__BB3_40;
	shl.b64 	%rd756, %rd21, 2;
	add.s64 	%rd757, %rd4, %rd756;
	st.global.u32 	[%rd757], %r6;
	add.s64 	%rd758, %rd5, %rd756;
	st.global.u32 	[%rd758], %r33;
$L__BB3_40:
	setp.eq.s32 	%p440, %r7, %r8;
	@%p440 bra 	$L__BB3_42;
	shl.b64 	%rd759, %rd22, 2;
	add.s64 	%rd760, %rd4, %rd759;
	st.global.u32 	[%rd760], %r7;
	add.s64 	%rd761, %rd5, %rd759;
	st.global.u32 	[%rd761], %r34;
$L__BB3_42:
	setp.eq.s32 	%p441, %r8, %r9;
	@%p441 bra 	$L__BB3_44;
	shl.b64 	%rd762, %rd23, 2;
	add.s64 	%rd763, %rd4, %rd762;
	st.global.u32 	[%rd763], %r8;
	add.s64 	%rd764, %rd5, %rd762;
	st.global.u32 	[%rd764], %r35;
$L__BB3_44:
	setp.eq.s32 	%p442, %r9, %r10;
	@%p442 bra 	$L__BB3_46;
	shl.b64 	%rd765, %rd24, 2;
	add.s64 	%rd766, %rd4, %rd765;
	st.global.u32 	[%rd766], %r9;
	add.s64 	%rd767, %rd5, %rd765;
	st.global.u32 	[%rd767], %r36;
$L__BB3_46:
	setp.eq.s32 	%p443, %r10, %r11;
	@%p443 bra 	$L__BB3_48;
	shl.b64 	%rd768, %rd25, 2;
	add.s64 	%rd769, %rd4, %rd768;
	st.global.u32 	[%rd769], %r10;
	add.s64 	%rd770, %rd5, %rd768;
	st.global.u32 	[%rd770], %r37;
$L__BB3_48:
	setp.eq.s32 	%p444, %r11, %r12;
	@%p444 bra 	$L__BB3_50;
	shl.b64 	%rd771, %rd26, 2;
	add.s64 	%rd772, %rd4, %rd771;
	st.global.u32 	[%rd772], %r11;
	add.s64 	%rd773, %rd5, %rd771;
	st.global.u32 	[%rd773], %r38;
$L__BB3_50:
	setp.eq.s32 	%p445, %r12, %r13;
	@%p445 bra 	$L__BB3_362;
	shl.b64 	%rd774, %rd27, 2;
	add.s64 	%rd775, %rd4, %rd774;
	st.global.u32 	[%rd775], %r12;
	add.s64 	%rd776, %rd5, %rd774;
	st.global.u32 	[%rd776], %r39;
	bra.uni 	$L__BB3_362;
$L__BB3_52:
	mov.u32 	%r43, %tid.x;
	and.b32  	%r1259, %r43, 31;
	and.b32  	%r1260, %r43, 992;
	mul.lo.s32 	%r1261, %r1260, 9;
	or.b32  	%r1262, %r1261, %r1259;
	cvt.u64.u32 	%rd542, %r1262;
	add.s64 	%rd43, %rd6, %rd542;
	shl.b64 	%rd543, %rd43, 2;
	add.s64 	%rd533, %rd2, %rd543;
	// begin inline asm
	ld.global.nc.u32 %r1248, [%rd533];
	// end inline asm
	add.s64 	%rd534, %rd533, 128;
	// begin inline asm
	ld.global.nc.u32 %r1249, [%rd534];
	// end inline asm
	add.s64 	%rd535, %rd533, 256;
	// begin inline asm
	ld.global.nc.u32 %r1250, [%rd535];
	// end inline asm
	add.s64 	%rd536, %rd533, 384;
	// begin inline asm
	ld.global.nc.u32 %r1251, [%rd536];
	// end inline asm
	add.s64 	%rd537, %rd533, 512;
	// begin inline asm
	ld.global.nc.u32 %r1252, [%rd537];
	// end inline asm
	add.s64 	%rd538, %rd533, 640;
	// begin inline asm
	ld.global.nc.u32 %r1253, [%rd538];
	// end inline asm
	add.s64 	%rd539, %rd533, 768;
	// begin inline asm
	ld.global.nc.u32 %r1254, [%rd539];
	// end inline asm
	add.s64 	%rd540, %rd533, 896;
	// begin inline asm
	ld.global.nc.u32 %r1255, [%rd540];
	// end inline asm
	add.s64 	%rd541, %rd533, 1024;
	// begin inline asm
	ld.global.nc.u32 %r1256, [%rd541];
	// end inline asm
	// begin inline asm
	mov.u32 %r1257, %laneid;
	// end inline asm
	shr.u32 	%r45, %r43, 5;
	mad.lo.s32 	%r1263, %r45, 288, %r1257;
	shl.b32 	%r1264, %r1263, 2;
	mov.u32 	%r1265, _ZN6thrust24THRUST_300001_SM_1000_NS8cuda_cub4core6detail5shmemE;
	add.s32 	%r46, %r1265, %r1264;
	st.shared.u32 	[%r46], %r1248;
	st.shared.u32 	[%r46+128], %r1249;
	st.shared.u32 	[%r46+256], %r1250;
	st.shared.u32 	[%r46+384], %r1251;
	st.shared.u32 	[%r46+512], %r1252;
	st.shared.u32 	[%r46+640], %r1253;
	st.shared.u32 	[%r46+768], %r1254;
	st.shared.u32 	[%r46+896], %r1255;
	st.shared.u32 	[%r46+1024], %r1256;
	bar.warp.sync 	-1;
	shl.b32 	%r1266, %r1257, 5;
	add.s32 	%r47, %r46, %r1266;
	ld.shared.u32 	%r48, [%r47];
	ld.shared.u32 	%r49, [%r47+4];
	ld.shared.u32 	%r50, [%r47+8];
	ld.shared.u32 	%r51, [%r47+12];
	ld.shared.u32 	%r52, [%r47+16];
	ld.shared.u32 	%r53, [%r47+20];
	ld.shared.u32 	%r54, [%r47+24];
	ld.shared.u32 	%r55, [%r47+28];
	ld.shared.u32 	%r56, [%r47+32];
	setp.ne.s32 	%p281, %r43, 0;
	mov.b32 	%r2047, 0;
	@%p281 bra 	$L__BB3_54;
	shl.b64 	%rd545, %rd6, 2;
	add.s64 	%rd546, %rd2, %rd545;
	add.s64 	%rd544, %rd546, -4;
	// begin inline asm
	ld.global.nc.u32 %r2047, [%rd544];
	// end inline asm
$L__BB3_54:
	setp.eq.s32 	%p282, %r43, 0;
	bar.sync 	0;
	add.s64 	%rd547, %rd3, %rd543;
	// begin inline asm
	ld.global.nc.u32 %r1268, [%rd547];
	// end inline asm
	add.s64 	%rd548, %rd547, 128;
	// begin inline asm
	ld.global.nc.u32 %r1269, [%rd548];
	// end inline asm
	add.s64 	%rd549, %rd547, 256;
	// begin inline asm
	ld.global.nc.u32 %r1270, [%rd549];
	// end inline asm
	add.s64 	%rd550, %rd547, 384;
	// begin inline asm
	ld.global.nc.u32 %r1271, [%rd550];
	// end inline asm
	add.s64 	%rd551, %rd547, 512;
	// begin inline asm
	ld.global.nc.u32 %r1272, [%rd551];
	// end inline asm
	add.s64 	%rd552, %rd547, 640;
	// begin inline asm
	ld.global.nc.u32 %r1273, [%rd552];
	// end inline asm
	add.s64 	%rd553, %rd547, 768;
	// begin inline asm
	ld.global.nc.u32 %r1274, [%rd553];
	// end inline asm
	add.s64 	%rd554, %rd547, 896;
	// begin inline asm
	ld.global.nc.u32 %r1275, [%rd554];
	// end inline asm
	add.s64 	%rd555, %rd547, 1024;
	// begin inline asm
	ld.global.nc.u32 %r1276, [%rd555];
	// end inline asm
	st.shared.u32 	[%r46], %r1268;
	st.shared.u32 	[%r46+128], %r1269;
	st.shared.u32 	[%r46+256], %r1270;
	st.shared.u32 	[%r46+384], %r1271;
	st.shared.u32 	[%r46+512], %r1272;
	st.shared.u32 	[%r46+640], %r1273;
	st.shared.u32 	[%r46+768], %r1274;
	st.shared.u32 	[%r46+896], %r1275;
	st.shared.u32 	[%r46+1024], %r1276;
	bar.warp.sync 	-1;
	ld.shared.u32 	%r59, [%r47];
	ld.shared.u32 	%r60, [%r47+4];
	ld.shared.u32 	%r61, [%r47+8];
	ld.shared.u32 	%r62, [%r47+12];
	ld.shared.u32 	%r63, [%r47+16];
	ld.shared.u32 	%r64, [%r47+20];
	ld.shared.u32 	%r65, [%r47+24];
	ld.shared.u32 	%r66, [%r47+28];
	ld.shared.u32 	%r67, [%r47+32];
	bar.sync 	0;
	shl.b32 	%r1277, %r43, 2;
	add.s32 	%r1279, %r1265, %r1277;
	add.s32 	%r68, %r1279, 1240;
	st.shared.u32 	[%r1279+1240], %r56;
	bar.sync 	0;
	@%p282 bra 	$L__BB3_56;
	ld.shared.u32 	%r2047, [%r68+-4];
$L__BB3_56:
	setp.ne.s32 	%p283, %r2047, %r48;
	selp.u64 	%rd557, 1, 0, %p283;
	setp.ne.s32 	%p284, %r48, %r49;
	selp.u64 	%rd558, 1, 0, %p284;
	setp.ne.s32 	%p285, %r49, %r50;
	selp.u64 	%rd559, 1, 0, %p285;
	setp.ne.s32 	%p286, %r50, %r51;
	selp.u64 	%rd560, 1, 0, %p286;
	setp.ne.s32 	%p287, %r51, %r52;
	selp.u64 	%rd561, 1, 0, %p287;
	setp.ne.s32 	%p288, %r52, %r53;
	selp.u64 	%rd562, 1, 0, %p288;
	setp.ne.s32 	%p289, %r53, %r54;
	selp.u64 	%rd563, 1, 0, %p289;
	setp.ne.s32 	%p290, %r54, %r55;
	selp.u64 	%rd564, 1, 0, %p290;
	setp.ne.s32 	%p291, %r55, %r56;
	selp.u64 	%rd565, 1, 0, %p291;
	add.s64 	%rd566, %rd558, %rd557;
	selp.b32 	%r1400, 0, %r59, %p284;
	add.s32 	%r1401, %r60, %r1400;
	add.s64 	%rd567, %rd566, %rd559;
	selp.b32 	%r1402, 0, %r1401, %p285;
	add.s32 	%r1403, %r61, %r1402;
	add.s64 	%rd44, %rd567, %rd560;
	selp.b32 	%r1404, 0, %r1403, %p286;
	add.s32 	%r1405, %r62, %r1404;
	add.s64 	%rd45, %rd44, %rd561;
	selp.b32 	%r1406, 0, %r1405, %p287;
	add.s32 	%r1407, %r63, %r1406;
	add.s64 	%rd46, %rd45, %rd562;
	selp.b32 	%r1408, 0, %r1407, %p288;
	add.s32 	%r1409, %r64, %r1408;
	add.s64 	%rd47, %rd46, %rd563;
	selp.b32 	%r1410, 0, %r1409, %p289;
	add.s32 	%r1411, %r65, %r1410;
	add.s64 	%rd48, %rd47, %rd564;
	selp.b32 	%r1412, 0, %r1411, %p290;
	add.s32 	%r1413, %r66, %r1412;
	add.s64 	%rd568, %rd48, %rd565;
	mov.b64 	{%r1281, %r1286}, %rd568;
	selp.b32 	%r1414, 0, %r1413, %p291;
	add.s32 	%r1291, %r67, %r1414;
	mov.b32 	%r1397, 1;
	mov.b32 	%r1398, 0;
	mov.b32 	%r1399, -1;
	// begin inline asm
	shfl.sync.up.b32 %r1280, %r1281, %r1397, %r1398, %r1399;
	// end inline asm
	// begin inline asm
	shfl.sync.up.b32 %r1285, %r1286, %r1397, %r1398, %r1399;
	// end inline asm
	mov.b64 	%rd569, {%r1280, %r1285};
	// begin inline asm
	shfl.sync.up.b32 %r1290, %r1291, %r1397, %r1398, %r1399;
	// end inline asm
	// begin inline asm
	shfl.sync.up.b32 %r1295, %r1296, %r1397, %r1398, %r1399;
	// end inline asm
	setp.eq.s64 	%p292, %rd568, 0;
	selp.b32 	%r1415, %r1290, 0, %p292;
	setp.lt.s32 	%p293, %r1257, 1;
	selp.b64 	%rd570, 0, %rd569, %p293;
	add.s64 	%rd571, %rd570, %rd568;
	mov.b64 	{%r1301, %r1306}, %rd571;
	selp.b32 	%r1416, 0, %r1415, %p293;
	add.s32 	%r1311, %r1416, %r1291;
	mov.b32 	%r1317, 2;
	// begin inline asm
	shfl.sync.up.b32 %r1300, %r1301, %r1317, %r1398, %r1399;
	// end inline asm
	// begin inline asm
	shfl.sync.up.b32 %r1305, %r1306, %r1317, %r1398, %r1399;
	// end inline asm
	mov.b64 	%rd572, {%r1300, %r1305};
	// begin inline asm
	shfl.sync.up.b32 %r1310, %r1311, %r1317, %r1398, %r1399;
	// end inline asm
	// begin inline asm
	shfl.sync.up.b32 %r1315, %r1316, %r1317, %r1398, %r1399;
	// end inline asm
	setp.eq.s64 	%p294, %rd571, 0;
	selp.b32 	%r1417, %r1310, 0, %p294;
	setp.lt.s32 	%p295, %r1257, 2;
	selp.b64 	%rd573, 0, %rd572, %p295;
	add.s64 	%rd574, %rd573, %rd571;
	mov.b64 	{%r1321, %r1326}, %rd574;
	selp.b32 	%r1418, 0, %r1417, %p295;
	add.s32 	%r1331, %r1418, %r1311;
	mov.b32 	%r1337, 4;
	// begin inline asm
	shfl.sync.up.b32 %r1320, %r1321, %r1337, %r1398, %r1399;
	// end inline asm
	// begin inline asm
	shfl.sync.up.b32 %r1325, %r1326, %r1337, %r1398, %r1399;
	// end inline asm
	mov.b64 	%rd575, {%r1320, %r1325};
	// begin inline asm
	shfl.sync.up.b32 %r1330, %r1331, %r1337, %r1398, %r1399;
	// end inline asm
	// begin inline asm
	shfl.sync.up.b32 %r1335, %r1336, %r1337, %r1398, %r1399;
	// end inline asm
	setp.eq.s64 	%p296, %rd574, 0;
	selp.b32 	%r1419, %r1330, 0, %p296;
	setp.lt.s32 	%p297, %r1257, 4;
	selp.b64 	%rd576, 0, %rd575, %p297;
	add.s64 	%rd577, %rd576, %rd574;
	mov.b64 	{%r1341, %r1346}, %rd577;
	selp.b32 	%r1420, 0, %r1419, %p297;
	add.s32 	%r1351, %r1420, %r1331;
	mov.b32 	%r1357, 8;
	// begin inline asm
	shfl.sync.up.b32 %r1340, %r1341, %r1357, %r1398, %r1399;
	// end inline asm
	// begin inline asm
	shfl.sync.up.b32 %r1345, %r1346, %r1357, %r1398, %r1399;
	// end inline asm
	mov.b64 	%rd578, {%r1340, %r1345};
	// begin inline asm
	shfl.sync.up.b32 %r1350, %r1351, %r1357, %r1398, %r1399;
	// end inline asm
	// begin inline asm
	shfl.sync.up.b32 %r1355, %r1356, %r1357, %r1398, %r1399;
	// end inline asm
	setp.eq.s64 	%p298, %rd577, 0;
	selp.b32 	%r1421, %r1350, 0, %p298;
	setp.lt.s32 	%p299, %r1257, 8;
	selp.b64 	%rd579, 0, %rd578, %p299;
	add.s64 	%rd580, %rd579, %rd577;
	mov.b64 	{%r1361, %r1366}, %rd580;
	selp.b32 	%r1422, 0, %r1421, %p299;
	add.s32 	%r1371, %r1422, %r1351;
	mov.b32 	%r1377, 16;
	// begin inline asm
	shfl.sync.up.b32 %r1360, %r1361, %r1377, %r1398, %r1399;
	// end inline asm
	// begin inline asm
	shfl.sync.up.b32 %r1365, %r1366, %r1377, %r1398, %r1399;
	// end inline asm
	mov.b64 	%rd581, {%r1360, %r1365};
	// begin inline asm
	shfl.sync.up.b32 %r1370, %r1371, %r1377, %r1398, %r1399;
	// end inline asm
	// begin inline asm
	shfl.sync.up.b32 %r1375, %r1376, %r1377, %r1398, %r1399;
	// end inline asm
	setp.eq.s64 	%p300, %rd580, 0;
	selp.b32 	%r1423, %r1370, 0, %p300;
	setp.lt.s32 	%p301, %r1257, 16;
	selp.b64 	%rd582, 0, %rd581, %p301;
	add.s64 	%rd49, %rd582, %rd580;
	mov.b64 	{%r1381, %r1386}, %rd49;
	selp.b32 	%r1424, 0, %r1423, %p301;
	add.s32 	%r1391, %r1424, %r1371;
	// begin inline asm
	shfl.sync.up.b32 %r1380, %r1381, %r1397, %r1398, %r1399;
	// end inline asm
	// begin inline asm
	shfl.sync.up.b32 %r1385, %r1386, %r1397, %r1398, %r1399;
	// end inline asm
	mov.b64 	%rd809, {%r1380, %r1385};
	// begin inline asm
	shfl.sync.up.b32 %r2061, %r1391, %r1397, %r1398, %r1399;
	// end inline asm
	// begin inline asm
	shfl.sync.up.b32 %r1395, %r1396, %r1397, %r1398, %r1399;
	// end inline asm
	setp.ne.s32 	%p302, %r1257, 31;
	@%p302 bra 	$L__BB3_58;
	shl.b32 	%r1425, %r45, 4;
	mov.u32 	%r1426, _ZN6thrust24THRUST_300001_SM_1000_NS8cuda_cub4core6detail5shmemE;
	add.s32 	%r1427, %r1426, %r1425;
	st.shared.u64 	[%r1427], %rd49;
	st.shared.u32 	[%r1427+8], %r1391;
$L__BB3_58:
	bar.sync 	0;
	ld.shared.u64 	%rd583, [_ZN6thrust24THRUST_300001_SM_1000_NS8cuda_cub4core6detail5shmemE];
	ld.shared.u32 	%r1428, [_ZN6thrust24THRUST_300001_SM_1000_NS8cuda_cub4core6detail5shmemE+8];
	ld.shared.u64 	%rd584, [_ZN6thrust24THRUST_300001_SM_1000_NS8cuda_cub4core6detail5shmemE+16];
	ld.shared.u32 	%r1429, [_ZN6thrust24THRUST_300001_SM_1000_NS8cuda_cub4core6detail5shmemE+24];
	add.s64 	%rd585, %rd584, %rd583;
	setp.eq.s64 	%p303, %rd584, 0;
	selp.b32 	%r1430, %r1428, 0, %p303;
	add.s32 	%r1431, %r1430, %r1429;
	setp.eq.s32 	%p304, %r45, 2;
	selp.b64 	%rd586, %rd585, %rd583, %p304;
	selp.b32 	%r1432, %r1431, %r1428, %p304;
	ld.shared.u64 	%rd587, [_ZN6thrust24THRUST_300001_SM_1000_NS8cuda_cub4core6detail5shmemE+32];
	ld.shared.u32 	%r1433, [_ZN6thrust24THRUST_300001_SM_1000_NS8cuda_cub4core6detail5shmemE+40];
	add.s64 	%rd588, %rd587, %rd585;
	setp.eq.s64 	%p305, %rd587, 0;
	selp.b32 	%r1434, %r1431, 0, %p305;
	add.s32 	%r1435, %r1434, %r1433;
	setp.eq.s32 	%p306, %r45, 3;
	selp.b64 	%rd589, %rd588, %rd586, %p306;
	selp.b32 	%r1436, %r1435, %r1432, %p306;
	ld.shared.u64 	%rd590, [_ZN6thrust24THRUST_300001_SM_1000_NS8cuda_cub4core6detail5shmemE+48];
	ld.shared.u32 	%r1437, [_ZN6thrust24THRUST_300001_SM_1000_NS8cuda_cub4core6detail5shmemE+56];
	add.s64 	%rd591, %rd590, %rd588;
	setp.eq.s64 	%p307, %rd590, 0;
	selp.b32 	%r1438, %r1435, 0, %p307;
	add.s32 	%r1439, %r1438, %r1437;
	setp.eq.s32 	%p308, %r45, 4;
	selp.b64 	%rd592, %rd591, %rd589, %p308;
	selp.b32 	%r1440, %r1439, %r1436, %p308;
	ld.shared.u64 	%rd593, [_ZN6thrust24THRUST_300001_SM_1000_NS8cuda_cub4core6detail5shmemE+64];
	ld.shared.u32 	%r1441, [_ZN6thrust24THRUST_300001_SM_1000_NS8cuda_cub4core6detail5shmemE+72];
	add.s64 	%rd594, %rd593, %rd591;
	setp.eq.s64 	%p309, %rd593, 0;
	selp.b32 	%r1442, %r1439, 0, %p309;
	add.s32 	%r1443, %r1442, %r1441;
	setp.eq.s32 	%p310, %r45, 5;
	selp.b64 	%rd595, %rd594, %rd592, %p310;
	selp.b32 	%r1444, %r1443, %r1440, %p310;
	ld.shared.u64 	%rd596, [_ZN6thrust24THRUST_300001_SM_1000_NS8cuda_cub4core6detail5shmemE+80];
	ld.shared.u32 	%r1445, [_ZN6thrust24THRUST_300001_SM_1000_NS8cuda_cub4core6detail5shmemE+88];
	add.s64 	%rd597, %rd596, %rd594;
	setp.eq.s64 	%p311, %rd596, 0;
	selp.b32 	%r1446, %r1443, 0, %p311;
	add.s32 	%r1447, %r1446, %r1445;
	setp.eq.s32 	%p312, %r45, 6;
	selp.b64 	%rd598, %rd597, %rd595, %p312;
	selp.b32 	%r1448, %r1447, %r1444, %p312;
	ld.shared.u64 	%rd599, [_ZN6thrust24THRUST_300001_SM_1000_NS8cuda_cub4core6detail5shmemE+96];
	ld.shared.u32 	%r1449, [_ZN6thrust24THRUST_300001_SM_1000_NS8cuda_cub4core6detail5shmemE+104];
	add.s64 	%rd600, %rd599, %rd597;
	setp.eq.s64 	%p313, %rd599, 0;
	selp.b32 	%r1450, %r1447, 0, %p313;
	add.s32 	%r1451, %r1450, %r1449;
	setp.eq.s32 	%p314, %r45, 7;
	selp.b64 	%rd51, %rd600, %rd598, %p314;
	selp.b32 	%r73, %r1451, %r1448, %p314;
	ld.shared.u64 	%rd601, [_ZN6thrust24THRUST_300001_SM_1000_NS8cuda_cub4core6detail5shmemE+112];
	ld.shared.u32 	%r1452, [_ZN6thrust24THRUST_300001_SM_1000_NS8cuda_cub4core6detail5shmemE+120];
	add.s64 	%rd52, %rd601, %rd600;
	setp.eq.s64 	%p315, %rd601, 0;
	selp.b32 	%r1453, %r1451, 0, %p315;
	add.s32 	%r74, %r1453, %r1452;
	setp.lt.u32 	%p316, %r43, 32;
	@%p316 bra 	$L__BB3_60;
	setp.eq.s64 	%p317, %rd809, 0;
	selp.b32 	%r1454, %r73, 0, %p317;
	add.s32 	%r1455, %r1454, %r2061;
	setp.eq.s32 	%p318, %r1257, 0;
	selp.b64 	%rd602, 0, %rd809, %p318;
	add.s64 	%rd809, %rd51, %rd602;
	selp.b32 	%r2061, %r73, %r1455, %p318;
	bra.uni 	$L__BB3_96;
$L__BB3_60:
	setp.ne.s32 	%p319, %r43, 0;
	mul.wide.u32 	%rd603, %r1, 16;
	add.s64 	%rd54, %rd1, %rd603;
	@%p319 bra 	$L__BB3_62;
	st.shared.u64 	[_ZN6thrust24THRUST_300001_SM_1000_NS8cuda_cub4core6detail5shmemE+200], %rd52;
	st.shared.u32 	[_ZN6thrust24THRUST_300001_SM_1000_NS8cuda_cub4core6detail5shmemE+208], %r74;
	mov.b32 	%r1456, 100;
	mov.b64 	%rd605, {%r74, %r1456};
	add.s64 	%rd604, %rd54, 512;
	// begin inline asm
	st.relaxed.gpu.v2.u64 [%rd604], {%rd605, %rd52};
	// end inline asm
$L__BB3_62:
	not.b32 	%r76, %r43;
	mov.u32 	%r1457, %nctaid.x;
	setp.gt.u32 	%p320, %r1457, 499;
	@%p320 bra 	$L__BB3_64;
	membar.cta;
	bra.uni 	$L__BB3_65;
$L__BB3_64:
	mov.b32 	%r1458, 450;
	// begin inline asm
	nanosleep.u32 %r1458;
	// end inline asm
$L__BB3_65:
	mul.wide.s32 	%rd607, %r76, 16;
	add.s64 	%rd608, %rd54, %rd607;
	add.s64 	%rd55, %rd608, 512;
$L__BB3_66:
	// begin inline asm
	ld.relaxed.gpu.v2.u64 {%rd609, %rd799}, [%rd55];
	// end inline asm
	mov.b64 	{%r2049, %r2054}, %rd609;
	setp.eq.s32 	%p321, %r2054, 99;
	mov.b32 	%r1459, -1;
	vote.sync.any.pred 	%p322, %p321, %r1459;
	@%p322 bra 	$L__BB3_66;
	setp.eq.s32 	%p323, %r2054, 101;
	mov.b32 	%r1481, -1;
	vote.sync.ballot.b32 	%r1482, %p323, %r1481;
	// begin inline asm
	mov.u32 %r1461, %lanemask_ge;
	// end inline asm
	and.b32  	%r1483, %r1482, %r1461;
	or.b32  	%r1484, %r1483, -2147483648;
	add.s32 	%r1485, %r1484, -1;
	not.b32 	%r1486, %r1484;
	and.b32  	%r1487, %r1486, %r1485;
	popc.b32 	%r80, %r1487;
	mov.b64 	{%r1463, %r1468}, %rd799;
	mov.b32 	%r1479, 1;
	// begin inline asm
	shfl.sync.down.b32 %r1462, %r1463, %r1479, %r80, %r1481;
	// end inline asm
	// begin inline asm
	shfl.sync.down.b32 %r1467, %r1468, %r1479, %r80, %r1481;
	// end inline asm
	// begin inline asm
	shfl.sync.down.b32 %r1472, %r2049, %r1479, %r80, %r1481;
	// end inline asm
	// begin inline asm
	shfl.sync.down.b32 %r1477, %r1478, %r1479, %r80, %r1481;
	// end inline asm
	setp.ge.s32 	%p325, %r1257, %r80;
	@%p325 bra 	$L__BB3_69;
	mov.b64 	%rd612, {%r1462, %r1467};
	add.s64 	%rd57, %rd799, %rd612;
	setp.eq.s64 	%p326, %rd799, 0;
	selp.b32 	%r1488, %r1472, 0, %p326;
	add.s32 	%r2049, %r1488, %r2049;
	mov.u64 	%rd799, %rd57;
$L__BB3_69:
	mov.b64 	{%r1490, %r1495}, %rd799;
	mov.b32 	%r1506, 2;
	mov.b32 	%r1508, -1;
	// begin inline asm
	shfl.sync.down.b32 %r1489, %r1490, %r1506, %r80, %r1508;
	// end inline asm
	// begin inline asm
	shfl.sync.down.b32 %r1494, %r1495, %r1506, %r80, %r1508;
	// end inline asm
	// begin inline asm
	shfl.sync.down.b32 %r1499, %r2049, %r1506, %r80, %r1508;
	// end inline asm
	// begin inline asm
	shfl.sync.down.b32 %r1504, %r1505, %r1506, %r80, %r1508;
	// end inline asm
	add.s32 	%r89, %r1257, 2;
	setp.gt.s32 	%p327, %r89, %r80;
	@%p327 bra 	$L__BB3_71;
	mov.b64 	%rd613, {%r1489, %r1494};
	add.s64 	%rd59, %rd799, %rd613;
	setp.eq.s64 	%p328, %rd799, 0;
	selp.b32 	%r1509, %r1499, 0, %p328;
	add.s32 	%r2049, %r1509, %r2049;
	mov.u64 	%rd799, %rd59;
$L__BB3_71:
	mov.b64 	{%r1511, %r1516}, %rd799;
	mov.b32 	%r1527, 4;
	mov.b32 	%r1529, -1;
	// begin inline asm
	shfl.sync.down.b32 %r1510, %r1511, %r1527, %r80, %r1529;
	// end inline asm
	// begin inline asm
	shfl.sync.down.b32 %r1515, %r1516, %r1527, %r80, %r1529;
	// end inline asm
	// begin inline asm
	shfl.sync.down.b32 %r1520, %r2049, %r1527, %r80, %r1529;
	// end inline asm
	// begin inline asm
	shfl.sync.down.b32 %r1525, %r1526, %r1527, %r80, %r1529;
	// end inline asm
	add.s32 	%r95, %r1257, 4;
	setp.gt.s32 	%p329, %r95, %r80;
	@%p329 bra 	$L__BB3_73;
	mov.b64 	%rd614, {%r1510, %r1515};
	add.s64 	%rd61, %rd799, %rd614;
	setp.eq.s64 	%p330, %rd799, 0;
	selp.b32 	%r1530, %r1520, 0, %p330;
	add.s32 	%r2049, %r1530, %r2049;
	mov.u64 	%rd799, %rd61;
$L__BB3_73:
	mov.b64 	{%r1532, %r1537}, %rd799;
	mov.b32 	%r1548, 8;
	mov.b32 	%r1550, -1;
	// begin inline asm
	shfl.sync.down.b32 %r1531, %r1532, %r1548, %r80, %r1550;
	// end inline asm
	// begin inline asm
	shfl.sync.down.b32 %r1536, %r1537, %r1548, %r80, %r1550;
	// end inline asm
	// begin inline asm
	shfl.sync.down.b32 %r1541, %r2049, %r1548, %r80, %r1550;
	// end inline asm
	// begin inline asm
	shfl.sync.down.b32 %r1546, %r1547, %r1548, %r80, %r1550;
	// end inline asm
	add.s32 	%r101, %r1257, 8;
	setp.gt.s32 	%p331, %r101, %r80;
	@%p331 bra 	$L__BB3_75;
	mov.b64 	%rd615, {%r1531, %r1536};
	add.s64 	%rd63, %rd799, %rd615;
	setp.eq.s64 	%p332, %rd799, 0;
	selp.b32 	%r1551, %r1541, 0, %p332;
	add.s32 	%r2049, %r1551, %r2049;
	mov.u64 	%rd799, %rd63;
$L__BB3_75:
	mov.b64 	{%r1553, %r1558}, %rd799;
	mov.b32 	%r1569, 16;
	mov.b32 	%r1571, -1;
	// begin inline asm
	shfl.sync.down.b32 %r1552, %r1553, %r1569, %r80, %r1571;
	// end inline asm
	// begin inline asm
	shfl.sync.down.b32 %r1557, %r1558, %r1569, %r80, %r1571;
	// end inline asm
	// begin inline asm
	shfl.sync.down.b32 %r1562, %r2049, %r1569, %r80, %r1571;
	// end inline asm
	// begin inline asm
	shfl.sync.down.b32 %r1567, %r1568, %r1569, %r80, %r1571;
	// end inline asm
	add.s32 	%r107, %r1257, 16;
	setp.gt.s32 	%p333, %r107, %r80;
	@%p333 bra 	$L__BB3_77;
	mov.b64 	%rd616, {%r1552, %r1557};
	add.s64 	%rd65, %rd799, %rd616;
	setp.eq.s64 	%p334, %rd799, 0;
	selp.b32 	%r1572, %r1562, 0, %p334;
	add.s32 	%r2049, %r1572, %r2049;
	mov.u64 	%rd799, %rd65;
$L__BB3_77:
	not.b32 	%r1573, %r43;
	add.s32 	%r2055, %r1, %r1573;
	add.s64 	%rd67, %rd1, 512;
$L__BB3_78:
	setp.ne.s32 	%p335, %r2054, 101;
	mov.b32 	%r1574, -1;
	vote.sync.all.pred 	%p336, %p335, %r1574;
	not.pred 	%p337, %p336;
	@%p337 bra 	$L__BB3_92;
	mul.wide.s32 	%rd672, %r2055, 16;
	add.s64 	%rd673, %rd67, %rd672;
	add.s64 	%rd671, %rd673, -512;
$L__BB3_80:
	// begin inline asm
	ld.relaxed.gpu.v2.u64 {%rd669, %rd805}, [%rd671];
	// end inline asm
	mov.b64 	{%r2057, %r2054}, %rd669;
	setp.eq.s32 	%p375, %r2054, 99;
	mov.b32 	%r1659, -1;
	vote.sync.any.pred 	%p376, %p375, %r1659;
	@%p376 bra 	$L__BB3_80;
	setp.eq.s32 	%p377, %r2054, 101;
	mov.b32 	%r1680, -1;
	vote.sync.ballot.b32 	%r1681, %p377, %r1680;
	and.b32  	%r1682, %r1681, %r1461;
	or.b32  	%r1683, %r1682, -2147483648;
	add.s32 	%r1684, %r1683, -1;
	not.b32 	%r1685, %r1683;
	and.b32  	%r1686, %r1685, %r1684;
	popc.b32 	%r116, %r1686;
	mov.b64 	{%r1662, %r1667}, %rd805;
	mov.b32 	%r1678, 1;
	// begin inline asm
	shfl.sync.down.b32 %r1661, %r1662, %r1678, %r116, %r1680;
	// end inline asm
	// begin inline asm
	shfl.sync.down.b32 %r1666, %r1667, %r1678, %r116, %r1680;
	// end inline asm
	// begin inline asm
	shfl.sync.down.b32 %r1671, %r2057, %r1678, %r116, %r1680;
	// end inline asm
	// begin inline asm
	shfl.sync.down.b32 %r1676, %r1677, %r1678, %r116, %r1680;
	// end inline asm
	setp.ge.s32 	%p379, %r1257, %r116;
	@%p379 bra 	$L__BB3_83;
	mov.b64 	%rd674, {%r1661, %r1666};
	add.s64 	%rd70, %rd805, %rd674;
	setp.eq.s64 	%p380, %rd805, 0;
	selp.b32 	%r1687, %r1671, 0, %p380;
	add.s32 	%r2057, %r1687, %r2057;
	mov.u64 	%rd805, %rd70;
$L__BB3_83:
	mov.b64 	{%r1689, %r1694}, %rd805;
	mov.b32 	%r1705, 2;
	mov.b32 	%r1707, -1;
	// begin inline asm
	shfl.sync.down.b32 %r1688, %r1689, %r1705, %r116, %r1707;
	// end inline asm
	// begin inline asm
	shfl.sync.down.b32 %r1693, %r1694, %r1705, %r116, %r1707;
	// end inline asm
	// begin inline asm
	shfl.sync.down.b32 %r1698, %r2057, %r1705, %r116, %r1707;
	// end inline asm
	// begin inline asm
	shfl.sync.down.b32 %r1703, %r1704, %r1705, %r116, %r1707;
	// end inline asm
	setp.gt.s32 	%p381, %r89, %r116;
	@%p381 bra 	$L__BB3_85;
	mov.b64 	%rd675, {%r1688, %r1693};
	add.s64 	%rd72, %rd805, %rd675;
	setp.eq.s64 	%p382, %rd805, 0;
	selp.b32 	%r1708, %r1698, 0, %p382;
	add.s32 	%r2057, %r1708, %r2057;
	mov.u64 	%rd805, %rd72;
$L__BB3_85:
	mov.b64 	{%r1710, %r1715}, %rd805;
	mov.b32 	%r1726, 4;
	mov.b32 	%r1728, -1;
	// begin inline asm
	shfl.sync.down.b32 %r1709, %r1710, %r1726, %r116, %r1728;
	// end inline asm
	// begin inline asm
	shfl.sync.down.b32 %r1714, %r1715, %r1726, %r116, %r1728;
	// end inline asm
	// begin inline asm
	shfl.sync.down.b32 %r1719, %r2057, %r1726, %r116, %r1728;
	// end inline asm
	// begin inline asm
	shfl.sync.down.b32 %r1724, %r1725, %r1726, %r116, %r1728;
	// end inline asm
	setp.gt.s32 	%p383, %r95, %r116;
	@%p383 bra 	$L__BB3_87;
	mov.b64 	%rd676, {%r1709, %r1714};
	add.s64 	%rd74, %rd805, %rd676;
	setp.eq.s64 	%p384, %rd805, 0;
	selp.b32 	%r1729, %r1719, 0, %p384;
	add.s32 	%r2057, %r1729, %r2057;
	mov.u64 	%rd805, %rd74;
$L__BB3_87:
	mov.b64 	{%r1731, %r1736}, %rd805;
	mov.b32 	%r1747, 8;
	mov.b32 	%r1749, -1;
	// begin inline asm
	shfl.sync.down.b32 %r1730, %r1731, %r1747, %r116, %r1749;
	// end inline asm
	// begin inline asm
	shfl.sync.down.b32 %r1735, %r1736, %r1747, %r116, %r1749;
	// end inline asm
	// begin inline asm
	shfl.sync.down.b32 %r1740, %r2057, %r1747, %r116, %r1749;
	// end inline asm
	// begin inline asm
	shfl.sync.down.b32 %r1745, %r1746, %r1747, %r116, %r1749;
	// end inline asm
	setp.gt.s32 	%p385, %r101, %r116;
	@%p385 bra 	$L__BB3_89;
	mov.b64 	%rd677, {%r1730, %r1735};
	add.s64 	%rd76, %rd805, %rd677;
	setp.eq.s64 	%p386, %rd805, 0;
	selp.b32 	%r1750, %r1740, 0, %p386;
	add.s32 	%r2057, %r1750, %r2057;
	mov.u64 	%rd805, %rd76;
$L__BB3_89:
	mov.b64 	{%r1752, %r1757}, %rd805;
	mov.b32 	%r1768, 16;
	mov.b32 	%r1770, -1;
	// begin inline asm
	shfl.sync.down.b32 %r1751, %r1752, %r1768, %r116, %r1770;
	// end inline asm
	// begin inline asm
	shfl.sync.down.b32 %r1756, %r1757, %r1768, %r116, %r1770;
	// end inline asm
	// begin inline asm
	shfl.sync.down.b32 %r1761, %r2057, %r1768, %r116, %r1770;
	// end inline asm
	// begin inline asm
	shfl.sync.down.b32 %r1766, %r1767, %r1768, %r116, %r1770;
	// end inline asm
	setp.gt.s32 	%p387, %r107, %r116;
	@%p387 bra 	$L__BB3_91;
	mov.b64 	%rd678, {%r1751, %r1756};
	add.s64 	%rd78, %rd805, %rd678;
	setp.eq.s64 	%p388, %rd805, 0;
	selp.b32 	%r1771, %r1761, 0, %p388;
	add.s32 	%r2057, %r1771, %r2057;
	mov.u64 	%rd805, %rd78;
$L__BB3_91:
	add.s64 	%rd80, %rd805, %rd799;
	setp.eq.s64 	%p389, %rd799, 0;
	selp.b32 	%r1772, %r2057, 0, %p389;
	add.s32 	%r2049, %r1772, %r2049;
	add.s32 	%r2055, %r2055, -32;
	mov.u64 	%rd799, %rd80;
	bra.uni 	$L__BB3_78;
$L__BB3_92:
	@%p319 bra 	$L__BB3_94;
	add.s64 	%rd619, %rd799, %rd52;
	setp.eq.s64 	%p339, %rd52, 0;
	selp.b32 	%r1576, %r2049, 0, %p339;
	add.s32 	%r1577, %r1576, %r74;
	mov.b32 	%r1578, 101;
	mov.b64 	%rd618, {%r1577, %r1578};
	add.s64 	%rd617, %rd54, 512;
	// begin inline asm
	st.relaxed.gpu.v2.u64 [%rd617], {%rd618, %rd619};
	// end inline asm
	st.shared.u64 	[_ZN6thrust24THRUST_300001_SM_1000_NS8cuda_cub4core6detail5shmemE+168], %rd799;
	st.shared.u32 	[_ZN6thrust24THRUST_300001_SM_1000_NS8cuda_cub4core6detail5shmemE+176], %r2049;
	st.shared.u64 	[_ZN6thrust24THRUST_300001_SM_1000_NS8cuda_cub4core6detail5shmemE+184], %rd619;
	st.shared.u32 	[_ZN6thrust24THRUST_300001_SM_1000_NS8cuda_cub4core6detail5shmemE+192], %r1577;
$L__BB3_94:
	setp.ne.s32 	%p340, %r1257, 0;
	@%p340 bra 	$L__BB3_96;
	st.shared.u64 	[_ZN6thrust24THRUST_300001_SM_1000_NS8cuda_cub4core6detail5shmemE+136], %rd799;
	st.shared.u32 	[_ZN6thrust24THRUST_300001_SM_1000_NS8cuda_cub4core6detail5shmemE+144], %r2049;
	mov.u64 	%rd809, %rd799;
	mov.u32 	%r2061, %r2049;
$L__BB3_96:
	setp.eq.s32 	%p341, %r43, 0;
	bar.sync 	0;
	@%p341 bra 	$L__BB3_98;
	ld.shared.u32 	%r1579, [_ZN6thrust24THRUST_300001_SM_1000_NS8cuda_cub4core6detail5shmemE+144];
	ld.shared.u64 	%rd620, [_ZN6thrust24THRUST_300001_SM_1000_NS8cuda_cub4core6detail5shmemE+136];
	add.s64 	%rd82, %rd620, %rd809;
	setp.eq.s64 	%p342, %rd809, 0;
	selp.b32 	%r1580, %r1579, 0, %p342;
	add.s32 	%r2061, %r1580, %r2061;
	mov.u64 	%rd809, %rd82;
$L__BB3_98:
	setp.ne.s32 	%p343, %r54, %r55;
	setp.ne.s32 	%p344, %r53, %r54;
	setp.ne.s32 	%p345, %r52, %r53;
	setp.ne.s32 	%p346, %r51, %r52;
	setp.ne.s32 	%p347, %r50, %r51;
	setp.ne.s32 	%p348, %r49, %r50;
	setp.ne.s32 	%p349, %r48, %r49;
	setp.ne.s32 	%p350, %r2047, %r48;
	selp.u64 	%rd621, 1, 0, %p350;
	add.s64 	%rd84, %rd809, %rd621;
	selp.b32 	%r1581, 0, %r2061, %p350;
	add.s32 	%r147, %r1581, %r59;
	selp.u64 	%rd622, 1, 0, %p349;
	add.s64 	%rd623, %rd622, %rd621;
	add.s64 	%rd85, %rd623, %rd809;
	selp.b32 	%r1582, 0, %r147, %p349;
	add.s32 	%r148, %r60, %r1582;
	selp.u64 	%rd624, 1, 0, %p348;
	add.s64 	%rd86, %rd85, %rd624;
	selp.b32 	%r1583, 0, %r148, %p348;
	add.s32 	%r149, %r61, %r1583;
	add.s64 	%rd87, %rd44, %rd809;
	selp.b32 	%r1584, 0, %r149, %p347;
	add.s32 	%r150, %r62, %r1584;
	add.s64 	%rd88, %rd45, %rd809;
	selp.b32 	%r1585, 0, %r150, %p346;
	add.s32 	%r151, %r63, %r1585;
	add.s64 	%rd89, %rd46, %rd809;
	selp.b32 	%r1586, 0, %r151, %p345;
	add.s32 	%r152, %r64, %r1586;
	add.s64 	%rd90, %rd47, %rd809;
	selp.b32 	%r1587, 0, %r152, %p344;
	add.s32 	%r153, %r65, %r1587;
	add.s64 	%rd91, %rd48, %rd809;
	selp.b32 	%r1588, 0, %r153, %p343;
	add.s32 	%r154, %r66, %r1588;
	ld.shared.u64 	%rd92, [_ZN6thrust24THRUST_300001_SM_1000_NS8cuda_cub4core6detail5shmemE+200];
	ld.shared.u64 	%rd93, [_ZN6thrust24THRUST_300001_SM_1000_NS8cuda_cub4core6detail5shmemE+168];
	setp.lt.s64 	%p351, %rd92, 257;
	@%p351 bra 	$L__BB3_124;
	setp.eq.s32 	%p361, %r2047, %r48;
	bar.sync 	0;
	@%p361 bra 	$L__BB3_101;
	cvt.u32.u64 	%r1589, %rd93;
	cvt.u32.u64 	%r1590, %rd809;
	sub.s32 	%r1591, %r1590, %r1589;
	shl.b32 	%r1592, %r1591, 3;
	mov.u32 	%r1593, _ZN6thrust24THRUST_300001_SM_1000_NS8cuda_cub4core6detail5shmemE;
	add.s32 	%r1594, %r1593, %r1592;
	st.shared.v2.u32 	[%r1594], {%r2047, %r2061};
$L__BB3_101:
	setp.eq.s32 	%p362, %r48, %r49;
	@%p362 bra 	$L__BB3_103;
	cvt.u32.u64 	%r1595, %rd93;
	cvt.u32.u64 	%r1596, %rd84;
	sub.s32 	%r1597, %r1596, %r1595;
	shl.b32 	%r1598, %r1597, 3;
	mov.u32 	%r1599, _ZN6thrust24THRUST_300001_SM_1000_NS8cuda_cub4core6detail5shmemE;
	add.s32 	%r1600, %r1599, %r1598;
	st.shared.v2.u32 	[%r1600], {%r48, %r147};
$L__BB3_103:
	setp.eq.s32 	%p363, %r49, %r50;
	@%p363 bra 	$L__BB3_105;
	cvt.u32.u64 	%r1601, %rd93;
	cvt.u32.u64 	%r1602, %rd85;
	sub.s32 	%r1603, %r1602, %r1601;
	shl.b32 	%r1604, %r1603, 3;
	mov.u32 	%r1605, _ZN6thrust24THRUST_300001_SM_1000_NS8cuda_cub4core6detail5shmemE;
	add.s32 	%r1606, %r1605, %r1604;
	st.shared.v2.u32 	[%r1606], {%r49, %r148};
$L__BB3_105:
	setp.eq.s32 	%p364, %r50, %r51;
	@%p364 bra 	$L__BB3_107;
	cvt.u32.u64 	%r1607, %rd93;
	cvt.u32.u64 	%r1608, %rd86;
	sub.s32 	%r1609, %r1608, %r1607;
	shl.b32 	%r1610, %r1609, 3;
	mov.u32 	%r1611, _ZN6thrust24THRUST_300001_SM_1000_NS8cuda_cub4core6detail5shmemE;
	add.s32 	%r1612, %r1611, %r1610;
	st.shared.v2.u32 	[%r1612], {%r50, %r149};
$L__BB3_107:
	setp.eq.s32 	%p365, %r51, %r52;
	@%p365 bra 	$L__BB3_109;
	cvt.u32.u64 	%r1613, %rd93;
	cvt.u32.u64 	%r1614, %rd87;
	sub.s32 	%r1615, %r1614, %r1613;
	shl.b32 	%r1616, %r1615, 3;
	mov.u32 	%r1617, _ZN6thrust24THRUST_300001_SM_1000_NS8cuda_cub4core6detail5shmemE;
	add.s32 	%r1618, %r1617, %r1616;
	st.shared.v2.u32 	[%r1618], {%r51, %r150};
$L__BB3_109:
	setp.eq.s32 	%p366, %r52, %r53;
	@%p366 bra 	$L__BB3_111;
	cvt.u32.u64 	%r1619, %rd93;
	cvt.u32.u64 	%r1620, %rd88;
	sub.s32 	%r1621, %r1620, %r1619;
	shl.b32 	%r1622, %r1621, 3;
	mov.u32 	%r1623, _ZN6thrust24THRUST_300001_SM_1000_NS8cuda_cub4core6detail5shmemE;
	add.s32 	%r1624, %r1623, %r1622;
	st.shared.v2.u32 	[%r1624], {%r52, %r151};
$L__BB3_111:
	setp.eq.s32 	%p367, %r53, %r54;
	@%p367 bra 	$L__BB3_113;
	cvt.u32.u64 	%r1625, %rd93;
	cvt.u32.u64 	%r1626, %rd89;
	sub.s32 	%r1627, %r1626, %r1625;
	shl.b32 	%r1628, %r1627, 3;
	mov.u32 	%r1629, _ZN6thrust24THRUST_300001_SM_1000_NS8cuda_cub4core6detail5shmemE;
	add.s32 	%r1630, %r1629, %r1628;
	st.shared.v2.u32 	[%r1630], {%r53, %r152};
$L__BB3_113:
	setp.eq.s32 	%p368, %r54, %r55;
	@%p368 bra 	$L__BB3_115;
	cvt.u32.u64 	%r1631, %rd93;
	cvt.u32.u64 	%r1632, %rd90;
	sub.s32 	%r1633, %r1632, %r1631;
	shl.b32 	%r1634, %r1633, 3;
	mov.u32 	%r1635, _ZN6thrust24THRUST_300001_SM_1000_NS8cuda_cub4core6detail5shmemE;
	add.s32 	%r1636, %r1635, %r1634;
	st.shared.v2.u32 	[%r1636], {%r54, %r153};
$L__BB3_115:
	setp.eq.s32 	%p369, %r55, %r56;
	@%p369 bra 	$L__BB3_117;
	cvt.u32.u64 	%r1637, %rd93;
	cvt.u32.u64 	%r1638, %rd91;
	sub.s32 	%r1639, %r1638, %r1637;
	shl.b32 	%r1640, %r1639, 3;
	mov.u32 	%r1641, _ZN6thrust24THRUST_300001_SM_1000_NS8cuda_cub4core6detail5shmemE;
	add.s32 	%r1642, %r1641, %r1640;
	st.shared.v2.u32 	[%r1642], {%r55, %r154};
$L__BB3_117:
	bar.sync 	0;
	cvt.u64.u32 	%rd815, %r43;
	setp.le.u64 	%p370, %rd92, %rd815;
	@%p370 bra 	$L__BB3_362;
	not.b64 	%rd652, %rd815;
	add.s64 	%rd95, %rd92, %rd652;
	shr.u64 	%rd653, %rd95, 8;
	add.s64 	%rd654, %rd653, 1;
	and.b64  	%rd811, %rd654, 3;
	and.b64  	%rd655, %rd95, 768;
	setp.eq.s64 	%p371, %rd655, 768;
	@%p371 bra 	$L__BB3_121;
	add.s64 	%rd656, %rd93, %rd815;
	shl.b64 	%rd657, %rd656, 2;
	add.s64 	%rd813, %rd5, %rd657;
	add.s64 	%rd812, %rd4, %rd657;
	shl.b32 	%r1643, %r43, 3;
	mov.u32 	%r1644, _ZN6thrust24THRUST_300001_SM_1000_NS8cuda_cub4core6detail5shmemE;
	add.s32 	%r2063, %r1644, %r1643;
	shl.b64 	%rd658, %rd811, 8;
	add.s64 	%rd815, %rd658, %rd815;
$L__BB3_120:
	.pragma "nounroll";
	ld.shared.v2.u32 	{%r1645, %r1646}, [%r2063];
	st.global.u32 	[%rd812], %r1645;
	st.global.u32 	[%rd813], %r1646;
	add.s64 	%rd813, %rd813, 1024;
	add.s64 	%rd812, %rd812, 1024;
	add.s32 	%r2063, %r2063, 2048;
	add.s64 	%rd811, %rd811, -1;
	setp.ne.s64 	%p372, %rd811, 0;
	@%p372 bra 	$L__BB3_120;
$L__BB3_121:
	setp.lt.u64 	%p373, %rd95, 768;
	@%p373 bra 	$L__BB3_362;
	mov.u32 	%r1649, _ZN6thrust24THRUST_300001_SM_1000_NS8cuda_cub4core6detail5shmemE;
$L__BB3_123:
	cvt.u32.u64 	%r1647, %rd815;
	add.s64 	%rd659, %rd815, %rd93;
	shl.b32 	%r1648, %r1647, 3;
	add.s32 	%r1650, %r1649, %r1648;
	ld.shared.v2.u32 	{%r1651, %r1652}, [%r1650];
	shl.b64 	%rd660, %rd659, 2;
	add.s64 	%rd661, %rd4, %rd660;
	st.global.u32 	[%rd661], %r1651;
	add.s64 	%rd662, %rd5, %rd660;
	st.global.u32 	[%rd662], %r1652;
	and.b64  	%rd663, %rd815, 4294967295;
	add.s64 	%rd664, %rd93, %rd663;
	ld.shared.v2.u32 	{%r1653, %r1654}, [%r1650+2048];
	shl.b64 	%rd665, %rd664, 2;
	add.s64 	%rd666, %rd4, %rd665;
	st.global.u32 	[%rd666+1024], %r1653;
	add.s64 	%rd667, %rd5, %rd665;
	st.global.u32 	[%rd667+1024], %r1654;
	ld.shared.v2.u32 	{%r1655, %r1656}, [%r1650+4096];
	st.global.u32 	[%rd666+2048], %r1655;
	st.global.u32 	[%rd667+2048], %r1656;
	ld.shared.v2.u32 	{%r1657, %r1658}, [%r1650+6144];
	st.global.u32 	[%rd666+3072], %r1657;
	st.global.u32 	[%rd667+3072], %r1658;
	add.s64 	%rd668, %rd815, 1024;
	and.b64  	%rd815, %rd668, 4294967295;
	setp.gt.u64 	%p374, %rd92, %rd815;
	@%p374 bra 	$L__BB3_123;
	bra.uni 	$L__BB3_362;
$L__BB3_124:
	setp.eq.s32 	%p352, %r2047, %r48;
	@%p352 bra 	$L__BB3_126;
	shl.b64 	%rd625, %rd809, 2;
	add.s64 	%rd626, %rd4, %rd625;
	st.global.u32 	[%rd626], %r2047;
	add.s64 	%rd627, %rd5, %rd625;
	st.global.u32 	[%rd627], %r2061;
$L__BB3_126:
	setp.eq.s32 	%p353, %r48, %r49;
	@%p353 bra 	$L__BB3_128;
	shl.b64 	%rd628, %rd84, 2;
	add.s64 	%rd629, %rd4, %rd628;
	st.global.u32 	[%rd629], %r48;
	add.s64 	%rd630, %rd5, %rd628;
	st.global.u32 	[%rd630], %r147;
$L__BB3_128:
	setp.eq.s32 	%p354, %r49, %r50;
	@%p354 bra 	$L__BB3_130;
	shl.b64 	%rd631, %rd85, 2;
	add.s64 	%rd632, %rd4, %rd631;
	st.global.u32 	[%rd632], %r49;
	add.s64 	%rd633, %rd5, %rd631;
	st.global.u32 	[%rd633], %r148;
$L__BB3_130:
	setp.eq.s32 	%p355, %r50, %r51;
	@%p355 bra 	$L__BB3_132;
	shl.b64 	%rd634, %rd86, 2;
	add.s64 	%rd635, %rd4, %rd634;
	st.global.u32 	[%rd635], %r50;
	add.s64 	%rd636, %rd5, %rd634;
	st.global.u32 	[%rd636], %r149;
$L__BB3_132:
	setp.eq.s32 	%p356, %r51, %r52;
	@%p356 bra 	$L__BB3_134;
	shl.b64 	%rd637, %rd87, 2;
	add.s64 	%rd638, %rd4, %rd637;
	st.global.u32 	[%rd638], %r51;
	add.s64 	%rd639, %rd5, %rd637;
	st.global.u32 	[%rd639], %r150;
$L__BB3_134:
	setp.eq.s32 	%p357, %r52, %r53;
	@%p357 bra 	$L__BB3_136;
	shl.b64 	%rd640, %rd88, 2;
	add.s64 	%rd641, %rd4, %rd640;
	st.global.u32 	[%rd641], %r52;
	add.s64 	%rd642, %rd5, %rd640;
	st.global.u32 	[%rd642], %r151;
$L__BB3_136:
	setp.eq.s32 	%p358, %r53, %r54;
	@%p358 bra 	$L__BB3_138;
	shl.b64 	%rd643, %rd89, 2;
	add.s64 	%rd644, %rd4, %rd643;
	st.global.u32 	[%rd644], %r53;
	add.s64 	%rd645, %rd5, %rd643;
	st.global.u32 	[%rd645], %r152;
$L__BB3_138:
	setp.eq.s32 	%p359, %r54, %r55;
	@%p359 bra 	$L__BB3_140;
	shl.b64 	%rd646, %rd90, 2;
	add.s64 	%rd647, %rd4, %rd646;
	st.global.u32 	[%rd647], %r54;
	add.s64 	%rd648, %rd5, %rd646;
	st.global.u32 	[%rd648], %r153;
$L__BB3_140:
	setp.eq.s32 	%p360, %r55, %r56;
	@%p360 bra 	$L__BB3_362;
	shl.b64 	%rd649, %rd91, 2;
	add.s64 	%rd650, %rd4, %rd649;
	st.global.u32 	[%rd650], %r55;
	add.s64 	%rd651, %rd5, %rd649;
	st.global.u32 	[%rd651], %r154;
	bra.uni 	$L__BB3_362;
$L__BB3_142:
	setp.lt.s64 	%p13, %rd7, 1;
	@%p13 bra 	$L__BB3_362;
	setp.ne.s32 	%p14, %r1, 0;
	@%p14 bra 	$L__BB3_232;
	cvt.u32.u64 	%r158, %rd216;
	shl.b64 	%rd400, %rd6, 2;
	add.s64 	%rd399, %rd2, %rd400;
	// begin inline asm
	ld.global.nc.u32 %r2072, [%rd399];
	// end inline asm
	mov.u32 	%r160, %tid.x;
	and.b32  	%r959, %r160, 31;
	and.b32  	%r960, %r160, 992;
	mul.lo.s32 	%r961, %r960, 9;
	or.b32  	%r161, %r961, %r959;
	setp.ge.s32 	%p169, %r161, %r158;
	shl.b32 	%r162, %r161, 2;
	cvt.u64.u32 	%rd401, %r162;
	add.s64 	%rd109, %rd399, %rd401;
	mov.u32 	%r2064, %r2072;
	@%p169 bra 	$L__BB3_146;
	// begin inline asm
	ld.global.nc.u32 %r2064, [%rd109];
	// end inline asm
$L__BB3_146:
	add.s32 	%r165, %r161, 32;
	setp.ge.s32 	%p170, %r165, %r158;
	mov.u32 	%r2065, %r2072;
	@%p170 bra 	$L__BB3_148;
	add.s64 	%rd403, %rd109, 128;
	// begin inline asm
	ld.global.nc.u32 %r2065, [%rd403];
	// end inline asm
$L__BB3_148:
	add.s32 	%r168, %r161, 64;
	setp.ge.s32 	%p171, %r168, %r158;
	mov.u32 	%r2066, %r2072;
	@%p171 bra 	$L__BB3_150;
	add.s64 	%rd404, %rd109, 256;
	// begin inline asm
	ld.global.nc.u32 %r2066, [%rd404];
	// end inline asm
$L__BB3_150:
	add.s32 	%r171, %r161, 96;
	setp.ge.s32 	%p172, %r171, %r158;
	mov.u32 	%r2067, %r2072;
	@%p172 bra 	$L__BB3_152;
	add.s64 	%rd405, %rd109, 384;
	// begin inline asm
	ld.global.nc.u32 %r2067, [%rd405];
	// end inline asm
$L__BB3_152:
	add.s32 	%r174, %r161, 128;
	setp.ge.s32 	%p173, %r174, %r158;
	mov.u32 	%r2068, %r2072;
	@%p173 bra 	$L__BB3_154;
	add.s64 	%rd406, %rd109, 512;
	// begin inline asm
	ld.global.nc.u32 %r2068, [%rd406];
	// end inline asm
$L__BB3_154:
	add.s32 	%r177, %r161, 160;
	setp.ge.s32 	%p174, %r177, %r158;
	mov.u32 	%r2069, %r2072;
	@%p174 bra 	$L__BB3_156;
	add.s64 	%rd407, %rd109, 640;
	// begin inline asm
	ld.global.nc.u32 %r2069, [%rd407];
	// end inline asm
$L__BB3_156:
	add.s32 	%r180, %r161, 192;
	setp.ge.s32 	%p175, %r180, %r158;
	mov.u32 	%r2070, %r2072;
	@%p175 bra 	$L__BB3_158;
	add.s64 	%rd408, %rd109, 768;
	// begin inline asm
	ld.global.nc.u32 %r2070, [%rd408];
	// end inline asm
$L__BB3_158:
	add.s32 	%r183, %r161, 224;
	setp.ge.s32 	%p176, %r183, %r158;
	mov.u32 	%r2071, %r2072;
	@%p176 bra 	$L__BB3_160;
	add.s64 	%rd409, %rd109, 896;
	// begin inline asm
	ld.global.nc.u32 %r2071, [%rd409];
	// end inline asm
$L__BB3_160:
	add.s32 	%r186, %r161, 256;
	setp.ge.s32 	%p177, %r186, %r158;
	@%p177 bra 	$L__BB3_162;
	add.s64 	%rd410, %rd109, 1024;
	// begin inline asm
	ld.global.nc.u32 %r2072, [%rd410];
	// end inline asm
$L__BB3_162:
	setp.ge.s32 	%p178, %r161, %r158;
	// begin inline asm
	mov.u32 %r971, %laneid;
	// end inline asm
	shr.u32 	%r190, %r160, 5;
	mad.lo.s32 	%r973, %r190, 288, %r971;
	shl.b32 	%r974, %r973, 2;
	mov.u32 	%r975, _ZN6thrust24THRUST_300001_SM_1000_NS8cuda_cub4core6detail5shmemE;
	add.s32 	%r191, %r975, %r974;
	st.shared.u32 	[%r191], %r2064;
	st.shared.u32 	[%r191+128], %r2065;
	st.shared.u32 	[%r191+256], %r2066;
	st.shared.u32 	[%r191+384], %r2067;
	st.shared.u32 	[%r191+512], %r2068;
	st.shared.u32 	[%r191+640], %r2069;
	st.shared.u32 	[%r191+768], %r2070;
	st.shared.u32 	[%r191+896], %r2071;
	st.shared.u32 	[%r191+1024], %r2072;
	bar.warp.sync 	-1;
	shl.b32 	%r976, %r971, 5;
	add.s32 	%r192, %r191, %r976;
	ld.shared.u32 	%r193, [%r192];
	ld.shared.u32 	%r194, [%r192+4];
	ld.shared.u32 	%r195, [%r192+8];
	ld.shared.u32 	%r196, [%r192+12];
	ld.shared.u32 	%r197, [%r192+16];
	ld.shared.u32 	%r198, [%r192+20];
	ld.shared.u32 	%r199, [%r192+24];
	ld.shared.u32 	%r200, [%r192+28];
	ld.shared.u32 	%r201, [%r192+32];
	bar.sync 	0;
	add.s64 	%rd411, %rd3, %rd400;
	// begin inline asm
	ld.global.nc.u32 %r2081, [%rd411];
	// end inline asm
	add.s64 	%rd110, %rd411, %rd401;
	mov.u32 	%r2073, %r2081;
	@%p178 bra 	$L__BB3_164;
	// begin inline asm
	ld.global.nc.u32 %r2073, [%rd110];
	// end inline asm
$L__BB3_164:
	setp.ge.s32 	%p179, %r165, %r158;
	mov.u32 	%r2074, %r2081;
	@%p179 bra 	$L__BB3_166;
	add.s64 	%rd415, %rd110, 128;
	// begin inline asm
	ld.global.nc.u32 %r2074, [%rd415];
	// end inline asm
$L__BB3_166:
	setp.ge.s32 	%p180, %r168, %r158;
	mov.u32 	%r2075, %r2081;
	@%p180 bra 	$L__BB3_168;
	add.s64 	%rd416, %rd110, 256;
	// begin inline asm
	ld.global.nc.u32 %r2075, [%rd416];
	// end inline asm
$L__BB3_168:
	setp.ge.s32 	%p181, %r171, %r158;
	mov.u32 	%r2076, %r2081;
	@%p181 bra 	$L__BB3_170;
	add.s64 	%rd417, %rd110, 384;
	// begin inline asm
	ld.global.nc.u32 %r2076, [%rd417];
	// end inline asm
$L__BB3_170:
	setp.ge.s32 	%p182, %r174, %r158;
	mov.u32 	%r2077, %r2081;
	@%p182 bra 	$L__BB3_172;
	add.s64 	%rd418, %rd110, 512;
	// begin inline asm
	ld.global.nc.u32 %r2077, [%rd418];
	// end inline asm
$L__BB3_172:
	setp.ge.s32 	%p183, %r177, %r158;
	mov.u32 	%r2078, %r2081;
	@%p183 bra 	$L__BB3_174;
	add.s64 	%rd419, %rd110, 640;
	// begin inline asm
	ld.global.nc.u32 %r2078, [%rd419];
	// end inline asm
$L__BB3_174:
	setp.ge.s32 	%p184, %r180, %r158;
	mov.u32 	%r2079, %r2081;
	@%p184 bra 	$L__BB3_176;
	add.s64 	%rd420, %rd110, 768;
	// begin inline asm
	ld.global.nc.u32 %r2079, [%rd420];
	// end inline asm
$L__BB3_176:
	setp.ge.s32 	%p185, %r183, %r158;
	mov.u32 	%r2080, %r2081;
	@%p185 bra 	$L__BB3_178;
	add.s64 	%rd421, %rd110, 896;
	// begin inline asm
	ld.global.nc.u32 %r2080, [%rd421];
	// end inline asm
$L__BB3_178:
	setp.ge.s32 	%p186, %r186, %r158;
	@%p186 bra 	$L__BB3_180;
	add.s64 	%rd422, %rd110, 1024;
	// begin inline asm
	ld.global.nc.u32 %r2081, [%rd422];
	// end inline asm
$L__BB3_180:
	st.shared.u32 	[%r191], %r2073;
	st.shared.u32 	[%r191+128], %r2074;
	st.shared.u32 	[%r191+256], %r2075;
	st.shared.u32 	[%r191+384], %r2076;
	st.shared.u32 	[%r191+512], %r2077;
	st.shared.u32 	[%r191+640], %r2078;
	st.shared.u32 	[%r191+768], %r2079;
	st.shared.u32 	[%r191+896], %r2080;
	st.shared.u32 	[%r191+1024], %r2081;
	bar.warp.sync 	-1;
	ld.shared.u32 	%r221, [%r192];
	ld.shared.u32 	%r222, [%r192+4];
	ld.shared.u32 	%r223, [%r192+8];
	ld.shared.u32 	%r224, [%r192+12];
	ld.shared.u32 	%r225, [%r192+16];
	ld.shared.u32 	%r226, [%r192+20];
	ld.shared.u32 	%r227, [%r192+24];
	ld.shared.u32 	%r228, [%r192+28];
	ld.shared.u32 	%r229, [%r192+32];
	bar.sync 	0;
	shl.b32 	%r987, %r160, 2;
	add.s32 	%r989, %r975, %r987;
	add.s32 	%r230, %r989, 1240;
	st.shared.u32 	[%r989+1240], %r201;
	bar.sync 	0;
	setp.eq.s32 	%p187, %r160, 0;
	mov.b64 	%rd816, 1;
	@%p187 bra 	$L__BB3_182;
	ld.shared.u32 	%r2082, [%r230+-4];
	setp.ne.s32 	%p188, %r2082, %r193;
	selp.u64 	%rd816, 1, 0, %p188;
$L__BB3_182:
	setp.eq.s32 	%p189, %r160, 0;
	setp.ne.s32 	%p190, %r193, %r194;
	setp.ne.s32 	%p191, %r194, %r195;
	setp.ne.s32 	%p192, %r195, %r196;
	setp.ne.s32 	%p193, %r196, %r197;
	setp.ne.s32 	%p194, %r197, %r198;
	setp.ne.s32 	%p195, %r198, %r199;
	setp.ne.s32 	%p196, %r199, %r200;
	setp.ne.s32 	%p197, %r200, %r201;
	mul.lo.s32 	%r1110, %r160, 9;
	cvt.u64.u32 	%rd424, %r1110;
	setp.eq.s64 	%p198, %rd7, %rd424;
	selp.u64 	%rd425, 1, 0, %p198;
	selp.b64 	%rd426, %rd425, %rd816, %p198;
	selp.b64 	%rd113, %rd425, %rd426, %p189;
	add.s32 	%r1111, %r1110, 1;
	cvt.u64.u32 	%rd427, %r1111;
	setp.eq.s64 	%p199, %rd7, %rd427;
	or.pred  	%p1, %p199, %p190;
	selp.u64 	%rd428, 1, 0, %p1;
	add.s32 	%r1112, %r1110, 2;
	cvt.u64.u32 	%rd429, %r1112;
	setp.eq.s64 	%p200, %rd7, %rd429;
	or.pred  	%p2, %p200, %p191;
	selp.u64 	%rd430, 1, 0, %p2;
	add.s32 	%r1113, %r1110, 3;
	cvt.u64.u32 	%rd431, %r1113;
	setp.eq.s64 	%p201, %rd7, %rd431;
	or.pred  	%p3, %p201, %p192;
	selp.u64 	%rd432, 1, 0, %p3;
	add.s32 	%r1114, %r1110, 4;
	cvt.u64.u32 	%rd433, %r1114;
	setp.eq.s64 	%p202, %rd7, %rd433;
	or.pred  	%p4, %p202, %p193;
	selp.u64 	%rd434, 1, 0, %p4;
	add.s32 	%r1115, %r1110, 5;
	cvt.u64.u32 	%rd435, %r1115;
	setp.eq.s64 	%p203, %rd7, %rd435;
	or.pred  	%p204, %p203, %p194;
	selp.u64 	%rd436, 1, 0, %p204;
	add.s32 	%r1116, %r1110, 6;
	cvt.u64.u32 	%rd437, %r1116;
	setp.eq.s64 	%p205, %rd7, %rd437;
	or.pred  	%p206, %p205, %p195;
	selp.u64 	%rd438, 1, 0, %p206;
	add.s32 	%r1117, %r1110, 7;
	cvt.u64.u32 	%rd439, %r1117;
	setp.eq.s64 	%p207, %rd7, %rd439;
	or.pred  	%p5, %p207, %p196;
	selp.u64 	%rd440, 1, 0, %p5;
	add.s32 	%r1118, %r1110, 8;
	cvt.u64.u32 	%rd441, %r1118;
	setp.eq.s64 	%p208, %rd7, %rd441;
	or.pred  	%p209, %p208, %p197;
	selp.u64 	%rd442, 1, 0, %p209;
	add.s64 	%rd114, %rd113, %rd428;
	selp.b32 	%r1119, 0, %r221, %p1;
	add.s32 	%r1120, %r222, %r1119;
	add.s64 	%rd115, %rd114, %rd430;
	selp.b32 	%r1121, 0, %r1120, %p2;
	add.s32 	%r1122, %r223, %r1121;
	add.s64 	%rd116, %rd115, %rd432;
	selp.b32 	%r1123, 0, %r1122, %p3;
	add.s32 	%r1124, %r224, %r1123;
	add.s64 	%rd117, %rd116, %rd434;
	selp.b32 	%r1125, 0, %r1124, %p4;
	add.s32 	%r1126, %r225, %r1125;
	add.s64 	%rd118, %rd117, %rd436;
	selp.b32 	%r1127, 0, %r1126, %p204;
	add.s32 	%r1128, %r226, %r1127;
	add.s64 	%rd119, %rd118, %rd438;
	selp.b32 	%r1129, 0, %r1128, %p206;
	add.s32 	%r1130, %r227, %r1129;
	add.s64 	%rd120, %rd119, %rd440;
	selp.b32 	%r1131, 0, %r1130, %p5;
	add.s32 	%r1132, %r228, %r1131;
	add.s64 	%rd443, %rd120, %rd442;
	mov.b64 	{%r991, %r996}, %rd443;
	selp.b32 	%r1133, 0, %r1132, %p209;
	add.s32 	%r1001, %r229, %r1133;
	mov.b32 	%r1107, 1;
	mov.b32 	%r1108, 0;
	mov.b32 	%r1109, -1;
	// begin inline asm
	shfl.sync.up.b32 %r990, %r991, %r1107, %r1108, %r1109;
	// end inline asm
	// begin inline asm
	shfl.sync.up.b32 %r995, %r996, %r1107, %r1108, %r1109;
	// end inline asm
	mov.b64 	%rd444, {%r990, %r995};
	// begin inline asm
	shfl.sync.up.b32 %r1000, %r1001, %r1107, %r1108, %r1109;
	// end inline asm
	// begin inline asm
	shfl.sync.up.b32 %r1005, %r1006, %r1107, %r1108, %r1109;
	// end inline asm
	setp.eq.s64 	%p210, %rd443, 0;
	selp.b32 	%r1134, %r1000, 0, %p210;
	setp.lt.s32 	%p211, %r971, 1;
	selp.b64 	%rd445, 0, %rd444, %p211;
	add.s64 	%rd446, %rd445, %rd443;
	mov.b64 	{%r1011, %r1016}, %rd446;
	selp.b32 	%r1135, 0, %r1134, %p211;
	add.s32 	%r1021, %r1135, %r1001;
	mov.b32 	%r1027, 2;
	// begin inline asm
	shfl.sync.up.b32 %r1010, %r1011, %r1027, %r1108, %r1109;
	// end inline asm
	// begin inline asm
	shfl.sync.up.b32 %r1015, %r1016, %r1027, %r1108, %r1109;
	// end inline asm
	mov.b64 	%rd447, {%r1010, %r1015};
	// begin inline asm
	shfl.sync.up.b32 %r1020, %r1021, %r1027, %r1108, %r1109;
	// end inline asm
	// begin inline asm
	shfl.sync.up.b32 %r1025, %r1026, %r1027, %r1108, %r1109;
	// end inline asm
	setp.eq.s64 	%p212, %rd446, 0;
	selp.b32 	%r1136, %r1020, 0, %p212;
	setp.lt.s32 	%p213, %r971, 2;
	selp.b64 	%rd448, 0, %rd447, %p213;
	add.s64 	%rd449, %rd448, %rd446;
	mov.b64 	{%r1031, %r1036}, %rd449;
	selp.b32 	%r1137, 0, %r1136, %p213;
	add.s32 	%r1041, %r1137, %r1021;
	mov.b32 	%r1047, 4;
	// begin inline asm
	shfl.sync.up.b32 %r1030, %r1031, %r1047, %r1108, %r1109;
	// end inline asm
	// begin inline asm
	shfl.sync.up.b32 %r1035, %r1036, %r1047, %r1108, %r1109;
	// end inline asm
	mov.b64 	%rd450, {%r1030, %r1035};
	// begin inline asm
	shfl.sync.up.b32 %r1040, %r1041, %r1047, %r1108, %r1109;
	// end inline asm
	// begin inline asm
	shfl.sync.up.b32 %r1045, %r1046, %r1047, %r1108, %r1109;
	// end inline asm
	setp.eq.s64 	%p214, %rd449, 0;
	selp.b32 	%r1138, %r1040, 0, %p214;
	setp.lt.s32 	%p215, %r971, 4;
	selp.b64 	%rd451, 0, %rd450, %p215;
	add.s64 	%rd452, %rd451, %rd449;
	mov.b64 	{%r1051, %r1056}, %rd452;
	selp.b32 	%r1139, 0, %r1138, %p215;
	add.s32 	%r1061, %r1139, %r1041;
	mov.b32 	%r1067, 8;
	// begin inline asm
	shfl.sync.up.b32 %r1050, %r1051, %r1067, %r1108, %r1109;
	// end inline asm
	// begin inline asm
	shfl.sync.up.b32 %r1055, %r1056, %r1067, %r1108, %r1109;
	// end inline asm
	mov.b64 	%rd453, {%r1050, %r1055};
	// begin inline asm
	shfl.sync.up.b32 %r1060, %r1061, %r1067, %r1108, %r1109;
	// end inline asm
	// begin inline asm
	shfl.sync.up.b32 %r1065, %r1066, %r1067, %r1108, %r1109;
	// end inline asm
	setp.eq.s64 	%p216, %rd452, 0;
	selp.b32 	%r1140, %r1060, 0, %p216;
	setp.lt.s32 	%p217, %r971, 8;
	selp.b64 	%rd454, 0, %rd453, %p217;
	add.s64 	%rd455, %rd454, %rd452;
	mov.b64 	{%r1071, %r1076}, %rd455;
	selp.b32 	%r1141, 0, %r1140, %p217;
	add.s32 	%r1081, %r1141, %r1061;
	mov.b32 	%r1087, 16;
	// begin inline asm
	shfl.sync.up.b32 %r1070, %r1071, %r1087, %r1108, %r1109;
	// end inline asm
	// begin inline asm
	shfl.sync.up.b32 %r1075, %r1076, %r1087, %r1108, %r1109;
	// end inline asm
	mov.b64 	%rd456, {%r1070, %r1075};
	// begin inline asm
	shfl.sync.up.b32 %r1080, %r1081, %r1087, %r1108, %r1109;
	// end inline asm
	// begin inline asm
	shfl.sync.up.b32 %r1085, %r1086, %r1087, %r1108, %r1109;
	// end inline asm
	setp.eq.s64 	%p218, %rd455, 0;
	selp.b32 	%r1142, %r1080, 0, %p218;
	setp.lt.s32 	%p219, %r971, 16;
	selp.b64 	%rd457, 0, %rd456, %p219;
	add.s64 	%rd121, %rd457, %rd455;
	mov.b64 	{%r1091, %r1096}, %rd121;
	selp.b32 	%r1143, 0, %r1142, %p219;
	add.s32 	%r1101, %r1143, %r1081;
	// begin inline asm
	shfl.sync.up.b32 %r1090, %r1091, %r1107, %r1108, %r1109;
	// end inline asm
	// begin inline asm
	shfl.sync.up.b32 %r1095, %r1096, %r1107, %r1108, %r1109;
	// end inline asm
	// begin inline asm
	shfl.sync.up.b32 %r1100, %r1101, %r1107, %r1108, %r1109;
	// end inline asm
	// begin inline asm
	shfl.sync.up.b32 %r1105, %r1106, %r1107, %r1108, %r1109;
	// end inline asm
	setp.ne.s32 	%p220, %r971, 31;
	@%p220 bra 	$L__BB3_184;
	shl.b32 	%r1144, %r190, 4;
	mov.u32 	%r1145, _ZN6thrust24THRUST_300001_SM_1000_NS8cuda_cub4core6detail5shmemE;
	add.s32 	%r1146, %r1145, %r1144;
	st.shared.u64 	[%r1146], %rd121;
	st.shared.u32 	[%r1146+8], %r1101;
$L__BB3_184:
	mov.b64 	%rd458, {%r1090, %r1095};
	bar.sync 	0;
	ld.shared.u64 	%rd459, [_ZN6thrust24THRUST_300001_SM_1000_NS8cuda_cub4core6detail5shmemE];
	ld.shared.u32 	%r1147, [_ZN6thrust24THRUST_300001_SM_1000_NS8cuda_cub4core6detail5shmemE+8];
	ld.shared.u64 	%rd460, [_ZN6thrust24THRUST_300001_SM_1000_NS8cuda_cub4core6detail5shmemE+16];
	ld.shared.u32 	%r1148, [_ZN6thrust24THRUST_300001_SM_1000_NS8cuda_cub4core6detail5shmemE+24];
	add.s64 	%rd461, %rd460, %rd459;
	setp.eq.s64 	%p221, %rd460, 0;
	selp.b32 	%r1149, %r1147, 0, %p221;
	add.s32 	%r1150, %r1149, %r1148;
	setp.eq.s32 	%p222, %r190, 2;
	selp.b64 	%rd462, %rd461, %rd459, %p222;
	selp.b32 	%r1151, %r1150, %r1147, %p222;
	ld.shared.u64 	%rd463, [_ZN6thrust24THRUST_300001_SM_1000_NS8cuda_cub4core6detail5shmemE+32];
	ld.shared.u32 	%r1152, [_ZN6thrust24THRUST_300001_SM_1000_NS8cuda_cub4core6detail5shmemE+40];
	add.s64 	%rd464, %rd463, %rd461;
	setp.eq.s64 	%p223, %rd463, 0;
	selp.b32 	%r1153, %r1150, 0, %p223;
	add.s32 	%r1154, %r1153, %r1152;
	setp.eq.s32 	%p224, %r190, 3;
	selp.b64 	%rd465, %rd464, %rd462, %p224;
	selp.b32 	%r1155, %r1154, %r1151, %p224;
	ld.shared.u64 	%rd466, [_ZN6thrust24THRUST_300001_SM_1000_NS8cuda_cub4core6detail5shmemE+48];
	ld.shared.u32 	%r1156, [_ZN6thrust24THRUST_300001_SM_1000_NS8cuda_cub4core6detail5shmemE+56];
	add.s64 	%rd467, %rd466, %rd464;
	setp.eq.s64 	%p225, %rd466, 0;
	selp.b32 	%r1157, %r1154, 0, %p225;
	add.s32 	%r1158, %r1157, %r1156;
	setp.eq.s32 	%p226, %r190, 4;
	selp.b64 	%rd468, %rd467, %rd465, %p226;
	selp.b32 	%r1159, %r1158, %r1155, %p226;
	ld.shared.u64 	%rd469, [_ZN6thrust24THRUST_300001_SM_1000_NS8cuda_cub4core6detail5shmemE+64];
	ld.shared.u32 	%r1160, [_ZN6thrust24THRUST_300001_SM_1000_NS8cuda_cub4core6detail5shmemE+72];
	add.s64 	%rd470, %rd469, %rd467;
	setp.eq.s64 	%p227, %rd469, 0;
	selp.b32 	%r1161, %r1158, 0, %p227;
	add.s32 	%r1162, %r1161, %r1160;
	setp.eq.s32 	%p228, %r190, 5;
	selp.b64 	%rd471, %rd470, %rd468, %p228;
	selp.b32 	%r1163, %r1162, %r1159, %p228;
	ld.shared.u64 	%rd472, [_ZN6thrust24THRUST_300001_SM_1000_NS8cuda_cub4core6detail5shmemE+80];
	ld.shared.u32 	%r1164, [_ZN6thrust24THRUST_300001_SM_1000_NS8cuda_cub4core6detail5shmemE+88];
	add.s64 	%rd473, %rd472, %rd470;
	setp.eq.s64 	%p229, %rd472, 0;
	selp.b32 	%r1165, %r1162, 0, %p229;
	add.s32 	%r1166, %r1165, %r1164;
	setp.eq.s32 	%p230, %r190, 6;
	selp.b64 	%rd474, %rd473, %rd471, %p230;
	selp.b32 	%r1167, %r1166, %r1163, %p230;
	ld.shared.u64 	%rd475, [_ZN6thrust24THRUST_300001_SM_1000_NS8cuda_cub4core6detail5shmemE+96];
	ld.shared.u32 	%r1168, [_ZN6thrust24THRUST_300001_SM_1000_NS8cuda_cub4core6detail5shmemE+104];
	add.s64 	%rd476, %rd475, %rd473;
	setp.eq.s64 	%p231, %rd475, 0;
	selp.b32 	%r1169, %r1166, 0, %p231;
	add.s32 	%r1170, %r1169, %r1168;
	setp.eq.s32 	%p232, %r190, 7;
	selp.b64 	%rd477, %rd476, %rd474, %p232;
	selp.b32 	%r1171, %r1170, %r1167, %p232;
	ld.shared.u64 	%rd478, [_ZN6thrust24THRUST_300001_SM_1000_NS8cuda_cub4core6detail5shmemE+112];
	ld.shared.u32 	%r1172, [_ZN6thrust24THRUST_300001_SM_1000_NS8cuda_cub4core6detail5shmemE+120];
	add.s64 	%rd822, %rd478, %rd476;
	setp.eq.s64 	%p233, %rd478, 0;
	selp.b32 	%r1173, %r1170, 0, %p233;
	add.s32 	%r237, %r1173, %r1172;
	setp.lt.u32 	%p234, %r160, 32;
	selp.b64 	%rd479, 0, %rd477, %p234;
	selp.b32 	%r1174, 0, %r1171, %p234;
	setp.eq.s64 	%p235, %rd458, 0;
	selp.b32 	%r1175, %r1174, 0, %p235;
	add.s32 	%r1176, %r1175, %r1100;
	setp.eq.s32 	%p236, %r971, 0;
	selp.b64 	%rd480, 0, %rd458, %p236;
	add.s64 	%rd123, %rd479, %rd480;
	selp.b32 	%r238, %r1174, %r1176, %p236;
	add.s64 	%rd124, %rd123, %rd113;
	setp.eq.s64 	%p237, %rd113, 0;
	selp.b32 	%r1177, %r238, 0, %p237;
	add.s32 	%r239, %r1177, %r221;
	add.s64 	%rd125, %rd114, %rd123;
	selp.b32 	%r1178, 0, %r239, %p1;
	add.s32 	%r240, %r222, %r1178;
	add.s64 	%rd126, %rd115, %rd123;
	selp.b32 	%r1179, 0, %r240, %p2;
	add.s32 	%r241, %r223, %r1179;
	add.s64 	%rd127, %rd116, %rd123;
	selp.b32 	%r1180, 0, %r241, %p3;
	add.s32 	%r242, %r224, %r1180;
	add.s64 	%rd128, %rd117, %rd123;
	selp.b32 	%r1181, 0, %r242, %p4;
	add.s32 	%r243, %r225, %r1181;
	add.s64 	%rd129, %rd118, %rd123;
	mul.lo.s32 	%r1182, %r160, 9;
	add.s32 	%r1183, %r1182, 5;
	cvt.u64.u32 	%rd481, %r1183;
	setp.eq.s64 	%p238, %rd7, %rd481;
	setp.ne.s32 	%p239, %r197, %r198;
	selp.b32 	%r1184, 0, %r243, %p239;
	selp.b32 	%r1185, 0, %r1184, %p238;
	add.s32 	%r244, %r226, %r1185;
	add.s64 	%rd130, %rd119, %rd123;
	add.s32 	%r1186, %r1182, 6;
	cvt.u64.u32 	%rd482, %r1186;
	setp.eq.s64 	%p240, %rd7, %rd482;
	setp.ne.s32 	%p241, %r198, %r199;
	selp.b32 	%r1187, 0, %r244, %p241;
	selp.b32 	%r1188, 0, %r1187, %p240;
	add.s32 	%r245, %r227, %r1188;
	add.s64 	%rd131, %rd120, %rd123;
	selp.b32 	%r1189, 0, %r245, %p5;
	add.s32 	%r246, %r228, %r1189;
	setp.lt.s64 	%p242, %rd822, 257;
	@%p242 bra 	$L__BB3_210;
	bar.sync 	0;
	@%p237 bra 	$L__BB3_187;
	cvt.u32.u64 	%r1193, %rd123;
	shl.b32 	%r1194, %r1193, 3;
	mov.u32 	%r1195, _ZN6thrust24THRUST_300001_SM_1000_NS8cuda_cub4core6detail5shmemE;
	add.s32 	%r1196, %r1195, %r1194;
	st.shared.v2.u32 	[%r1196], {%r2082, %r238};
$L__BB3_187:
	not.pred 	%p259, %p1;
	@%p259 bra 	$L__BB3_189;
	cvt.u32.u64 	%r1197, %rd124;
	shl.b32 	%r1198, %r1197, 3;
	mov.u32 	%r1199, _ZN6thrust24THRUST_300001_SM_1000_NS8cuda_cub4core6detail5shmemE;
	add.s32 	%r1200, %r1199, %r1198;
	st.shared.v2.u32 	[%r1200], {%r193, %r239};
$L__BB3_189:
	not.pred 	%p260, %p2;
	@%p260 bra 	$L__BB3_191;
	cvt.u32.u64 	%r1201, %rd125;
	shl.b32 	%r1202, %r1201, 3;
	mov.u32 	%r1203, _ZN6thrust24THRUST_300001_SM_1000_NS8cuda_cub4core6detail5shmemE;
	add.s32 	%r1204, %r1203, %r1202;
	st.shared.v2.u32 	[%r1204], {%r194, %r240};
$L__BB3_191:
	not.pred 	%p261, %p3;
	@%p261 bra 	$L__BB3_193;
	cvt.u32.u64 	%r1205, %rd126;
	shl.b32 	%r1206, %r1205, 3;
	mov.u32 	%r1207, _ZN6thrust24THRUST_300001_SM_1000_NS8cuda_cub4core6detail5shmemE;
	add.s32 	%r1208, %r1207, %r1206;
	st.shared.v2.u32 	[%r1208], {%r195, %r241};
$L__BB3_193:
	not.pred 	%p262, %p4;
	@%p262 bra 	$L__BB3_195;
	cvt.u32.u64 	%r1209, %rd127;
	shl.b32 	%r1210, %r1209, 3;
	mov.u32 	%r1211, _ZN6thrust24THRUST_300001_SM_1000_NS8cuda_cub4core6detail5shmemE;
	add.s32 	%r1212, %r1211, %r1210;
	st.shared.v2.u32 	[%r1212], {%r196, %r242};
$L__BB3_195:
	mad.lo.s32 	%r1213, %r160, 9, 5;
	cvt.u64.u32 	%rd513, %r1213;
	setp.ne.s64 	%p263, %rd7, %rd513;
	setp.eq.s32 	%p264, %r197, %r198;
	and.pred  	%p265, %p263, %p264;
	@%p265 bra 	$L__BB3_197;
	cvt.u32.u64 	%r1214, %rd128;
	shl.b32 	%r1215, %r1214, 3;
	mov.u32 	%r1216, _ZN6thrust24THRUST_300001_SM_1000_NS8cuda_cub4core6detail5shmemE;
	add.s32 	%r1217, %r1216, %r1215;
	st.shared.v2.u32 	[%r1217], {%r197, %r243};
$L__BB3_197:
	mad.lo.s32 	%r1218, %r160, 9, 6;
	cvt.u64.u32 	%rd514, %r1218;
	setp.ne.s64 	%p266, %rd7, %rd514;
	setp.eq.s32 	%p267, %r198, %r199;
	and.pred  	%p268, %p266, %p267;
	@%p268 bra 	$L__BB3_199;
	cvt.u32.u64 	%r1219, %rd129;
	shl.b32 	%r1220, %r1219, 3;
	mov.u32 	%r1221, _ZN6thrust24THRUST_300001_SM_1000_NS8cuda_cub4core6detail5shmemE;
	add.s32 	%r1222, %r1221, %r1220;
	st.shared.v2.u32 	[%r1222], {%r198, %r244};
$L__BB3_199:
	not.pred 	%p269, %p5;
	@%p269 bra 	$L__BB3_201;
	cvt.u32.u64 	%r1223, %rd130;
	shl.b32 	%r1224, %r1223, 3;
	mov.u32 	%r1225, _ZN6thrust24THRUST_300001_SM_1000_NS8cuda_cub4core6detail5shmemE;
	add.s32 	%r1226, %r1225, %r1224;
	st.shared.v2.u32 	[%r1226], {%r199, %r245};
$L__BB3_201:
	mad.lo.s32 	%r1227, %r160, 9, 8;
	cvt.u64.u32 	%rd515, %r1227;
	setp.ne.s64 	%p270, %rd7, %rd515;
	setp.eq.s32 	%p271, %r200, %r201;
	and.pred  	%p272, %p270, %p271;
	@%p272 bra 	$L__BB3_203;
	cvt.u32.u64 	%r1228, %rd131;
	shl.b32 	%r1229, %r1228, 3;
	mov.u32 	%r1230, _ZN6thrust24THRUST_300001_SM_1000_NS8cuda_cub4core6detail5shmemE;
	add.s32 	%r1231, %r1230, %r1229;
	st.shared.v2.u32 	[%r1231], {%r200, %r246};
$L__BB3_203:
	bar.sync 	0;
	cvt.u64.u32 	%rd821, %r160;
	setp.le.u64 	%p273, %rd822, %rd821;
	@%p273 bra 	$L__BB3_228;
	not.b64 	%rd516, %rd821;
	add.s64 	%rd133, %rd822, %rd516;
	shr.u64 	%rd517, %rd133, 8;
	add.s64 	%rd518, %rd517, 1;
	and.b64  	%rd817, %rd518, 3;
	and.b64  	%rd519, %rd133, 768;
	setp.eq.s64 	%p274, %rd519, 768;
	@%p274 bra 	$L__BB3_207;
	shl.b64 	%rd520, %rd821, 2;
	add.s64 	%rd819, %rd5, %rd520;
	add.s64 	%rd818, %rd4, %rd520;
	shl.b32 	%r1232, %r160, 3;
	mov.u32 	%r1233, _ZN6thrust24THRUST_300001_SM_1000_NS8cuda_cub4core6detail5shmemE;
	add.s32 	%r2083, %r1233, %r1232;
	shl.b64 	%rd521, %rd817, 8;
	add.s64 	%rd821, %rd521, %rd821;
$L__BB3_206:
	.pragma "nounroll";
	ld.shared.v2.u32 	{%r1234, %r1235}, [%r2083];
	st.global.u32 	[%rd818], %r1234;
	st.global.u32 	[%rd819], %r1235;
	add.s64 	%rd819, %rd819, 1024;
	add.s64 	%rd818, %rd818, 1024;
	add.s32 	%r2083, %r2083, 2048;
	add.s64 	%rd817, %rd817, -1;
	setp.ne.s64 	%p275, %rd817, 0;
	@%p275 bra 	$L__BB3_206;
$L__BB3_207:
	setp.lt.u64 	%p276, %rd133, 768;
	@%p276 bra 	$L__BB3_228;
	mov.u32 	%r1238, _ZN6thrust24THRUST_300001_SM_1000_NS8cuda_cub4core6detail5shmemE;
$L__BB3_209:
	cvt.u32.u64 	%r1236, %rd821;
	shl.b32 	%r1237, %r1236, 3;
	add.s32 	%r1239, %r1238, %r1237;
	ld.shared.v2.u32 	{%r1240, %r1241}, [%r1239];
	shl.b64 	%rd522, %rd821, 2;
	add.s64 	%rd523, %rd4, %rd522;
	st.global.u32 	[%rd523], %r1240;
	add.s64 	%rd524, %rd5, %rd522;
	st.global.u32 	[%rd524], %r1241;
	ld.shared.v2.u32 	{%r1242, %r1243}, [%r1239+2048];
	and.b64  	%rd525, %rd522, 17179869180;
	add.s64 	%rd526, %rd4, %rd525;
	st.global.u32 	[%rd526+1024], %r1242;
	add.s64 	%rd527, %rd5, %rd525;
	st.global.u32 	[%rd527+1024], %r1243;
	ld.shared.v2.u32 	{%r1244, %r1245}, [%r1239+4096];
	st.global.u32 	[%rd526+2048], %r1244;
	st.global.u32 	[%rd527+2048], %r1245;
	ld.shared.v2.u32 	{%r1246, %r1247}, [%r1239+6144];
	st.global.u32 	[%rd526+3072], %r1246;
	st.global.u32 	[%rd527+3072], %r1247;
	add.s64 	%rd528, %rd821, 1024;
	and.b64  	%rd821, %rd528, 4294967295;
	setp.gt.u64 	%p277, %rd822, %rd821;
	@%p277 bra 	$L__BB3_209;
	bra.uni 	$L__BB3_228;
$L__BB3_210:
	@%p237 bra 	$L__BB3_212;
	shl.b64 	%rd483, %rd123, 2;
	add.s64 	%rd484, %rd4, %rd483;
	st.global.u32 	[%rd484], %r2082;
	add.s64 	%rd485, %rd5, %rd483;
	st.global.u32 	[%rd485], %r238;
$L__BB3_212:
	not.pred 	%p244, %p1;
	@%p244 bra 	$L__BB3_214;
	shl.b64 	%rd486, %rd124, 2;
	add.s64 	%rd487, %rd4, %rd486;
	st.global.u32 	[%rd487], %r193;
	add.s64 	%rd488, %rd5, %rd486;
	st.global.u32 	[%rd488], %r239;
$L__BB3_214:
	not.pred 	%p245, %p2;
	@%p245 bra 	$L__BB3_216;
	shl.b64 	%rd489, %rd125, 2;
	add.s64 	%rd490, %rd4, %rd489;
	st.global.u32 	[%rd490], %r194;
	add.s64 	%rd491, %rd5, %rd489;
	st.global.u32 	[%rd491], %r240;
$L__BB3_216:
	not.pred 	%p246, %p3;
	@%p246 bra 	$L__BB3_218;
	shl.b64 	%rd492, %rd126, 2;
	add.s64 	%rd493, %rd4, %rd492;
	st.global.u32 	[%rd493], %r195;
	add.s64 	%rd494, %rd5, %rd492;
	st.global.u32 	[%rd494], %r241;
$L__BB3_218:
	not.pred 	%p247, %p4;
	@%p247 bra 	$L__BB3_220;
	shl.b64 	%rd495, %rd127, 2;
	add.s64 	%rd496, %rd4, %rd495;
	st.global.u32 	[%rd496], %r196;
	add.s64 	%rd497, %rd5, %rd495;
	st.global.u32 	[%rd497], %r242;
$L__BB3_220:
	mad.lo.s32 	%r1190, %r160, 9, 5;
	cvt.u64.u32 	%rd498, %r1190;
	setp.ne.s64 	%p248, %rd7, %rd498;
	setp.eq.s32 	%p249, %r197, %r198;
	and.pred  	%p250, %p248, %p249;
	@%p250 bra 	$L__BB3_222;
	shl.b64 	%rd499, %rd128, 2;
	add.s64 	%rd500, %rd4, %rd499;
	st.global.u32 	[%rd500], %r197;
	add.s64 	%rd501, %rd5, %rd499;
	st.global.u32 	[%rd501], %r243;
$L__BB3_222:
	mad.lo.s32 	%r1191, %r160, 9, 6;
	cvt.u64.u32 	%rd502, %r1191;
	setp.ne.s64 	%p251, %rd7, %rd502;
	setp.eq.s32 	%p252, %r198, %r199;
	and.pred  	%p253, %p251, %p252;
	@%p253 bra 	$L__BB3_224;
	shl.b64 	%rd503, %rd129, 2;
	add.s64 	%rd504, %rd4, %rd503;
	st.global.u32 	[%rd504], %r198;
	add.s64 	%rd505, %rd5, %rd503;
	st.global.u32 	[%rd505], %r244;
$L__BB3_224:
	not.pred 	%p254, %p5;
	@%p254 bra 	$L__BB3_226;
	shl.b64 	%rd506, %rd130, 2;
	add.s64 	%rd507, %rd4, %rd506;
	st.global.u32 	[%rd507], %r199;
	add.s64 	%rd508, %rd5, %rd506;
	st.global.u32 	[%rd508], %r245;
$L__BB3_226:
	mad.lo.s32 	%r1192, %r160, 9, 8;
	cvt.u64.u32 	%rd509, %r1192;
	setp.ne.s64 	%p255, %rd7, %rd509;
	setp.eq.s32 	%p256, %r200, %r201;
	and.pred  	%p257, %p255, %p256;
	@%p257 bra 	$L__BB3_228;
	shl.b64 	%rd510, %rd131, 2;
	add.s64 	%rd511, %rd4, %rd510;
	st.global.u32 	[%rd511], %r200;
	add.s64 	%rd512, %rd5, %rd510;
	st.global.u32 	[%rd512], %r246;
$L__BB3_228:
	setp.ne.s32 	%p278, %r160, 255;
	@%p278 bra 	$L__BB3_362;
	setp.ne.s64 	%p279, %rd7, 2304;
	@%p279 bra 	$L__BB3_231;
	shl.b64 	%rd529, %rd822, 2;
	add.s64 	%rd530, %rd4, %rd529;
	st.global.u32 	[%rd530], %r201;
	add.s64 	%rd531, %rd5, %rd529;
	st.global.u32 	[%rd531], %r237;
	add.s64 	%rd822, %rd822, 1;
$L__BB3_231:
	ld.param.u64 	%rd791, [_ZN6thrust24THRUST_300001_SM_1000_NS8cuda_cub4core6detail13_kernel_agentINS1_15__reduce_by_key16ReduceByKeyAgentINS0_6detail15normal_iteratorINS0_10device_ptrIiEEEESB_SB_SB_N4cuda3std3__48equal_toIiEENSE_4plusIiEEPllEEJSB_SB_SB_SB_SJ_N3cub18CUB_300001_SM_100024ReduceByKeyScanTileStateIilLb1EEESG_SI_llEEEvDpT0__param_4];
	cvta.to.global.u64 	%rd532, %rd791;
	st.global.u64 	[%rd532], %rd822;
	bra.uni 	$L__BB3_362;
$L__BB3_232:
	cvt.u32.u64 	%r250, %rd7;
	shl.b64 	%rd220, %rd6, 2;
	add.s64 	%rd219, %rd2, %rd220;
	// begin inline asm
	ld.global.nc.u32 %r2092, [%rd219];
	// end inline asm
	mov.u32 	%r252, %tid.x;
	and.b32  	%r415, %r252, 31;
	and.b32  	%r416, %r252, 992;
	mul.lo.s32 	%r417, %r416, 9;
	or.b32  	%r253, %r417, %r415;
	setp.ge.u32 	%p15, %r253, %r250;
	shl.b32 	%r254, %r253, 2;
	cvt.u64.u32 	%rd221, %r254;
	add.s64 	%rd150, %rd219, %rd221;
	mov.u32 	%r2084, %r2092;
	@%p15 bra 	$L__BB3_234;
	// begin inline asm
	ld.global.nc.u32 %r2084, [%rd150];
	// end inline asm
$L__BB3_234:
	add.s32 	%r257, %r253, 32;
	setp.ge.u32 	%p16, %r257, %r250;
	mov.u32 	%r2085, %r2092;
	@%p16 bra 	$L__BB3_236;
	add.s64 	%rd223, %rd150, 128;
	// begin inline asm
	ld.global.nc.u32 %r2085, [%rd223];
	// end inline asm
$L__BB3_236:
	add.s32 	%r260, %r253, 64;
	setp.ge.u32 	%p17, %r260, %r250;
	mov.u32 	%r2086, %r2092;
	@%p17 bra 	$L__BB3_238;
	add.s64 	%rd224, %rd150, 256;
	// begin inline asm
	ld.global.nc.u32 %r2086, [%rd224];
	// end inline asm
$L__BB3_238:
	add.s32 	%r263, %r253, 96;
	setp.ge.u32 	%p18, %r263, %r250;
	mov.u32 	%r2087, %r2092;
	@%p18 bra 	$L__BB3_240;
	add.s64 	%rd225, %rd150, 384;
	// begin inline asm
	ld.global.nc.u32 %r2087, [%rd225];
	// end inline asm
$L__BB3_240:
	add.s32 	%r266, %r253, 128;
	setp.ge.u32 	%p19, %r266, %r250;
	mov.u32 	%r2088, %r2092;
	@%p19 bra 	$L__BB3_242;
	add.s64 	%rd226, %rd150, 512;
	// begin inline asm
	ld.global.nc.u32 %r2088, [%rd226];
	// end inline asm
$L__BB3_242:
	add.s32 	%r269, %r253, 160;
	setp.ge.u32 	%p20, %r269, %r250;
	mov.u32 	%r2089, %r2092;
	@%p20 bra 	$L__BB3_244;
	add.s64 	%rd227, %rd150, 640;
	// begin inline asm
	ld.global.nc.u32 %r2089, [%rd227];
	// end inline asm
$L__BB3_244:
	add.s32 	%r272, %r253, 192;
	setp.ge.u32 	%p21, %r272, %r250;
	mov.u32 	%r2090, %r2092;
	@%p21 bra 	$L__BB3_246;
	add.s64 	%rd228, %rd150, 768;
	// begin inline asm
	ld.global.nc.u32 %r2090, [%rd228];
	// end inline asm
$L__BB3_246:
	add.s32 	%r275, %r253, 224;
	setp.ge.u32 	%p22, %r275, %r250;
	mov.u32 	%r2091, %r2092;
	@%p22 bra 	$L__BB3_248;
	add.s64 	%rd229, %rd150, 896;
	// begin inline asm
	ld.global.nc.u32 %r2091, [%rd229];
	// end inline asm
$L__BB3_248:
	add.s32 	%r278, %r253, 256;
	setp.ge.u32 	%p23, %r278, %r250;
	@%p23 bra 	$L__BB3_250;
	add.s64 	%rd230, %rd150, 1024;
	// begin inline asm
	ld.global.nc.u32 %r2092, [%rd230];
	// end inline asm
$L__BB3_250:
	// begin inline asm
	mov.u32 %r427, %laneid;
	// end inline asm
	shr.u32 	%r282, %r252, 5;
	mad.lo.s32 	%r429, %r282, 288, %r427;
	shl.b32 	%r430, %r429, 2;
	mov.u32 	%r431, _ZN6thrust24THRUST_300001_SM_1000_NS8cuda_cub4core6detail5shmemE;
	add.s32 	%r283, %r431, %r430;
	st.shared.u32 	[%r283], %r2084;
	st.shared.u32 	[%r283+128], %r2085;
	st.shared.u32 	[%r283+256], %r2086;
	st.shared.u32 	[%r283+384], %r2087;
	st.shared.u32 	[%r283+512], %r2088;
	st.shared.u32 	[%r283+640], %r2089;
	st.shared.u32 	[%r283+768], %r2090;
	st.shared.u32 	[%r283+896], %r2091;
	st.shared.u32 	[%r283+1024], %r2092;
	bar.warp.sync 	-1;
	shl.b32 	%r432, %r427, 5;
	add.s32 	%r284, %r283, %r432;
	ld.shared.u32 	%r285, [%r284];
	ld.shared.u32 	%r286, [%r284+4];
	ld.shared.u32 	%r287, [%r284+8];
	ld.shared.u32 	%r288, [%r284+12];
	ld.shared.u32 	%r289, [%r284+16];
	ld.shared.u32 	%r290, [%r284+20];
	ld.shared.u32 	%r291, [%r284+24];
	ld.shared.u32 	%r292, [%r284+28];
	ld.shared.u32 	%r293, [%r284+32];
	setp.ne.s32 	%p24, %r252, 0;
	mov.b32 	%r2103, 0;
	@%p24 bra 	$L__BB3_252;
	add.s64 	%rd231, %rd219, -4;
	// begin inline asm
	ld.global.nc.u32 %r2103, [%rd231];
	// end inline asm
$L__BB3_252:
	setp.ge.u32 	%p25, %r253, %r250;
	bar.sync 	0;
	add.s64 	%rd232, %rd3, %rd220;
	// begin inline asm
	ld.global.nc.u32 %r2102, [%rd232];
	// end inline asm
	add.s64 	%rd151, %rd232, %rd221;
	mov.u32 	%r2094, %r2102;
	@%p25 bra 	$L__BB3_254;
	// begin inline asm
	ld.global.nc.u32 %r2094, [%rd151];
	// end inline asm
$L__BB3_254:
	setp.ge.u32 	%p26, %r257, %r250;
	mov.u32 	%r2095, %r2102;
	@%p26 bra 	$L__BB3_256;
	add.s64 	%rd236, %rd151, 128;
	// begin inline asm
	ld.global.nc.u32 %r2095, [%rd236];
	// end inline asm
$L__BB3_256:
	setp.ge.u32 	%p27, %r260, %r250;
	mov.u32 	%r2096, %r2102;
	@%p27 bra 	$L__BB3_258;
	add.s64 	%rd237, %rd151, 256;
	// begin inline asm
	ld.global.nc.u32 %r2096, [%rd237];
	// end inline asm
$L__BB3_258:
	setp.ge.u32 	%p28, %r263, %r250;
	mov.u32 	%r2097, %r2102;
	@%p28 bra 	$L__BB3_260;
	add.s64 	%rd238, %rd151, 384;
	// begin inline asm
	ld.global.nc.u32 %r2097, [%rd238];
	// end inline asm
$L__BB3_260:
	setp.ge.u32 	%p29, %r266, %r250;
	mov.u32 	%r2098, %r2102;
	@%p29 bra 	$L__BB3_262;
	add.s64 	%rd239, %rd151, 512;
	// begin inline asm
	ld.global.nc.u32 %r2098, [%rd239];
	// end inline asm
$L__BB3_262:
	setp.ge.u32 	%p30, %r269, %r250;
	mov.u32 	%r2099, %r2102;
	@%p30 bra 	$L__BB3_264;
	add.s64 	%rd240, %rd151, 640;
	// begin inline asm
	ld.global.nc.u32 %r2099, [%rd240];
	// end inline asm
$L__BB3_264:
	setp.ge.u32 	%p31, %r272, %r250;
	mov.u32 	%r2100, %r2102;
	@%p31 bra 	$L__BB3_266;
	add.s64 	%rd241, %rd151, 768;
	// begin inline asm
	ld.global.nc.u32 %r2100, [%rd241];
	// end inline asm
$L__BB3_266:
	setp.ge.u32 	%p32, %r275, %r250;
	mov.u32 	%r2101, %r2102;
	@%p32 bra 	$L__BB3_268;
	add.s64 	%rd242, %rd151, 896;
	// begin inline asm
	ld.global.nc.u32 %r2101, [%rd242];
	// end inline asm
$L__BB3_268:
	setp.ge.u32 	%p33, %r278, %r250;
	@%p33 bra 	$L__BB3_270;
	add.s64 	%rd243, %rd151, 1024;
	// begin inline asm
	ld.global.nc.u32 %r2102, [%rd243];
	// end inline asm
$L__BB3_270:
	setp.eq.s32 	%p34, %r252, 0;
	st.shared.u32 	[%r283], %r2094;
	st.shared.u32 	[%r283+128], %r2095;
	st.shared.u32 	[%r283+256], %r2096;
	st.shared.u32 	[%r283+384], %r2097;
	st.shared.u32 	[%r283+512], %r2098;
	st.shared.u32 	[%r283+640], %r2099;
	st.shared.u32 	[%r283+768], %r2100;
	st.shared.u32 	[%r283+896], %r2101;
	st.shared.u32 	[%r283+1024], %r2102;
	bar.warp.sync 	-1;
	ld.shared.u32 	%r315, [%r284];
	ld.shared.u32 	%r316, [%r284+4];
	ld.shared.u32 	%r317, [%r284+8];
	ld.shared.u32 	%r318, [%r284+12];
	ld.shared.u32 	%r319, [%r284+16];
	ld.shared.u32 	%r320, [%r284+20];
	ld.shared.u32 	%r321, [%r284+24];
	ld.shared.u32 	%r322, [%r284+28];
	ld.shared.u32 	%r323, [%r284+32];
	bar.sync 	0;
	shl.b32 	%r444, %r252, 2;
	add.s32 	%r446, %r431, %r444;
	add.s32 	%r324, %r446, 1240;
	st.shared.u32 	[%r446+1240], %r293;
	bar.sync 	0;
	@%p34 bra 	$L__BB3_272;
	ld.shared.u32 	%r2103, [%r324+-4];
$L__BB3_272:
	setp.ne.s32 	%p35, %r2103, %r285;
	setp.ne.s32 	%p36, %r285, %r286;
	setp.ne.s32 	%p37, %r286, %r287;
	setp.ne.s32 	%p38, %r287, %r288;
	setp.ne.s32 	%p39, %r288, %r289;
	setp.ne.s32 	%p40, %r289, %r290;
	setp.ne.s32 	%p41, %r290, %r291;
	setp.ne.s32 	%p42, %r291, %r292;
	setp.ne.s32 	%p43, %r292, %r293;
	mul.lo.s32 	%r567, %r252, 9;
	cvt.u64.u32 	%rd244, %r567;
	setp.eq.s64 	%p44, %rd7, %rd244;
	or.pred  	%p45, %p44, %p35;
	selp.u64 	%rd245, 1, 0, %p45;
	add.s32 	%r568, %r567, 1;
	cvt.u64.u32 	%rd246, %r568;
	setp.eq.s64 	%p46, %rd7, %rd246;
	or.pred  	%p6, %p46, %p36;
	selp.u64 	%rd247, 1, 0, %p6;
	add.s32 	%r569, %r567, 2;
	cvt.u64.u32 	%rd248, %r569;
	setp.eq.s64 	%p47, %rd7, %rd248;
	or.pred  	%p7, %p47, %p37;
	selp.u64 	%rd249, 1, 0, %p7;
	add.s32 	%r570, %r567, 3;
	cvt.u64.u32 	%rd250, %r570;
	setp.eq.s64 	%p48, %rd7, %rd250;
	or.pred  	%p49, %p48, %p38;
	selp.u64 	%rd251, 1, 0, %p49;
	add.s32 	%r571, %r567, 4;
	cvt.u64.u32 	%rd252, %r571;
	setp.eq.s64 	%p50, %rd7, %rd252;
	or.pred  	%p8, %p50, %p39;
	selp.u64 	%rd253, 1, 0, %p8;
	add.s32 	%r572, %r567, 5;
	cvt.u64.u32 	%rd254, %r572;
	setp.eq.s64 	%p51, %rd7, %rd254;
	or.pred  	%p9, %p51, %p40;
	selp.u64 	%rd255, 1, 0, %p9;
	add.s32 	%r573, %r567, 6;
	cvt.u64.u32 	%rd256, %r573;
	setp.eq.s64 	%p52, %rd7, %rd256;
	or.pred  	%p10, %p52, %p41;
	selp.u64 	%rd257, 1, 0, %p10;
	add.s32 	%r574, %r567, 7;
	cvt.u64.u32 	%rd258, %r574;
	setp.eq.s64 	%p53, %rd7, %rd258;
	or.pred  	%p54, %p53, %p42;
	selp.u64 	%rd259, 1, 0, %p54;
	add.s32 	%r575, %r567, 8;
	cvt.u64.u32 	%rd260, %r575;
	setp.eq.s64 	%p55, %rd7, %rd260;
	or.pred  	%p56, %p55, %p43;
	selp.u64 	%rd261, 1, 0, %p56;
	add.s64 	%rd262, %rd247, %rd245;
	selp.b32 	%r576, 0, %r315, %p6;
	add.s32 	%r577, %r316, %r576;
	add.s64 	%rd263, %rd262, %rd249;
	selp.b32 	%r578, 0, %r577, %p7;
	add.s32 	%r579, %r317, %r578;
	add.s64 	%rd264, %rd263, %rd251;
	selp.b32 	%r580, 0, %r579, %p49;
	add.s32 	%r581, %r318, %r580;
	add.s64 	%rd265, %rd264, %rd253;
	selp.b32 	%r582, 0, %r581, %p8;
	add.s32 	%r583, %r319, %r582;
	add.s64 	%rd266, %rd265, %rd255;
	selp.b32 	%r584, 0, %r583, %p9;
	add.s32 	%r585, %r320, %r584;
	add.s64 	%rd267, %rd266, %rd257;
	selp.b32 	%r586, 0, %r585, %p10;
	add.s32 	%r587, %r321, %r586;
	add.s64 	%rd268, %rd267, %rd259;
	selp.b32 	%r588, 0, %r587, %p54;
	add.s32 	%r589, %r322, %r588;
	add.s64 	%rd269, %rd268, %rd261;
	mov.b64 	{%r448, %r453}, %rd269;
	selp.b32 	%r590, 0, %r589, %p56;
	add.s32 	%r458, %r323, %r590;
	mov.b32 	%r564, 1;
	mov.b32 	%r565, 0;
	mov.b32 	%r566, -1;
	// begin inline asm
	shfl.sync.up.b32 %r447, %r448, %r564, %r565, %r566;
	// end inline asm
	// begin inline asm
	shfl.sync.up.b32 %r452, %r453, %r564, %r565, %r566;
	// end inline asm
	mov.b64 	%rd270, {%r447, %r452};
	// begin inline asm
	shfl.sync.up.b32 %r457, %r458, %r564, %r565, %r566;
	// end inline asm
	// begin inline asm
	shfl.sync.up.b32 %r462, %r463, %r564, %r565, %r566;
	// end inline asm
	setp.eq.s64 	%p57, %rd269, 0;
	selp.b32 	%r591, %r457, 0, %p57;
	setp.lt.s32 	%p58, %r427, 1;
	selp.b64 	%rd271, 0, %rd270, %p58;
	add.s64 	%rd272, %rd271, %rd269;
	mov.b64 	{%r468, %r473}, %rd272;
	selp.b32 	%r592, 0, %r591, %p58;
	add.s32 	%r478, %r592, %r458;
	mov.b32 	%r484, 2;
	// begin inline asm
	shfl.sync.up.b32 %r467, %r468, %r484, %r565, %r566;
	// end inline asm
	// begin inline asm
	shfl.sync.up.b32 %r472, %r473, %r484, %r565, %r566;
	// end inline asm
	mov.b64 	%rd273, {%r467, %r472};
	// begin inline asm
	shfl.sync.up.b32 %r477, %r478, %r484, %r565, %r566;
	// end inline asm
	// begin inline asm
	shfl.sync.up.b32 %r482, %r483, %r484, %r565, %r566;
	// end inline asm
	setp.eq.s64 	%p59, %rd272, 0;
	selp.b32 	%r593, %r477, 0, %p59;
	setp.lt.s32 	%p60, %r427, 2;
	selp.b64 	%rd274, 0, %rd273, %p60;
	add.s64 	%rd275, %rd274, %rd272;
	mov.b64 	{%r488, %r493}, %rd275;
	selp.b32 	%r594, 0, %r593, %p60;
	add.s32 	%r498, %r594, %r478;
	mov.b32 	%r504, 4;
	// begin inline asm
	shfl.sync.up.b32 %r487, %r488, %r504, %r565, %r566;
	// end inline asm
	// begin inline asm
	shfl.sync.up.b32 %r492, %r493, %r504, %r565, %r566;
	// end inline asm
	mov.b64 	%rd276, {%r487, %r492};
	// begin inline asm
	shfl.sync.up.b32 %r497, %r498, %r504, %r565, %r566;
	// end inline asm
	// begin inline asm
	shfl.sync.up.b32 %r502, %r503, %r504, %r565, %r566;
	// end inline asm
	setp.eq.s64 	%p61, %rd275, 0;
	selp.b32 	%r595, %r497, 0, %p61;
	setp.lt.s32 	%p62, %r427, 4;
	selp.b64 	%rd277, 0, %rd276, %p62;
	add.s64 	%rd278, %rd277, %rd275;
	mov.b64 	{%r508, %r513}, %rd278;
	selp.b32 	%r596, 0, %r595, %p62;
	add.s32 	%r518, %r596, %r498;
	mov.b32 	%r524, 8;
	// begin inline asm
	shfl.sync.up.b32 %r507, %r508, %r524, %r565, %r566;
	// end inline asm
	// begin inline asm
	shfl.sync.up.b32 %r512, %r513, %r524, %r565, %r566;
	// end inline asm
	mov.b64 	%rd279, {%r507, %r512};
	// begin inline asm
	shfl.sync.up.b32 %r517, %r518, %r524, %r565, %r566;
	// end inline asm
	// begin inline asm
	shfl.sync.up.b32 %r522, %r523, %r524, %r565, %r566;
	// end inline asm
	setp.eq.s64 	%p63, %rd278, 0;
	selp.b32 	%r597, %r517, 0, %p63;
	setp.lt.s32 	%p64, %r427, 8;
	selp.b64 	%rd280, 0, %rd279, %p64;
	add.s64 	%rd281, %rd280, %rd278;
	mov.b64 	{%r528, %r533}, %rd281;
	selp.b32 	%r598, 0, %r597, %p64;
	add.s32 	%r538, %r598, %r518;
	mov.b32 	%r544, 16;
	// begin inline asm
	shfl.sync.up.b32 %r527, %r528, %r544, %r565, %r566;
	// end inline asm
	// begin inline asm
	shfl.sync.up.b32 %r532, %r533, %r544, %r565, %r566;
	// end inline asm
	mov.b64 	%rd282, {%r527, %r532};
	// begin inline asm
	shfl.sync.up.b32 %r537, %r538, %r544, %r565, %r566;
	// end inline asm
	// begin inline asm
	shfl.sync.up.b32 %r542, %r543, %r544, %r565, %r566;
	// end inline asm
	setp.eq.s64 	%p65, %rd281, 0;
	selp.b32 	%r599, %r537, 0, %p65;
	setp.lt.s32 	%p66, %r427, 16;
	selp.b64 	%rd283, 0, %rd282, %p66;
	add.s64 	%rd152, %rd283, %rd281;
	mov.b64 	{%r548, %r553}, %rd152;
	selp.b32 	%r600, 0, %r599, %p66;
	add.s32 	%r558, %r600, %r538;
	// begin inline asm
	shfl.sync.up.b32 %r547, %r548, %r564, %r565, %r566;
	// end inline asm
	// begin inline asm
	shfl.sync.up.b32 %r552, %r553, %r564, %r565, %r566;
	// end inline asm
	mov.b64 	%rd834, {%r547, %r552};
	// begin inline asm
	shfl.sync.up.b32 %r2117, %r558, %r564, %r565, %r566;
	// end inline asm
	// begin inline asm
	shfl.sync.up.b32 %r562, %r563, %r564, %r565, %r566;
	// end inline asm
	setp.ne.s32 	%p67, %r427, 31;
	@%p67 bra 	$L__BB3_274;
	shl.b32 	%r601, %r282, 4;
	mov.u32 	%r602, _ZN6thrust24THRUST_300001_SM_1000_NS8cuda_cub4core6detail5shmemE;
	add.s32 	%r603, %r602, %r601;
	st.shared.u64 	[%r603], %rd152;
	st.shared.u32 	[%r603+8], %r558;
$L__BB3_274:
	bar.sync 	0;
	ld.shared.u64 	%rd284, [_ZN6thrust24THRUST_300001_SM_1000_NS8cuda_cub4core6detail5shmemE];
	ld.shared.u32 	%r604, [_ZN6thrust24THRUST_300001_SM_1000_NS8cuda_cub4core6detail5shmemE+8];
	ld.shared.u64 	%rd285, [_ZN6thrust24THRUST_300001_SM_1000_NS8cuda_cub4core6detail5shmemE+16];
	ld.shared.u32 	%r605, [_ZN6thrust24THRUST_300001_SM_1000_NS8cuda_cub4core6detail5shmemE+24];
	add.s64 	%rd286, %rd285, %rd284;
	setp.eq.s64 	%p68, %rd285, 0;
	selp.b32 	%r606, %r604, 0, %p68;
	add.s32 	%r607, %r606, %r605;
	setp.eq.s32 	%p69, %r282, 2;
	selp.b64 	%rd287, %rd286, %rd284, %p69;
	selp.b32 	%r608, %r607, %r604, %p69;
	ld.shared.u64 	%rd288, [_ZN6thrust24THRUST_300001_SM_1000_NS8cuda_cub4core6detail5shmemE+32];
	ld.shared.u32 	%r609, [_ZN6thrust24THRUST_300001_SM_1000_NS8cuda_cub4core6detail5shmemE+40];
	add.s64 	%rd289, %rd288, %rd286;
	setp.eq.s64 	%p70, %rd288, 0;
	selp.b32 	%r610, %r607, 0, %p70;
	add.s32 	%r611, %r610, %r609;
	setp.eq.s32 	%p71, %r282, 3;
	selp.b64 	%rd290, %rd289, %rd287, %p71;
	selp.b32 	%r612, %r611, %r608, %p71;
	ld.shared.u64 	%rd291, [_ZN6thrust24THRUST_300001_SM_1000_NS8cuda_cub4core6detail5shmemE+48];
	ld.shared.u32 	%r613, [_ZN6thrust24THRUST_300001_SM_1000_NS8cuda_cub4core6detail5shmemE+56];
	add.s64 	%rd292, %rd291, %rd289;
	setp.eq.s64 	%p72, %rd291, 0;
	selp.b32 	%r614, %r611, 0, %p72;
	add.s32 	%r615, %r614, %r613;
	setp.eq.s32 	%p73, %r282, 4;
	selp.b64 	%rd293, %rd292, %rd290, %p73;
	selp.b32 	%r616, %r615, %r612, %p73;
	ld.shared.u64 	%rd294, [_ZN6thrust24THRUST_300001_SM_1000_NS8cuda_cub4core6detail5shmemE+64];
	ld.shared.u32 	%r617, [_ZN6thrust24THRUST_300001_SM_1000_NS8cuda_cub4core6detail5shmemE+72];
	add.s64 	%rd295, %rd294, %rd292;
	setp.eq.s64 	%p74, %rd294, 0;
	selp.b32 	%r618, %r615, 0, %p74;
	add.s32 	%r619, %r618, %r617;
	setp.eq.s32 	%p75, %r282, 5;
	selp.b64 	%rd296, %rd295, %rd293, %p75;
	selp.b32 	%r620, %r619, %r616, %p75;
	ld.shared.u64 	%rd297, [_ZN6thrust24THRUST_300001_SM_1000_NS8cuda_cub4core6detail5shmemE+80];
	ld.shared.u32 	%r621, [_ZN6thrust24THRUST_300001_SM_1000_NS8cuda_cub4core6detail5shmemE+88];
	add.s64 	%rd298, %rd297, %rd295;
	setp.eq.s64 	%p76, %rd297, 0;
	selp.b32 	%r622, %r619, 0, %p76;
	add.s32 	%r623, %r622, %r621;
	setp.eq.s32 	%p77, %r282, 6;
	selp.b64 	%rd299, %rd298, %rd296, %p77;
	selp.b32 	%r624, %r623, %r620, %p77;
	ld.shared.u64 	%rd300, [_ZN6thrust24THRUST_300001_SM_1000_NS8cuda_cub4core6detail5shmemE+96];
	ld.shared.u32 	%r625, [_ZN6thrust24THRUST_300001_SM_1000_NS8cuda_cub4core6detail5shmemE+104];
	add.s64 	%rd301, %rd300, %rd298;
	setp.eq.s64 	%p78, %rd300, 0;
	selp.b32 	%r626, %r623, 0, %p78;
	add.s32 	%r627, %r626, %r625;
	setp.eq.s32 	%p79, %r282, 7;
	selp.b64 	%rd154, %rd301, %rd299, %p79;
	selp.b32 	%r329, %r627, %r624, %p79;
	ld.shared.u64 	%rd302, [_ZN6thrust24THRUST_300001_SM_1000_NS8cuda_cub4core6detail5shmemE+112];
	ld.shared.u32 	%r628, [_ZN6thrust24THRUST_300001_SM_1000_NS8cuda_cub4core6detail5shmemE+120];
	add.s64 	%rd155, %rd302, %rd301;
	setp.eq.s64 	%p80, %rd302, 0;
	selp.b32 	%r629, %r627, 0, %p80;
	add.s32 	%r330, %r629, %r628;
	setp.lt.u32 	%p81, %r252, 32;
	@%p81 bra 	$L__BB3_276;
	setp.eq.s64 	%p82, %rd834, 0;
	selp.b32 	%r630, %r329, 0, %p82;
	add.s32 	%r631, %r630, %r2117;
	setp.eq.s32 	%p83, %r427, 0;
	selp.b64 	%rd303, 0, %rd834, %p83;
	add.s64 	%rd834, %rd154, %rd303;
	selp.b32 	%r2117, %r329, %r631, %p83;
	bra.uni 	$L__BB3_312;
$L__BB3_276:
	setp.ne.s32 	%p84, %r252, 0;
	mul.wide.u32 	%rd304, %r1, 16;
	add.s64 	%rd157, %rd1, %rd304;
	@%p84 bra 	$L__BB3_278;
	st.shared.u64 	[_ZN6thrust24THRUST_300001_SM_1000_NS8cuda_cub4core6detail5shmemE+200], %rd155;
	st.shared.u32 	[_ZN6thrust24THRUST_300001_SM_1000_NS8cuda_cub4core6detail5shmemE+208], %r330;
	mov.b32 	%r632, 100;
	mov.b64 	%rd306, {%r330, %r632};
	add.s64 	%rd305, %rd157, 512;
	// begin inline asm
	st.relaxed.gpu.v2.u64 [%rd305], {%rd306, %rd155};
	// end inline asm
$L__BB3_278:
	mov.u32 	%r633, %nctaid.x;
	setp.gt.u32 	%p85, %r633, 499;
	@%p85 bra 	$L__BB3_280;
	membar.cta;
	bra.uni 	$L__BB3_281;
$L__BB3_280:
	mov.b32 	%r634, 450;
	// begin inline asm
	nanosleep.u32 %r634;
	// end inline asm
$L__BB3_281:
	mul.wide.u32 	%rd308, %r252, 16;
	xor.b64  	%rd309, %rd308, -16;
	add.s64 	%rd310, %rd157, %rd309;
	add.s64 	%rd158, %rd310, 512;
$L__BB3_282:
	// begin inline asm
	ld.relaxed.gpu.v2.u64 {%rd311, %rd824}, [%rd158];
	// end inline asm
	mov.b64 	{%r2105, %r2110}, %rd311;
	setp.eq.s32 	%p86, %r2110, 99;
	mov.b32 	%r635, -1;
	vote.sync.any.pred 	%p87, %p86, %r635;
	@%p87 bra 	$L__BB3_282;
	setp.eq.s32 	%p88, %r2110, 101;
	mov.b32 	%r657, -1;
	vote.sync.ballot.b32 	%r658, %p88, %r657;
	// begin inline asm
	mov.u32 %r637, %lanemask_ge;
	// end inline asm
	and.b32  	%r659, %r658, %r637;
	or.b32  	%r660, %r659, -2147483648;
	add.s32 	%r661, %r660, -1;
	not.b32 	%r662, %r660;
	and.b32  	%r663, %r662, %r661;
	popc.b32 	%r335, %r663;
	mov.b64 	{%r639, %r644}, %rd824;
	mov.b32 	%r655, 1;
	// begin inline asm
	shfl.sync.down.b32 %r638, %r639, %r655, %r335, %r657;
	// end inline asm
	// begin inline asm
	shfl.sync.down.b32 %r643, %r644, %r655, %r335, %r657;
	// end inline asm
	// begin inline asm
	shfl.sync.down.b32 %r648, %r2105, %r655, %r335, %r657;
	// end inline asm
	// begin inline asm
	shfl.sync.down.b32 %r653, %r654, %r655, %r335, %r657;
	// end inline asm
	setp.ge.s32 	%p90, %r427, %r335;
	@%p90 bra 	$L__BB3_285;
	mov.b64 	%rd314, {%r638, %r643};
	add.s64 	%rd160, %rd824, %rd314;
	setp.eq.s64 	%p91, %rd824, 0;
	selp.b32 	%r664, %r648, 0, %p91;
	add.s32 	%r2105, %r664, %r2105;
	mov.u64 	%rd824, %rd160;
$L__BB3_285:
	mov.b64 	{%r666, %r671}, %rd824;
	mov.b32 	%r682, 2;
	mov.b32 	%r684, -1;
	// begin inline asm
	shfl.sync.down.b32 %r665, %r666, %r682, %r335, %r684;
	// end inline asm
	// begin inline asm
	shfl.sync.down.b32 %r670, %r671, %r682, %r335, %r684;
	// end inline asm
	// begin inline asm
	shfl.sync.down.b32 %r675, %r2105, %r682, %r335, %r684;
	// end inline asm
	// begin inline asm
	shfl.sync.down.b32 %r680, %r681, %r682, %r335, %r684;
	// end inline asm
	add.s32 	%r344, %r427, 2;
	setp.gt.s32 	%p92, %r344, %r335;
	@%p92 bra 	$L__BB3_287;
	mov.b64 	%rd315, {%r665, %r670};
	add.s64 	%rd162, %rd824, %rd315;
	setp.eq.s64 	%p93, %rd824, 0;
	selp.b32 	%r685, %r675, 0, %p93;
	add.s32 	%r2105, %r685, %r2105;
	mov.u64 	%rd824, %rd162;
$L__BB3_287:
	mov.b64 	{%r687, %r692}, %rd824;
	mov.b32 	%r703, 4;
	mov.b32 	%r705, -1;
	// begin inline asm
	shfl.sync.down.b32 %r686, %r687, %r703, %r335, %r705;
	// end inline asm
	// begin inline asm
	shfl.sync.down.b32 %r691, %r692, %r703, %r335, %r705;
	// end inline asm
	// begin inline asm
	shfl.sync.down.b32 %r696, %r2105, %r703, %r335, %r705;
	// end inline asm
	// begin inline asm
	shfl.sync.down.b32 %r701, %r702, %r703, %r335, %r705;
	// end inline asm
	add.s32 	%r350, %r427, 4;
	setp.gt.s32 	%p94, %r350, %r335;
	@%p94 bra 	$L__BB3_289;
	mov.b64 	%rd316, {%r686, %r691};
	add.s64 	%rd164, %rd824, %rd316;
	setp.eq.s64 	%p95, %rd824, 0;
	selp.b32 	%r706, %r696, 0, %p95;
	add.s32 	%r2105, %r706, %r2105;
	mov.u64 	%rd824, %rd164;
$L__BB3_289:
	mov.b64 	{%r708, %r713}, %rd824;
	mov.b32 	%r724, 8;
	mov.b32 	%r726, -1;
	// begin inline asm
	shfl.sync.down.b32 %r707, %r708, %r724, %r335, %r726;
	// end inline asm
	// begin inline asm
	shfl.sync.down.b32 %r712, %r713, %r724, %r335, %r726;
	// end inline asm
	// begin inline asm
	shfl.sync.down.b32 %r717, %r2105, %r724, %r335, %r726;
	// end inline asm
	// begin inline asm
	shfl.sync.down.b32 %r722, %r723, %r724, %r335, %r726;
	// end inline asm
	add.s32 	%r356, %r427, 8;
	setp.gt.s32 	%p96, %r356, %r335;
	@%p96 bra 	$L__BB3_291;
	mov.b64 	%rd317, {%r707, %r712};
	add.s64 	%rd166, %rd824, %rd317;
	setp.eq.s64 	%p97, %rd824, 0;
	selp.b32 	%r727, %r717, 0, %p97;
	add.s32 	%r2105, %r727, %r2105;
	mov.u64 	%rd824, %rd166;
$L__BB3_291:
	mov.b64 	{%r729, %r734}, %rd824;
	mov.b32 	%r745, 16;
	mov.b32 	%r747, -1;
	// begin inline asm
	shfl.sync.down.b32 %r728, %r729, %r745, %r335, %r747;
	// end inline asm
	// begin inline asm
	shfl.sync.down.b32 %r733, %r734, %r745, %r335, %r747;
	// end inline asm
	// begin inline asm
	shfl.sync.down.b32 %r738, %r2105, %r745, %r335, %r747;
	// end inline asm
	// begin inline asm
	shfl.sync.down.b32 %r743, %r744, %r745, %r335, %r747;
	// end inline asm
	add.s32 	%r362, %r427, 16;
	setp.gt.s32 	%p98, %r362, %r335;
	@%p98 bra 	$L__BB3_293;
	mov.b64 	%rd318, {%r728, %r733};
	add.s64 	%rd168, %rd824, %rd318;
	setp.eq.s64 	%p99, %rd824, 0;
	selp.b32 	%r748, %r738, 0, %p99;
	add.s32 	%r2105, %r748, %r2105;
	mov.u64 	%rd824, %rd168;
$L__BB3_293:
	not.b32 	%r749, %r252;
	add.s32 	%r2111, %r1, %r749;
	add.s64 	%rd170, %rd1, 512;
$L__BB3_294:
	setp.ne.s32 	%p100, %r2110, 101;
	mov.b32 	%r750, -1;
	vote.sync.all.pred 	%p101, %p100, %r750;
	not.pred 	%p102, %p101;
	@%p102 bra 	$L__BB3_308;
	mul.wide.s32 	%rd392, %r2111, 16;
	add.s64 	%rd393, %rd170, %rd392;
	add.s64 	%rd391, %rd393, -512;
$L__BB3_296:
	// begin inline asm
	ld.relaxed.gpu.v2.u64 {%rd389, %rd830}, [%rd391];
	// end inline asm
	mov.b64 	{%r2113, %r2110}, %rd389;
	setp.eq.s32 	%p154, %r2110, 99;
	mov.b32 	%r844, -1;
	vote.sync.any.pred 	%p155, %p154, %r844;
	@%p155 bra 	$L__BB3_296;
	setp.eq.s32 	%p156, %r2110, 101;
	mov.b32 	%r865, -1;
	vote.sync.ballot.b32 	%r866, %p156, %r865;
	and.b32  	%r867, %r866, %r637;
	or.b32  	%r868, %r867, -2147483648;
	add.s32 	%r869, %r868, -1;
	not.b32 	%r870, %r868;
	and.b32  	%r871, %r870, %r869;
	popc.b32 	%r371, %r871;
	mov.b64 	{%r847, %r852}, %rd830;
	mov.b32 	%r863, 1;
	// begin inline asm
	shfl.sync.down.b32 %r846, %r847, %r863, %r371, %r865;
	// end inline asm
	// begin inline asm
	shfl.sync.down.b32 %r851, %r852, %r863, %r371, %r865;
	// end inline asm
	// begin inline asm
	shfl.sync.down.b32 %r856, %r2113, %r863, %r371, %r865;
	// end inline asm
	// begin inline asm
	shfl.sync.down.b32 %r861, %r862, %r863, %r371, %r865;
	// end inline asm
	setp.ge.s32 	%p158, %r427, %r371;
	@%p158 bra 	$L__BB3_299;
	mov.b64 	%rd394, {%r846, %r851};
	add.s64 	%rd173, %rd830, %rd394;
	setp.eq.s64 	%p159, %rd830, 0;
	selp.b32 	%r872, %r856, 0, %p159;
	add.s32 	%r2113, %r872, %r2113;
	mov.u64 	%rd830, %rd173;
$L__BB3_299:
	mov.b64 	{%r874, %r879}, %rd830;
	mov.b32 	%r890, 2;
	mov.b32 	%r892, -1;
	// begin inline asm
	shfl.sync.down.b32 %r873, %r874, %r890, %r371, %r892;
	// end inline asm
	// begin inline asm
	shfl.sync.down.b32 %r878, %r879, %r890, %r371, %r892;
	// end inline asm
	// begin inline asm
	shfl.sync.down.b32 %r883, %r2113, %r890, %r371, %r892;
	// end inline asm
	// begin inline asm
	shfl.sync.down.b32 %r888, %r889, %r890, %r371, %r892;
	// end inline asm
	setp.gt.s32 	%p160, %r344, %r371;
	@%p160 bra 	$L__BB3_301;
	mov.b64 	%rd395, {%r873, %r878};
	add.s64 	%rd175, %rd830, %rd395;
	setp.eq.s64 	%p161, %rd830, 0;
	selp.b32 	%r893, %r883, 0, %p161;
	add.s32 	%r2113, %r893, %r2113;
	mov.u64 	%rd830, %rd175;
$L__BB3_301:
	mov.b64 	{%r895, %r900}, %rd830;
	mov.b32 	%r911, 4;
	mov.b32 	%r913, -1;
	// begin inline asm
	shfl.sync.down.b32 %r894, %r895, %r911, %r371, %r913;
	// end inline asm
	// begin inline asm
	shfl.sync.down.b32 %r899, %r900, %r911, %r371, %r913;
	// end inline asm
	// begin inline asm
	shfl.sync.down.b32 %r904, %r2113, %r911, %r371, %r913;
	// end inline asm
	// begin inline asm
	shfl.sync.down.b32 %r909, %r910, %r911, %r371, %r913;
	// end inline asm
	setp.gt.s32 	%p162, %r350, %r371;
	@%p162 bra 	$L__BB3_303;
	mov.b64 	%rd396, {%r894, %r899};
	add.s64 	%rd177, %rd830, %rd396;
	setp.eq.s64 	%p163, %rd830, 0;
	selp.b32 	%r914, %r904, 0, %p163;
	add.s32 	%r2113, %r914, %r2113;
	mov.u64 	%rd830, %rd177;
$L__BB3_303:
	mov.b64 	{%r916, %r921}, %rd830;
	mov.b32 	%r932, 8;
	mov.b32 	%r934, -1;
	// begin inline asm
	shfl.sync.down.b32 %r915, %r916, %r932, %r371, %r934;
	// end inline asm
	// begin inline asm
	shfl.sync.down.b32 %r920, %r921, %r932, %r371, %r934;
	// end inline asm
	// begin inline asm
	shfl.sync.down.b32 %r925, %r2113, %r932, %r371, %r934;
	// end inline asm
	// begin inline asm
	shfl.sync.down.b32 %r930, %r931, %r932, %r371, %r934;
	// end inline asm
	setp.gt.s32 	%p164, %r356, %r371;
	@%p164 bra 	$L__BB3_305;
	mov.b64 	%rd397, {%r915, %r920};
	add.s64 	%rd179, %rd830, %rd397;
	setp.eq.s64 	%p165, %rd830, 0;
	selp.b32 	%r935, %r925, 0, %p165;
	add.s32 	%r2113, %r935, %r2113;
	mov.u64 	%rd830, %rd179;
$L__BB3_305:
	mov.b64 	{%r937, %r942}, %rd830;
	mov.b32 	%r953, 16;
	mov.b32 	%r955, -1;
	// begin inline asm
	shfl.sync.down.b32 %r936, %r937, %r953, %r371, %r955;
	// end inline asm
	// begin inline asm
	shfl.sync.down.b32 %r941, %r942, %r953, %r371, %r955;
	// end inline asm
	// begin inline asm
	shfl.sync.down.b32 %r946, %r2113, %r953, %r371, %r955;
	// end inline asm
	// begin inline asm
	shfl.sync.down.b32 %r951, %r952, %r953, %r371, %r955;
	// end inline asm
	setp.gt.s32 	%p166, %r362, %r371;
	@%p166 bra 	$L__BB3_307;
	mov.b64 	%rd398, {%r936, %r941};
	add.s64 	%rd181, %rd830, %rd398;
	setp.eq.s64 	%p167, %rd830, 0;
	selp.b32 	%r956, %r946, 0, %p167;
	add.s32 	%r2113, %r956, %r2113;
	mov.u64 	%rd830, %rd181;
$L__BB3_307:
	add.s64 	%rd183, %rd830, %rd824;
	setp.eq.s64 	%p168, %rd824, 0;
	selp.b32 	%r957, %r2113, 0, %p168;
	add.s32 	%r2105, %r957, %r2105;
	add.s32 	%r2111, %r2111, -32;
	mov.u64 	%rd824, %rd183;
	bra.uni 	$L__BB3_294;
$L__BB3_308:
	setp.ne.s32 	%p103, %r252, 0;
	@%p103 bra 	$L__BB3_310;
	add.s64 	%rd321, %rd824, %rd155;
	setp.eq.s64 	%p104, %rd155, 0;
	selp.b32 	%r752, %r2105, 0, %p104;
	add.s32 	%r753, %r752, %r330;
	mov.b32 	%r754, 101;
	mov.b64 	%rd320, {%r753, %r754};
	add.s64 	%rd319, %rd157, 512;
	// begin inline asm
	st.relaxed.gpu.v2.u64 [%rd319], {%rd320, %rd321};
	// end inline asm
	st.shared.u64 	[_ZN6thrust24THRUST_300001_SM_1000_NS8cuda_cub4core6detail5shmemE+168], %rd824;
	st.shared.u32 	[_ZN6thrust24THRUST_300001_SM_1000_NS8cuda_cub4core6detail5shmemE+176], %r2105;
	st.shared.u64 	[_ZN6thrust24THRUST_300001_SM_1000_NS8cuda_cub4core6detail5shmemE+184], %rd321;
	st.shared.u32 	[_ZN6thrust24THRUST_300001_SM_1000_NS8cuda_cub4core6detail5shmemE+192], %r753;
$L__BB3_310:
	setp.ne.s32 	%p105, %r427, 0;
	@%p105 bra 	$L__BB3_312;
	st.shared.u64 	[_ZN6thrust24THRUST_300001_SM_1000_NS8cuda_cub4core6detail5shmemE+136], %rd824;
	st.shared.u32 	[_ZN6thrust24THRUST_300001_SM_1000_NS8cuda_cub4core6detail5shmemE+144], %r2105;
	mov.u64 	%rd834, %rd824;
	mov.u32 	%r2117, %r2105;
$L__BB3_312:
	setp.eq.s32 	%p106, %r252, 0;
	bar.sync 	0;
	@%p106 bra 	$L__BB3_314;
	ld.shared.u32 	%r755, [_ZN6thrust24THRUST_300001_SM_1000_NS8cuda_cub4core6detail5shmemE+144];
	ld.shared.u64 	%rd322, [_ZN6thrust24THRUST_300001_SM_1000_NS8cuda_cub4core6detail5shmemE+136];
	add.s64 	%rd185, %rd322, %rd834;
	setp.eq.s64 	%p107, %rd834, 0;
	selp.b32 	%r756, %r755, 0, %p107;
	add.s32 	%r2117, %r756, %r2117;
	mov.u64 	%rd834, %rd185;
$L__BB3_314:
	mul.lo.s32 	%r757, %r252, 9;
	cvt.u64.u32 	%rd323, %r757;
	setp.eq.s64 	%p108, %rd7, %rd323;
	setp.ne.s32 	%p109, %r2103, %r285;
	or.pred  	%p110, %p108, %p109;
	selp.u64 	%rd324, 1, 0, %p110;
	add.s64 	%rd187, %rd834, %rd324;
	selp.b32 	%r758, 0, %r2117, %p110;
	add.s32 	%r402, %r758, %r315;
	selp.u64 	%rd325, 1, 0, %p6;
	add.s64 	%rd326, %rd325, %rd324;
	add.s64 	%rd188, %rd326, %rd834;
	selp.b32 	%r759, 0, %r402, %p6;
	add.s32 	%r403, %r316, %r759;
	selp.u64 	%rd327, 1, 0, %p7;
	add.s64 	%rd189, %rd188, %rd327;
	selp.b32 	%r760, 0, %r403, %p7;
	add.s32 	%r404, %r317, %r760;
	add.s32 	%r761, %r757, 3;
	cvt.u64.u32 	%rd328, %r761;
	setp.eq.s64 	%p111, %rd7, %rd328;
	setp.ne.s32 	%p112, %r287, %r288;
	or.pred  	%p11, %p111, %p112;
	selp.u64 	%rd329, 1, 0, %p11;
	add.s64 	%rd190, %rd189, %rd329;
	selp.b32 	%r762, 0, %r404, %p11;
	add.s32 	%r405, %r318, %r762;
	selp.u64 	%rd330, 1, 0, %p8;
	add.s64 	%rd191, %rd190, %rd330;
	selp.b32 	%r763, 0, %r405, %p8;
	add.s32 	%r406, %r319, %r763;
	selp.u64 	%rd331, 1, 0, %p9;
	add.s64 	%rd192, %rd191, %rd331;
	selp.b32 	%r764, 0, %r406, %p9;
	add.s32 	%r407, %r320, %r764;
	selp.u64 	%rd332, 1, 0, %p10;
	add.s64 	%rd193, %rd192, %rd332;
	selp.b32 	%r765, 0, %r407, %p10;
	add.s32 	%r408, %r321, %r765;
	add.s32 	%r766, %r757, 7;
	cvt.u64.u32 	%rd333, %r766;
	setp.eq.s64 	%p113, %rd7, %rd333;
	setp.ne.s32 	%p114, %r291, %r292;
	or.pred  	%p115, %p113, %p114;
	selp.u64 	%rd334, 1, 0, %p115;
	add.s64 	%rd194, %rd193, %rd334;
	selp.b32 	%r767, 0, %r408, %p115;
	add.s32 	%r409, %r322, %r767;
	ld.shared.u64 	%rd195, [_ZN6thrust24THRUST_300001_SM_1000_NS8cuda_cub4core6detail5shmemE+200];
	ld.shared.u64 	%rd841, [_ZN6thrust24THRUST_300001_SM_1000_NS8cuda_cub4core6detail5shmemE+184];
	ld.shared.u32 	%r410, [_ZN6thrust24THRUST_300001_SM_1000_NS8cuda_cub4core6detail5shmemE+192];
	ld.shared.u64 	%rd197, [_ZN6thrust24THRUST_300001_SM_1000_NS8cuda_cub4core6detail5shmemE+168];
	setp.lt.s64 	%p116, %rd195, 257;
	@%p116 bra 	$L__BB3_340;
	bar.sync 	0;
	mul.lo.s32 	%r771, %r252, 9;
	cvt.u64.u32 	%rd365, %r771;
	setp.ne.s64 	%p132, %rd7, %rd365;
	setp.eq.s32 	%p133, %r2103, %r285;
	and.pred  	%p134, %p132, %p133;
	@%p134 bra 	$L__BB3_317;
	cvt.u32.u64 	%r772, %rd197;
	cvt.u32.u64 	%r773, %rd834;
	sub.s32 	%r774, %r773, %r772;
	shl.b32 	%r775, %r774, 3;
	mov.u32 	%r776, _ZN6thrust24THRUST_300001_SM_1000_NS8cuda_cub4core6detail5shmemE;
	add.s32 	%r777, %r776, %r775;
	st.shared.v2.u32 	[%r777], {%r2103, %r2117};
$L__BB3_317:
	not.pred 	%p135, %p6;
	@%p135 bra 	$L__BB3_319;
	cvt.u32.u64 	%r778, %rd197;
	cvt.u32.u64 	%r779, %rd187;
	sub.s32 	%r780, %r779, %r778;
	shl.b32 	%r781, %r780, 3;
	mov.u32 	%r782, _ZN6thrust24THRUST_300001_SM_1000_NS8cuda_cub4core6detail5shmemE;
	add.s32 	%r783, %r782, %r781;
	st.shared.v2.u32 	[%r783], {%r285, %r402};
$L__BB3_319:
	not.pred 	%p136, %p7;
	@%p136 bra 	$L__BB3_321;
	cvt.u32.u64 	%r784, %rd197;
	cvt.u32.u64 	%r785, %rd188;
	sub.s32 	%r786, %r785, %r784;
	shl.b32 	%r787, %r786, 3;
	mov.u32 	%r788, _ZN6thrust24THRUST_300001_SM_1000_NS8cuda_cub4core6detail5shmemE;
	add.s32 	%r789, %r788, %r787;
	st.shared.v2.u32 	[%r789], {%r286, %r403};
$L__BB3_321:
	not.pred 	%p137, %p11;
	@%p137 bra 	$L__BB3_323;
	cvt.u32.u64 	%r790, %rd197;
	cvt.u32.u64 	%r791, %rd189;
	sub.s32 	%r792, %r791, %r790;
	shl.b32 	%r793, %r792, 3;
	mov.u32 	%r794, _ZN6thrust24THRUST_300001_SM_1000_NS8cuda_cub4core6detail5shmemE;
	add.s32 	%r795, %r794, %r793;
	st.shared.v2.u32 	[%r795], {%r287, %r404};
$L__BB3_323:
	not.pred 	%p138, %p8;
	@%p138 bra 	$L__BB3_325;
	cvt.u32.u64 	%r796, %rd197;
	cvt.u32.u64 	%r797, %rd190;
	sub.s32 	%r798, %r797, %r796;
	shl.b32 	%r799, %r798, 3;
	mov.u32 	%r800, _ZN6thrust24THRUST_300001_SM_1000_NS8cuda_cub4core6detail5shmemE;
	add.s32 	%r801, %r800, %r799;
	st.shared.v2.u32 	[%r801], {%r288, %r405};
$L__BB3_325:
	not.pred 	%p139, %p9;
	@%p139 bra 	$L__BB3_327;
	cvt.u32.u64 	%r802, %rd197;
	cvt.u32.u64 	%r803, %rd191;
	sub.s32 	%r804, %r803, %r802;
	shl.b32 	%r805, %r804, 3;
	mov.u32 	%r806, _ZN6thrust24THRUST_300001_SM_1000_NS8cuda_cub4core6detail5shmemE;
	add.s32 	%r807, %r806, %r805;
	st.shared.v2.u32 	[%r807], {%r289, %r406};
$L__BB3_327:
	not.pred 	%p140, %p10;
	@%p140 bra 	$L__BB3_329;
	cvt.u32.u64 	%r808, %rd197;
	cvt.u32.u64 	%r809, %rd192;
	sub.s32 	%r810, %r809, %r808;
	shl.b32 	%r811, %r810, 3;
	mov.u32 	%r812, _ZN6thrust24THRUST_300001_SM_1000_NS8cuda_cub4core6detail5shmemE;
	add.s32 	%r813, %r812, %r811;
	st.shared.v2.u32 	[%r813], {%r290, %r407};
$L__BB3_329:
	mad.lo.s32 	%r814, %r252, 9, 7;
	cvt.u64.u32 	%rd366, %r814;
	setp.ne.s64 	%p141, %rd7, %rd366;
	setp.eq.s32 	%p142, %r291, %r292;
	and.pred  	%p143, %p141, %p142;
	@%p143 bra 	$L__BB3_331;
	cvt.u32.u64 	%r815, %rd197;
	cvt.u32.u64 	%r816, %rd193;
	sub.s32 	%r817, %r816, %r815;
	shl.b32 	%r818, %r817, 3;
	mov.u32 	%r819, _ZN6thrust24THRUST_300001_SM_1000_NS8cuda_cub4core6detail5shmemE;
	add.s32 	%r820, %r819, %r818;
	st.shared.v2.u32 	[%r820], {%r291, %r408};
$L__BB3_331:
	mad.lo.s32 	%r821, %r252, 9, 8;
	cvt.u64.u32 	%rd367, %r821;
	setp.ne.s64 	%p144, %rd7, %rd367;
	setp.eq.s32 	%p145, %r292, %r293;
	and.pred  	%p146, %p144, %p145;
	@%p146 bra 	$L__BB3_333;
	cvt.u32.u64 	%r822, %rd197;
	cvt.u32.u64 	%r823, %rd194;
	sub.s32 	%r824, %r823, %r822;
	shl.b32 	%r825, %r824, 3;
	mov.u32 	%r826, _ZN6thrust24THRUST_300001_SM_1000_NS8cuda_cub4core6detail5shmemE;
	add.s32 	%r827, %r826, %r825;
	st.shared.v2.u32 	[%r827], {%r292, %r409};
$L__BB3_333:
	bar.sync 	0;
	cvt.u64.u32 	%rd840, %r252;
	setp.le.u64 	%p147, %rd195, %rd840;
	@%p147 bra 	$L__BB3_358;
	not.b64 	%rd368, %rd840;
	add.s64 	%rd199, %rd195, %rd368;
	shr.u64 	%rd369, %rd199, 8;
	add.s64 	%rd370, %rd369, 1;
	and.b64  	%rd836, %rd370, 3;
	and.b64  	%rd371, %rd199, 768;
	setp.eq.s64 	%p148, %rd371, 768;
	@%p148 bra 	$L__BB3_337;
	add.s64 	%rd372, %rd197, %rd840;
	shl.b64 	%rd373, %rd372, 2;
	add.s64 	%rd838, %rd5, %rd373;
	add.s64 	%rd837, %rd4, %rd373;
	shl.b32 	%r828, %r252, 3;
	mov.u32 	%r829, _ZN6thrust24THRUST_300001_SM_1000_NS8cuda_cub4core6detail5shmemE;
	add.s32 	%r2119, %r829, %r828;
	shl.b64 	%rd374, %rd836, 8;
	add.s64 	%rd840, %rd374, %rd840;
$L__BB3_336:
	.pragma "nounroll";
	ld.shared.v2.u32 	{%r830, %r831}, [%r2119];
	st.global.u32 	[%rd837], %r830;
	st.global.u32 	[%rd838], %r831;
	add.s64 	%rd838, %rd838, 1024;
	add.s64 	%rd837, %rd837, 1024;
	add.s32 	%r2119, %r2119, 2048;
	add.s64 	%rd836, %rd836, -1;
	setp.ne.s64 	%p149, %rd836, 0;
	@%p149 bra 	$L__BB3_336;
$L__BB3_337:
	setp.lt.u64 	%p150, %rd199, 768;
	@%p150 bra 	$L__BB3_358;
	mov.u32 	%r834, _ZN6thrust24THRUST_300001_SM_1000_NS8cuda_cub4core6detail5shmemE;
$L__BB3_339:
	cvt.u32.u64 	%r832, %rd840;
	add.s64 	%rd375, %rd840, %rd197;
	shl.b32 	%r833, %r832, 3;
	add.s32 	%r835, %r834, %r833;
	ld.shared.v2.u32 	{%r836, %r837}, [%r835];
	shl.b64 	%rd376, %rd375, 2;
	add.s64 	%rd377, %rd4, %rd376;
	st.global.u32 	[%rd377], %r836;
	add.s64 	%rd378, %rd5, %rd376;
	st.global.u32 	[%rd378], %r837;
	and.b64  	%rd379, %rd840, 4294967295;
	add.s64 	%rd380, %rd197, %rd379;
	ld.shared.v2.u32 	{%r838, %r839}, [%r835+2048];
	shl.b64 	%rd381, %rd380, 2;
	add.s64 	%rd382, %rd4, %rd381;
	st.global.u32 	[%rd382+1024], %r838;
	add.s64 	%rd383, %rd5, %rd381;
	st.global.u32 	[%rd383+1024], %r839;
	ld.shared.v2.u32 	{%r840, %r841}, [%r835+4096];
	st.global.u32 	[%rd382+2048], %r840;
	st.global.u32 	[%rd383+2048], %r841;
	ld.shared.v2.u32 	{%r842, %r843}, [%r835+6144];
	st.global.u32 	[%rd382+3072], %r842;
	st.global.u32 	[%rd383+3072], %r843;
	add.s64 	%rd384, %rd840, 1024;
	and.b64  	%rd840, %rd384, 4294967295;
	setp.gt.u64 	%p151, %rd195, %rd840;
	@%p151 bra 	$L__BB3_339;
	bra.uni 	$L__BB3_358;
$L__BB3_340:
	mul.lo.s32 	%r768, %r252, 9;
	cvt.u64.u32 	%rd335, %r768;
	setp.ne.s64 	%p117, %rd7, %rd335;
	setp.eq.s32 	%p118, %r2103, %r285;
	and.pred  	%p119, %p117, %p118;
	@%p119 bra 	$L__BB3_342;
	shl.b64 	%rd336, %rd834, 2;
	add.s64 	%rd337, %rd4, %rd336;
	st.global.u32 	[%rd337], %r2103;
	add.s64 	%rd338, %rd5, %rd336;
	st.global.u32 	[%rd338], %r2117;
$L__BB3_342:
	not.pred 	%p120, %p6;
	@%p120 bra 	$L__BB3_344;
	shl.b64 	%rd339, %rd187, 2;
	add.s64 	%rd340, %rd4, %rd339;
	st.global.u32 	[%rd340], %r285;
	add.s64 	%rd341, %rd5, %rd339;
	st.global.u32 	[%rd341], %r402;
$L__BB3_344:
	not.pred 	%p121, %p7;
	@%p121 bra 	$L__BB3_346;
	shl.b64 	%rd342, %rd188, 2;
	add.s64 	%rd343, %rd4, %rd342;
	st.global.u32 	[%rd343], %r286;
	add.s64 	%rd344, %rd5, %rd342;
	st.global.u32 	[%rd344], %r403;
$L__BB3_346:
	not.pred 	%p122, %p11;
	@%p122 bra 	$L__BB3_348;
	shl.b64 	%rd345, %rd189, 2;
	add.s64 	%rd346, %rd4, %rd345;
	st.global.u32 	[%rd346], %r287;
	add.s64 	%rd347, %rd5, %rd345;
	st.global.u32 	[%rd347], %r404;
$L__BB3_348:
	not.pred 	%p123, %p8;
	@%p123 bra 	$L__BB3_350;
	shl.b64 	%rd348, %rd190, 2;
	add.s64 	%rd349, %rd4, %rd348;
	st.global.u32 	[%rd349], %r288;
	add.s64 	%rd350, %rd5, %rd348;
	st.global.u32 	[%rd350], %r405;
$L__BB3_350:
	not.pred 	%p124, %p9;
	@%p124 bra 	$L__BB3_352;
	shl.b64 	%rd351, %rd191, 2;
	add.s64 	%rd352, %rd4, %rd351;
	st.global.u32 	[%rd352], %r289;
	add.s64 	%rd353, %rd5, %rd351;
	st.global.u32 	[%rd353], %r406;
$L__BB3_352:
	not.pred 	%p125, %p10;
	@%p125 bra 	$L__BB3_354;
	shl.b64 	%rd354, %rd192, 2;
	add.s64 	%rd355, %rd4, %rd354;
	st.global.u32 	[%rd355], %r290;
	add.s64 	%rd356, %rd5, %rd354;
	st.global.u32 	[%rd356], %r407;
$L__BB3_354:
	mad.lo.s32 	%r769, %r252, 9, 7;
	cvt.u64.u32 	%rd357, %r769;
	setp.ne.s64 	%p126, %rd7, %rd357;
	setp.eq.s32 	%p127, %r291, %r292;
	and.pred  	%p128, %p126, %p127;
	@%p128 bra 	$L__BB3_356;
	shl.b64 	%rd358, %rd193, 2;
	add.s64 	%rd359, %rd4, %rd358;
	st.global.u32 	[%rd359], %r291;
	add.s64 	%rd360, %rd5, %rd358;
	st.global.u32 	[%rd360], %r408;
$L__BB3_356:
	mad.lo.s32 	%r770, %r252, 9, 8;
	cvt.u64.u32 	%rd361, %r770;
	setp.ne.s64 	%p129, %rd7, %rd361;
	setp.eq.s32 	%p130, %r292, %r293;
	and.pred  	%p131, %p129, %p130;
	@%p131 bra 	$L__BB3_358;
	shl.b64 	%rd362, %rd194, 2;
	add.s64 	%rd363, %rd4, %rd362;
	st.global.u32 	[%rd363], %r292;
	add.s64 	%rd364, %rd5, %rd362;
	st.global.u32 	[%rd364], %r409;
$L__BB3_358:
	setp.ne.s32 	%p152, %r252, 255;
	@%p152 bra 	$L__BB3_362;
	setp.ne.s64 	%p153, %rd7, 2304;
	@%p153 bra 	$L__BB3_361;
	shl.b64 	%rd385, %rd841, 2;
	add.s64 	%rd386, %rd4, %rd385;
	st.global.u32 	[%rd386], %r293;
	add.s64 	%rd387, %rd5, %rd385;
	st.global.u32 	[%rd387], %r410;
	add.s64 	%rd841, %rd841, 1;
$L__BB3_361:
	ld.param.u64 	%rd790, [_ZN6thrust24THRUST_300001_SM_1000_NS8cuda_cub4core6detail13_kernel_agentINS1_15__reduce_by_key16ReduceByKeyAgentINS0_6detail15normal_iteratorINS0_10device_ptrIiEEEESB_SB_SB_N4cuda3std3__48equal_toIiEENSE_4plusIiEEPllEEJSB_SB_SB_SB_SJ_N3cub18CUB_300001_SM_100024ReduceByKeyScanTileStateIilLb1EEESG_SI_llEEEvDpT0__param_4];
	cvta.to.global.u64 	%rd388, %rd790;
	st.global.u64 	[%rd388], %rd841;
$L__BB3_362:
	ret;

}
	// .globl	_ZN3cub18CUB_300001_SM_10006detail11EmptyKernelIvEEvv
.visible .entry _ZN3cub18CUB_300001_SM_10006detail11EmptyKernelIvEEvv()
{


	ret;

}
	// .globl	_ZN3cub18CUB_300001_SM_10006detail8for_each13static_kernelINS2_12policy_hub_t12policy_500_tEmN6thrust24THRUST_300001_SM_1000_NS8cuda_cub20__uninitialized_fill7functorINS7_10device_ptrIdEEdEEEEvT0_T1_
.visible .entry _ZN3cub18CUB_300001_SM_10006detail8for_each13static_kernelINS2_12policy_hub_t12policy_500_tEmN6thrust24THRUST_300001_SM_1000_NS8cuda_cub20__uninitialized_fill7functorINS7_10device_ptrIdEEdEEEEvT0_T1_(
	.param .u64 _ZN3cub18CUB_300001_SM_10006detail8for_each13static_kernelINS2_12policy_hub_t12policy_500_tEmN6thrust24THRUST_300001_SM_1000_NS8cuda_cub20__uninitialized_fill7functorINS7_10device_ptrIdEEdEEEEvT0_T1__param_0,
	.param .align 8 .b8 _ZN3cub18CUB_300001_SM_10006detail8for_each13static_kernelINS2_12policy_hub_t12policy_500_tEmN6thrust24THRUST_300001_SM_1000_NS8cuda_cub20__uninitialized_fill7functorINS7_10device_ptrIdEEdEEEEvT0_T1__param_1[16]
)
.maxntid 256
{
	.reg .pred 	%p<4>;
	.reg .b32 	%r<5>;
	.reg .b64 	%rd<16>;
	.reg .b64 	%fd<3>;

	ld.param.f64 	%fd2, [_ZN3cub18CUB_300001_SM_10006detail8for_each13static_kernelINS2_12policy_hub_t12policy_500_tEmN6thrust24THRUST_300001_SM_1000_NS8cuda_cub20__uninitialized_fill7functorINS7_10device_ptrIdEEdEEEEvT0_T1__param_1+8];
	ld.param.u64 	%rd4, [_ZN3cub18CUB_300001_SM_10006detail8for_each13static_kernelINS2_12policy_hub_t12policy_500_tEmN6thrust24THRUST_300001_SM_1000_NS8cuda_cub20__uninitialized_fill7functorINS7_10device_ptrIdEEdEEEEvT0_T1__param_1];
	ld.param.u64 	%rd5, [_ZN3cub18CUB_300001_SM_10006detail8for_each13static_kernelINS2_12policy_hub_t12policy_500_tEmN6thrust24THRUST_300001_SM_1000_NS8cuda_cub20__uninitialized_fill7functorINS7_10device_ptrIdEEdEEEEvT0_T1__param_0];
	mov.u32 	%r2, %ctaid.x;
	mul.wide.u32 	%rd1, %r2, 512;
	sub.s64 	%rd2, %rd5, %rd1;
	setp.lt.u64 	%p1, %rd2, 512;
	@%p1 bra 	$L__BB5_2;
	mov.u32 	%r4, %tid.x;
	cvta.to.global.u64 	%rd11, %rd4;
	cvt.u64.u32 	%rd12, %r4;
	add.s64 	%rd13, %rd1, %rd12;
	shl.b64 	%rd14, %rd13, 3;
	add.s64 	%rd15, %rd11, %rd14;
	st.global.f64 	[%rd15], %fd2;
	st.global.f64 	[%rd15+2048], %fd2;
	bra.uni 	$L__BB5_6;
$L__BB5_2:
	cvta.to.global.u64 	%rd6, %rd4;
	mov.u32 	%r1, %tid.x;
	cvt.u64.u32 	%rd7, %r1;
	setp.le.u64 	%p2, %rd2, %rd7;
	add.s64 	%rd8, %rd1, %rd7;
	shl.b64 	%rd9, %rd8, 3;
	add.s64 	%rd3, %rd6, %rd9;
	@%p2 bra 	$L__BB5_4;
	st.global.f64 	[%rd3], %fd2;
$L__BB5_4:
	add.s32 	%r3, %r1, 256;
	cvt.u64.u32 	%rd10, %r3;
	setp.le.u64 	%p3, %rd2, %rd10;
	@%p3 bra 	$L__BB5_6;
	st.global.f64 	[%rd3+2048], %fd2;
$L__BB5_6:
	ret;

}
	// .globl	_ZN3cub18CUB_300001_SM_10006detail8for_each13static_kernelINS2_12policy_hub_t12policy_500_tEmN6thrust24THRUST_300001_SM_1000_NS8cuda_cub20__uninitialized_fill7functorINS7_10device_ptrIiEEiEEEEvT0_T1_
.visible .entry _ZN3cub18CUB_300001_SM_10006detail8for_each13static_kernelINS2_12policy_hub_t12policy_500_tEmN6thrust24THRUST_300001_SM_1000_NS8cuda_cub20__uninitialized_fill7functorINS7_10device_ptrIiEEiEEEEvT0_T1_(
	.param .u64 _ZN3cub18CUB_300001_SM_10006detail8for_each13static_kernelINS2_12policy_hub_t12policy_500_tEmN6thrust24THRUST_300001_SM_1000_NS8cuda_cub20__uninitialized_fill7functorINS7_10device_ptrIiEEiEEEEvT0_T1__param_0,
	.param .align 8 .b8 _ZN3cub18CUB_300001_SM_10006detail8for_each13static_kernelINS2_12policy_hub_t12policy_500_tEmN6thrust24THRUST_300001_SM_1000_NS8cuda_cub20__uninitialized_fill7functorINS7_10device_ptrIiEEiEEEEvT0_T1__param_1[16]
)
.maxntid 256
{
	.reg .pred 	%p<4>;
	.reg .b16 	%rs<5>;
	.reg .b32 	%r<12>;
	.reg .b64 	%rd<16>;

	ld.param.u32 	%r3, [_ZN3cub18CUB_300001_SM_10006detail8for_each13static_kernelINS2_12policy_hub_t12policy_500_tEmN6thrust24THRUST_300001_SM_1000_NS8cuda_cub20__uninitialized_fill7functorINS7_10device_ptrIiEEiEEEEvT0_T1__param_1+8];
	ld.param.u64 	%rd4, [_ZN3cub18CUB_300001_SM_10006detail8for_each13static_kernelINS2_12policy_hub_t12policy_500_tEmN6thrust24THRUST_300001_SM_1000_NS8cuda_cub20__uninitialized_fill7functorINS7_10device_ptrIiEEiEEEEvT0_T1__param_1];
	ld.param.u64 	%rd5, [_ZN3cub18CUB_300001_SM_10006detail8for_each13static_kernelINS2_12policy_hub_t12policy_500_tEmN6thrust24THRUST_300001_SM_1000_NS8cuda_cub20__uninitialized_fill7functorINS7_10device_ptrIiEEiEEEEvT0_T1__param_0];
	mov.u32 	%r9, %ctaid.x;
	mul.wide.u32 	%rd1, %r9, 512;
	sub.s64 	%rd2, %rd5, %rd1;
	setp.lt.u64 	%p1, %rd2, 512;
	@%p1 bra 	$L__BB6_2;
	mov.u32 	%r11, %tid.x;
	cvta.to.global.u64 	%rd11, %rd4;
	cvt.u64.u32 	%rd12, %r11;
	add.s64 	%rd13, %rd1, %rd12;
	shl.b64 	%rd14, %rd13, 2;
	add.s64 	%rd15, %rd11, %rd14;
	st.global.u32 	[%rd15], %r3;
	st.global.u32 	[%rd15+1024], %r3;
	bra.uni 	$L__BB6_6;
$L__BB6_2:
	cvta.to.global.u64 	%rd6, %rd4;
	mov.u32 	%r2, %tid.x;
	cvt.u64.u32 	%rd7, %r2;
	setp.le.u64 	%p2, %rd2, %rd7;
	add.s64 	%rd8, %rd1, %rd7;
	shl.b64 	%rd9, %rd8, 2;
	add.s64 	%rd3, %rd6, %rd9;
	@%p2 bra 	$L__BB6_4;
	st.global.u32 	[%rd3], %r3;
$L__BB6_4:
	add.s32 	%r10, %r2, 256;
	cvt.u64.u32 	%rd10, %r10;
	setp.le.u64 	%p3, %rd2, %rd10;
	@%p3 bra 	$L__BB6_6;
	st.global.u32 	[%rd3+1024], %r3;
$L__BB6_6:
	ret;

}
	// .globl	_ZN3cub18CUB_300001_SM_10006detail8for_each13static_kernelINS2_12policy_hub_t12policy_500_tElN6thrust24THRUST_300001_SM_1000_NS8cuda_cub6__fill7functorINS7_6detail15normal_iteratorINS7_10device_ptrIiEEEEiEEEEvT0_T1_
.visible .entry _ZN3cub18CUB_300001_SM_10006detail8for_each13static_kernelINS2_12policy_hub_t12policy_500_tElN6thrust24THRUST_300001_SM_1000_NS8cuda_cub6__fill7functorINS7_6detail15normal_iteratorINS7_10device_ptrIiEEEEiEEEEvT0_T1_(
	.param .u64 _ZN3cub18CUB_300001_SM_10006detail8for_each13static_kernelINS2_12policy_hub_t12policy_500_tElN6thrust24THRUST_300001_SM_1000_NS8cuda_cub6__fill7functorINS7_6detail15normal_iteratorINS7_10device_ptrIiEEEEiEEEEvT0_T1__param_0,
	.param .align 8 .b8 _ZN3cub18CUB_300001_SM_10006detail8for_each13static_kernelINS2_12policy_hub_t12policy_500_tElN6thrust24THRUST_300001_SM_1000_NS8cuda_cub6__fill7functorINS7_6detail15normal_iteratorINS7_10device_ptrIiEEEEiEEEEvT0_T1__param_1[16]
)
.maxntid 256
{
	.reg .pred 	%p<4>;
	.reg .b16 	%rs<5>;
	.reg .b32 	%r<12>;
	.reg .b64 	%rd<17>;

	ld.param.u32 	%r3, [_ZN3cub18CUB_300001_SM_10006detail8for_each13static_kernelINS2_12policy_hub_t12policy_500_tElN6thrust24THRUST_300001_SM_1000_NS8cuda_cub6__fill7functorINS7_6detail15normal_iteratorINS7_10device_ptrIiEEEEiEEEEvT0_T1__param_1+8];
	ld.param.u64 	%rd5, [_ZN3cub18CUB_300001_SM_10006detail8for_each13static_kernelINS2_12policy_hub_t12policy_500_tElN6thrust24THRUST_300001_SM_1000_NS8cuda_cub6__fill7functorINS7_6detail15normal_iteratorINS7_10device_ptrIiEEEEiEEEEvT0_T1__param_1];
	ld.param.u64 	%rd6, [_ZN3cub18CUB_300001_SM_10006detail8for_each13static_kernelINS2_12policy_hub_t12policy_500_tElN6thrust24THRUST_300001_SM_1000_NS8cuda_cub6__fill7functorINS7_6detail15normal_iteratorINS7_10device_ptrIiEEEEiEEEEvT0_T1__param_0];
	mov.u32 	%r9, %ctaid.x;
	mul.wide.u32 	%rd1, %r9, 512;
	sub.s64 	%rd2, %rd6, %rd1;
	setp.lt.s64 	%p1, %rd2, 512;
	@%p1 bra 	$L__BB7_2;
	mov.u32 	%r11, %tid.x;
	cvta.to.global.u64 	%rd12, %rd5;
	cvt.u64.u32 	%rd13, %r11;
	add.s64 	%rd14, %rd1, %rd13;
	shl.b64 	%rd15, %rd14, 2;
	add.s64 	%rd16, %rd12, %rd15;
	st.global.u32 	[%rd16], %r3;
	st.global.u32 	[%rd16+1024], %r3;
	bra.uni 	$L__BB7_6;
$L__BB7_2:
	cvta.to.global.u64 	%rd7, %rd5;
	mov.u32 	%r2, %tid.x;
	cvt.s64.s32 	%rd3, %rd2;
	cvt.u64.u32 	%rd8, %r2;
	setp.le.s64 	%p2, %rd3, %rd8;
	add.s64 	%rd9, %rd1, %rd8;
	shl.b64 	%rd10, %rd9, 2;
	add.s64 	%rd4, %rd7, %rd10;
	@%p2 bra 	$L__BB7_4;
	st.global.u32 	[%rd4], %r3;
$L__BB7_4:
	add.s32 	%r10, %r2, 256;
	cvt.u64.u32 	%rd11, %r10;
	setp.le.s64 	%p3, %rd3, %rd11;
	@%p3 bra 	$L__BB7_6;
	st.global.u32 	[%rd4+1024], %r3;
$L__BB7_6:
	ret;

}
	// .globl	_ZN3cub18CUB_300001_SM_10006detail8for_each13static_kernelINS2_12policy_hub_t12policy_500_tElN6thrust24THRUST_300001_SM_1000_NS8cuda_cub10__tabulate7functorINS7_6detail15normal_iteratorINS7_10device_ptrIiEEEENS7_6system6detail7generic6detail22compute_sequence_valueIivEElEEEEvT0_T1_
.visible .entry _ZN3cub18CUB_300001_SM_10006detail8for_each13static_kernelINS2_12policy_hub_t12policy_500_tElN6thrust24THRUST_300001_SM_1000_NS8cuda_cub10__tabulate7functorINS7_6detail15normal_iteratorINS7_10device_ptrIiEEEENS7_6system6detail7generic6detail22compute_sequence_valueIivEElEEEEvT0_T1_(
	.param .u64 _ZN3cub18CUB_300001_SM_10006detail8for_each13static_kernelINS2_12policy_hub_t12policy_500_tElN6thrust24THRUST_300001_SM_1000_NS8cuda_cub10__tabulate7functorINS7_6detail15normal_iteratorINS7_10device_ptrIiEEEENS7_6system6detail7generic6detail22compute_sequence_valueIivEElEEEEvT0_T1__param_0,
	.param .align 8 .b8 _ZN3cub18CUB_300001_SM_10006detail8for_each13static_kernelINS2_12policy_hub_t12policy_500_tElN6thrust24THRUST_300001_SM_1000_NS8cuda_cub10__tabulate7functorINS7_6detail15normal_iteratorINS7_10device_ptrIiEEEENS7_6system6detail7generic6detail22compute_sequence_valueIivEElEEEEvT0_T1__param_1[16]
)
.maxntid 256
{
	.reg .pred 	%p<4>;
	.reg .b32 	%r<18>;
	.reg .b64 	%rd<20>;

	ld.param.u64 	%rd7, [_ZN3cub18CUB_300001_SM_10006detail8for_each13static_kernelINS2_12policy_hub_t12policy_500_tElN6thrust24THRUST_300001_SM_1000_NS8cuda_cub10__tabulate7functorINS7_6detail15normal_iteratorINS7_10device_ptrIiEEEENS7_6system6detail7generic6detail22compute_sequence_valueIivEElEEEEvT0_T1__param_1];
	ld.param.u64 	%rd8, [_ZN3cub18CUB_300001_SM_10006detail8for_each13static_kernelINS2_12policy_hub_t12policy_500_tElN6thrust24THRUST_300001_SM_1000_NS8cuda_cub10__tabulate7functorINS7_6detail15normal_iteratorINS7_10device_ptrIiEEEENS7_6system6detail7generic6detail22compute_sequence_valueIivEElEEEEvT0_T1__param_0];
	ld.param.v2.u32 	{%r3, %r4}, [_ZN3cub18CUB_300001_SM_10006detail8for_each13static_kernelINS2_12policy_hub_t12policy_500_tElN6thrust24THRUST_300001_SM_1000_NS8cuda_cub10__tabulate7functorINS7_6detail15normal_iteratorINS7_10device_ptrIiEEEENS7_6system6detail7generic6detail22compute_sequence_valueIivEElEEEEvT0_T1__param_1+8];
	mov.u32 	%r5, %ctaid.x;
	mul.wide.u32 	%rd1, %r5, 512;
	sub.s64 	%rd2, %rd8, %rd1;
	setp.lt.s64 	%p1, %rd2, 512;
	@%p1 bra 	$L__BB8_2;
	mov.u32 	%r13, %tid.x;
	cvta.to.global.u64 	%rd15, %rd7;
	cvt.u64.u32 	%rd16, %r13;
	add.s64 	%rd17, %rd1, %rd16;
	cvt.u32.u64 	%r14, %rd17;
	mad.lo.s32 	%r15, %r4, %r14, %r3;
	shl.b64 	%rd18, %rd17, 2;
	add.s64 	%rd19, %rd15, %rd18;
	st.global.u32 	[%rd19], %r15;
	add.s32 	%r16, %r14, 256;
	mad.lo.s32 	%r17, %r4, %r16, %r3;
	st.global.u32 	[%rd19+1024], %r17;
	bra.uni 	$L__BB8_6;
$L__BB8_2:
	cvta.to.global.u64 	%rd3, %rd7;
	mov.u32 	%r6, %tid.x;
	cvt.s64.s32 	%rd4, %rd2;
	cvt.u64.u32 	%rd5, %r6;
	setp.le.s64 	%p2, %rd4, %rd5;
	@%p2 bra 	$L__BB8_4;
	add.s64 	%rd9, %rd1, %rd5;
	cvt.u32.u64 	%r7, %rd9;
	mad.lo.s32 	%r8, %r4, %r7, %r3;
	shl.b64 	%rd10, %rd9, 2;
	add.s64 	%rd11, %rd3, %rd10;
	st.global.u32 	[%rd11], %r8;
$L__BB8_4:
	cvt.u32.u64 	%r9, %rd5;
	add.s32 	%r10, %r9, 256;
	cvt.u64.u32 	%rd6, %r10;
	setp.le.s64 	%p3, %rd4, %rd6;
	@%p3 bra 	$L__BB8_6;
	add.s64 	%rd12, %rd1, %rd6;
	shl.b64 	%rd13, %rd12, 2;
	cvt.u32.u64 	%r11, %rd12;
	mad.lo.s32 	%r12, %r4, %r11, %r3;
	add.s64 	%rd14, %rd13, %rd3;
	st.global.u32 	[%rd14], %r12;
$L__BB8_6:
	ret;

}
	// .globl	_ZN3cub18CUB_300001_SM_10006detail8for_each13static_kernelINS2_12policy_hub_t12policy_500_tElNS2_12op_wrapper_tIl20findNearestCentroidsN6thrust24THRUST_300001_SM_1000_NS6detail15normal_iteratorINS9_10device_ptrIiEEEEEEEEvT0_T1_
.visible .entry _ZN3cub18CUB_300001_SM_10006detail8for_each13static_kernelINS2_12policy_hub_t12policy_500_tElNS2_12op_wrapper_tIl20findNearestCentroidsN6thrust24THRUST_300001_SM_1000_NS6detail15normal_iteratorINS9_10device_ptrIiEEEEEEEEvT0_T1_(
	.param .u64 _ZN3cub18CUB_300001_SM_10006detail8for_each13static_kernelINS2_12policy_hub_t12policy_500_tElNS2_12op_wrapper_tIl20findNearestCentroidsN6thrust24THRUST_300001_SM_1000_NS6detail15normal_iteratorINS9_10device_ptrIiEEEEEEEEvT0_T1__param_0,
	.param .align 8 .b8 _ZN3cub18CUB_300001_SM_10006detail8for_each13static_kernelINS2_12policy_hub_t12policy_500_tElNS2_12op_wrapper_tIl20findNearestCentroidsN6thrust24THRUST_300001_SM_1000_NS6detail15normal_iteratorINS9_10device_ptrIiEEEEEEEEvT0_T1__param_1[40]
)
.maxntid 256
{
	.reg .pred 	%p<645>;
	.reg .b32 	%r<795>;
	.reg .b64 	%rd<168>;
	.reg .b64 	%fd<1187>;

	ld.param.u64 	%rd54, [_ZN3cub18CUB_300001_SM_10006detail8for_each13static_kernelINS2_12policy_hub_t12policy_500_tElNS2_12op_wrapper_tIl20findNearestCentroidsN6thrust24THRUST_300001_SM_1000_NS6detail15normal_iteratorINS9_10device_ptrIiEEEEEEEEvT0_T1__param_1+32];
	ld.param.u64 	%rd53, [_ZN3cub18CUB_300001_SM_10006detail8for_each13static_kernelINS2_12policy_hub_t12policy_500_tElNS2_12op_wrapper_tIl20findNearestCentroidsN6thrust24THRUST_300001_SM_1000_NS6detail15normal_iteratorINS9_10device_ptrIiEEEEEEEEvT0_T1__param_1+24];
	ld.param.u64 	%rd52, [_ZN3cub18CUB_300001_SM_10006detail8for_each13static_kernelINS2_12policy_hub_t12policy_500_tElNS2_12op_wrapper_tIl20findNearestCentroidsN6thrust24THRUST_300001_SM_1000_NS6detail15normal_iteratorINS9_10device_ptrIiEEEEEEEEvT0_T1__param_1+16];
	ld.param.u64 	%rd51, [_ZN3cub18CUB_300001_SM_10006detail8for_each13static_kernelINS2_12policy_hub_t12policy_500_tElNS2_12op_wrapper_tIl20findNearestCentroidsN6thrust24THRUST_300001_SM_1000_NS6detail15normal_iteratorINS9_10device_ptrIiEEEEEEEEvT0_T1__param_1];
	ld.param.u64 	%rd55, [_ZN3cub18CUB_300001_SM_10006detail8for_each13static_kernelINS2_12policy_hub_t12policy_500_tElNS2_12op_wrapper_tIl20findNearestCentroidsN6thrust24THRUST_300001_SM_1000_NS6detail15normal_iteratorINS9_10device_ptrIiEEEEEEEEvT0_T1__param_0];
	ld.param.v2.u32 	{%r162, %r163}, [_ZN3cub18CUB_300001_SM_10006detail8for_each13static_kernelINS2_12policy_hub_t12policy_500_tElNS2_12op_wrapper_tIl20findNearestCentroidsN6thrust24THRUST_300001_SM_1000_NS6detail15normal_iteratorINS9_10device_ptrIiEEEEEEEEvT0_T1__param_1+8];
	mov.u32 	%r164, %ctaid.x;
	mul.wide.u32 	%rd1, %r164, 512;
	sub.s64 	%rd2, %rd55, %rd1;
	setp.lt.s64 	%p3, %rd2, 512;
	@%p3 bra 	$L__BB9_190;
	cvta.to.global.u64 	%rd3, %rd51;
	cvta.to.global.u64 	%rd4, %rd52;
	cvta.to.global.u64 	%rd5, %rd53;
	cvta.to.global.u64 	%rd6, %rd54;
	mov.u32 	%r3, %tid.x;
	mov.f64 	%fd766, 0d4000000000000000;
	{
	.reg .b32 %temp; 
	mov.b64 	{%temp, %r4}, %fd766;
	}
	and.b32  	%r5, %r4, 2146435072;
	setp.eq.s32 	%p322, %r5, 1062207488;
	setp.lt.s32 	%p323, %r4, 0;
	selp.b32 	%r6, 0, 2146435072, %p323;
	and.b32  	%r459, %r4, 2147483647;
	setp.ne.s32 	%p324, %r459, 1071644672;
	and.pred  	%p1, %p322, %p324;
	or.b32  	%r7, %r6, -2147483648;
	setp.lt.s32 	%p325, %r163, 2;
	@%p325 bra 	$L__BB9_187;
	setp.lt.s32 	%p327, %r162, 1;
	add.s32 	%r8, %r163, -1;
	cvt.u64.u32 	%rd130, %r3;
	add.s64 	%rd131, %rd1, %rd130;
	shl.b64 	%rd132, %rd131, 2;
	add.s64 	%rd7, %rd3, %rd132;
	ld.global.u32 	%r9, [%rd7];
	mov.f64 	%fd1101, 0d0000000000000000;
	@%p327 bra 	$L__BB9_45;
	mul.lo.s32 	%r10, %r9, %r162;
	and.b32  	%r11, %r162, 3;
	setp.lt.u32 	%p328, %r162, 4;
	mov.b32 	%r759, 0;
	mov.f64 	%fd1101, 0d0000000000000000;
	@%p328 bra 	$L__BB9_26;
	and.b32  	%r759, %r162, 2147483644;
	mov.b32 	%r758, 0;
	mov.f64 	%fd1101, 0d0000000000000000;
$L__BB9_5:
	setp.lt.s32 	%p329, %r4, 0;
	setp.eq.s32 	%p330, %r5, 1062207488;
	add.s32 	%r468, %r758, %r10;
	mul.wide.s32 	%rd133, %r468, 8;
	add.s64 	%rd8, %rd4, %rd133;
	ld.global.f64 	%fd771, [%rd8];
	mul.wide.u32 	%rd134, %r758, 8;
	add.s64 	%rd9, %rd5, %rd134;
	ld.global.f64 	%fd772, [%rd9];
	sub.f64 	%fd2, %fd771, %fd772;
	{
	.reg .b32 %temp; 
	mov.b64 	{%temp, %r14}, %fd2;
	}
	abs.f64 	%fd3, %fd2;
	{ // callseq 28, 0
	.param .b64 param0;
	st.param.f64 	[param0], %fd3;
	.param .b64 retval0;
	call.uni (retval0), 
	__internal_accurate_pow, 
	(
	param0
	);
	ld.param.f64 	%fd773, [retval0];
	} // callseq 28
	setp.lt.s32 	%p332, %r14, 0;
	neg.f64 	%fd775, %fd773;
	selp.f64 	%fd776, %fd775, %fd773, %p330;
	selp.f64 	%fd777, %fd776, %fd773, %p332;
	setp.eq.f64 	%p333, %fd2, 0d0000000000000000;
	selp.b32 	%r469, %r14, 0, %p330;
	or.b32  	%r470, %r469, 2146435072;
	selp.b32 	%r471, %r470, %r469, %p329;
	mov.b32 	%r472, 0;
	mov.b64 	%fd778, {%r472, %r471};
	selp.f64 	%fd1092, %fd778, %fd777, %p333;
	add.f64 	%fd779, %fd2, 0d4000000000000000;
	{
	.reg .b32 %temp; 
	mov.b64 	{%temp, %r473}, %fd779;
	}
	and.b32  	%r474, %r473, 2146435072;
	setp.ne.s32 	%p334, %r474, 2146435072;
	@%p334 bra 	$L__BB9_10;
	setp.nan.f64 	%p335, %fd2, %fd2;
	@%p335 bra 	$L__BB9_9;
	setp.neu.f64 	%p336, %fd3, 0d7FF0000000000000;
	@%p336 bra 	$L__BB9_10;
	selp.b32 	%r475, %r7, %r6, %p1;
	selp.b32 	%r476, %r475, %r6, %p332;
	mov.b32 	%r477, 0;
	mov.b64 	%fd1092, {%r477, %r476};
	bra.uni 	$L__BB9_10;
$L__BB9_9:
	mov.f64 	%fd780, 0d4000000000000000;
	add.rn.f64 	%fd1092, %fd2, %fd780;
$L__BB9_10:
	setp.eq.f64 	%p341, %fd2, 0d3FF0000000000000;
	selp.f64 	%fd781, 0d3FF0000000000000, %fd1092, %p341;
	add.f64 	%fd8, %fd1101, %fd781;
	ld.global.f64 	%fd782, [%rd8+8];
	ld.global.f64 	%fd783, [%rd9+8];
	sub.f64 	%fd9, %fd782, %fd783;
	{
	.reg .b32 %temp; 
	mov.b64 	{%temp, %r15}, %fd9;
	}
	abs.f64 	%fd10, %fd9;
	{ // callseq 29, 0
	.param .b64 param0;
	st.param.f64 	[param0], %fd10;
	.param .b64 retval0;
	call.uni (retval0), 
	__internal_accurate_pow, 
	(
	param0
	);
	ld.param.f64 	%fd784, [retval0];
	} // callseq 29
	setp.lt.s32 	%p342, %r15, 0;
	neg.f64 	%fd786, %fd784;
	selp.f64 	%fd787, %fd786, %fd784, %p330;
	selp.f64 	%fd788, %fd787, %fd784, %p342;
	setp.eq.f64 	%p343, %fd9, 0d0000000000000000;
	selp.b32 	%r478, %r15, 0, %p330;
	or.b32  	%r479, %r478, 2146435072;
	selp.b32 	%r480, %r479, %r478, %p329;
	mov.b32 	%r481, 0;
	mov.b64 	%fd789, {%r481, %r480};
	selp.f64 	%fd1093, %fd789, %fd788, %p343;
	add.f64 	%fd790, %fd9, 0d4000000000000000;
	{
	.reg .b32 %temp; 
	mov.b64 	{%temp, %r482}, %fd790;
	}
	and.b32  	%r483, %r482, 2146435072;
	setp.ne.s32 	%p344, %r483, 2146435072;
	@%p344 bra 	$L__BB9_15;
	setp.nan.f64 	%p345, %fd9, %fd9;
	@%p345 bra 	$L__BB9_14;
	setp.neu.f64 	%p346, %fd10, 0d7FF0000000000000;
	@%p346 bra 	$L__BB9_15;
	selp.b32 	%r484, %r7, %r6, %p1;
	selp.b32 	%r485, %r484, %r6, %p342;
	mov.b32 	%r486, 0;
	mov.b64 	%fd1093, {%r486, %r485};
	bra.uni 	$L__BB9_15;
$L__BB9_14:
	mov.f64 	%fd791, 0d4000000000000000;
	add.rn.f64 	%fd1093, %fd9, %fd791;
$L__BB9_15:
	setp.eq.f64 	%p351, %fd9, 0d3FF0000000000000;
	selp.f64 	%fd792, 0d3FF0000000000000, %fd1093, %p351;
	add.f64 	%fd15, %fd8, %fd792;
	ld.global.f64 	%fd793, [%rd8+16];
	ld.global.f64 	%fd794, [%rd9+16];
	sub.f64 	%fd16, %fd793, %fd794;
	{
	.reg .b32 %temp; 
	mov.b64 	{%temp, %r16}, %fd16;
	}
	abs.f64 	%fd17, %fd16;
	{ // callseq 30, 0
	.param .b64 param0;
	st.param.f64 	[param0], %fd17;
	.param .b64 retval0;
	call.uni (retval0), 
	__internal_accurate_pow, 
	(
	param0
	);
	ld.param.f64 	%fd795, [retval0];
	} // callseq 30
	setp.lt.s32 	%p352, %r16, 0;
	neg.f64 	%fd797, %fd795;
	selp.f64 	%fd798, %fd797, %fd795, %p330;
	selp.f64 	%fd799, %fd798, %fd795, %p352;
	setp.eq.f64 	%p353, %fd16, 0d0000000000000000;
	selp.b32 	%r487, %r16, 0, %p330;
	or.b32  	%r488, %r487, 2146435072;
	selp.b32 	%r489, %r488, %r487, %p329;
	mov.b32 	%r490, 0;
	mov.b64 	%fd800, {%r490, %r489};
	selp.f64 	%fd1094, %fd800, %fd799, %p353;
	add.f64 	%fd801, %fd16, 0d4000000000000000;
	{
	.reg .b32 %temp; 
	mov.b64 	{%temp, %r491}, %fd801;
	}
	and.b32  	%r492, %r491, 2146435072;
	setp.ne.s32 	%p354, %r492, 2146435072;
	@%p354 bra 	$L__BB9_20;
	setp.nan.f64 	%p355, %fd16, %fd16;
	@%p355 bra 	$L__BB9_19;
	setp.neu.f64 	%p356, %fd17, 0d7FF0000000000000;
	@%p356 bra 	$L__BB9_20;
	selp.b32 	%r493, %r7, %r6, %p1;
	selp.b32 	%r494, %r493, %r6, %p352;
	mov.b32 	%r495, 0;
	mov.b64 	%fd1094, {%r495, %r494};
	bra.uni 	$L__BB9_20;
$L__BB9_19:
	mov.f64 	%fd802, 0d4000000000000000;
	add.rn.f64 	%fd1094, %fd16, %fd802;
$L__BB9_20:
	setp.eq.f64 	%p361, %fd16, 0d3FF0000000000000;
	selp.f64 	%fd803, 0d3FF0000000000000, %fd1094, %p361;
	add.f64 	%fd22, %fd15, %fd803;
	ld.global.f64 	%fd804, [%rd8+24];
	ld.global.f64 	%fd805, [%rd9+24];
	sub.f64 	%fd23, %fd804, %fd805;
	{
	.reg .b32 %temp; 
	mov.b64 	{%temp, %r17}, %fd23;
	}
	abs.f64 	%fd24, %fd23;
	{ // callseq 31, 0
	.param .b64 param0;
	st.param.f64 	[param0], %fd24;
	.param .b64 retval0;
	call.uni (retval0), 
	__internal_accurate_pow, 
	(
	param0
	);
	ld.param.f64 	%fd806, [retval0];
	} // callseq 31
	setp.lt.s32 	%p362, %r17, 0;
	neg.f64 	%fd808, %fd806;
	selp.f64 	%fd809, %fd808, %fd806, %p330;
	selp.f64 	%fd810, %fd809, %fd806, %p362;
	setp.eq.f64 	%p363, %fd23, 0d0000000000000000;
	selp.b32 	%r496, %r17, 0, %p330;
	or.b32  	%r497, %r496, 2146435072;
	selp.b32 	%r498, %r497, %r496, %p329;
	mov.b32 	%r499, 0;
	mov.b64 	%fd811, {%r499, %r498};
	selp.f64 	%fd1095, %fd811, %fd810, %p363;
	add.f64 	%fd812, %fd23, 0d4000000000000000;
	{
	.reg .b32 %temp; 
	mov.b64 	{%temp, %r500}, %fd812;
	}
	and.b32  	%r501, %r500, 2146435072;
	setp.ne.s32 	%p364, %r501, 2146435072;
	@%p364 bra 	$L__BB9_25;
	setp.nan.f64 	%p365, %fd23, %fd23;
	@%p365 bra 	$L__BB9_24;
	setp.neu.f64 	%p366, %fd24, 0d7FF0000000000000;
	@%p366 bra 	$L__BB9_25;
	selp.b32 	%r502, %r7, %r6, %p1;
	selp.b32 	%r503, %r502, %r6, %p362;
	mov.b32 	%r504, 0;
	mov.b64 	%fd1095, {%r504, %r503};
	bra.uni 	$L__BB9_25;
$L__BB9_24:
	mov.f64 	%fd813, 0d4000000000000000;
	add.rn.f64 	%fd1095, %fd23, %fd813;
$L__BB9_25:
	setp.eq.f64 	%p368, %fd23, 0d3FF0000000000000;
	selp.f64 	%fd814, 0d3FF0000000000000, %fd1095, %p368;
	add.f64 	%fd1101, %fd22, %fd814;
	add.s32 	%r758, %r758, 4;
	setp.ne.s32 	%p369, %r758, %r759;
	@%p369 bra 	$L__BB9_5;
$L__BB9_26:
	setp.eq.s32 	%p370, %r11, 0;
	@%p370 bra 	$L__BB9_45;
	setp.lt.s32 	%p371, %r4, 0;
	setp.eq.s32 	%p372, %r5, 1062207488;
	add.s32 	%r505, %r759, %r10;
	mul.wide.s32 	%rd135, %r505, 8;
	add.s64 	%rd10, %rd4, %rd135;
	ld.global.f64 	%fd815, [%rd10];
	mul.wide.u32 	%rd136, %r759, 8;
	add.s64 	%rd11, %rd5, %rd136;
	ld.global.f64 	%fd816, [%rd11];
	sub.f64 	%fd32, %fd815, %fd816;
	{
	.reg .b32 %temp; 
	mov.b64 	{%temp, %r20}, %fd32;
	}
	abs.f64 	%fd33, %fd32;
	{ // callseq 32, 0
	.param .b64 param0;
	st.param.f64 	[param0], %fd33;
	.param .b64 retval0;
	call.uni (retval0), 
	__internal_accurate_pow, 
	(
	param0
	);
	ld.param.f64 	%fd817, [retval0];
	} // callseq 32
	setp.lt.s32 	%p374, %r20, 0;
	neg.f64 	%fd819, %fd817;
	selp.f64 	%fd820, %fd819, %fd817, %p372;
	selp.f64 	%fd821, %fd820, %fd817, %p374;
	setp.eq.f64 	%p375, %fd32, 0d0000000000000000;
	selp.b32 	%r506, %r20, 0, %p372;
	or.b32  	%r507, %r506, 2146435072;
	selp.b32 	%r508, %r507, %r506, %p371;
	mov.b32 	%r509, 0;
	mov.b64 	%fd822, {%r509, %r508};
	selp.f64 	%fd1098, %fd822, %fd821, %p375;
	add.f64 	%fd823, %fd32, 0d4000000000000000;
	{
	.reg .b32 %temp; 
	mov.b64 	{%temp, %r510}, %fd823;
	}
	and.b32  	%r511, %r510, 2146435072;
	setp.ne.s32 	%p376, %r511, 2146435072;
	@%p376 bra 	$L__BB9_32;
	setp.nan.f64 	%p377, %fd32, %fd32;
	@%p377 bra 	$L__BB9_31;
	setp.neu.f64 	%p378, %fd33, 0d7FF0000000000000;
	@%p378 bra 	$L__BB9_32;
	selp.b32 	%r512, %r7, %r6, %p1;
	selp.b32 	%r513, %r512, %r6, %p374;
	mov.b32 	%r514, 0;
	mov.b64 	%fd1098, {%r514, %r513};
	bra.uni 	$L__BB9_32;
$L__BB9_31:
	mov.f64 	%fd824, 0d4000000000000000;
	add.rn.f64 	%fd1098, %fd32, %fd824;
$L__BB9_32:
	setp.eq.f64 	%p380, %fd32, 0d3FF0000000000000;
	selp.f64 	%fd825, 0d3FF0000000000000, %fd1098, %p380;
	add.f64 	%fd1101, %fd1101, %fd825;
	setp.eq.s32 	%p381, %r11, 1;
	@%p381 bra 	$L__BB9_45;
	ld.global.f64 	%fd826, [%rd10+8];
	ld.global.f64 	%fd827, [%rd11+8];
	sub.f64 	%fd39, %fd826, %fd827;
	{
	.reg .b32 %temp; 
	mov.b64 	{%temp, %r21}, %fd39;
	}
	abs.f64 	%fd40, %fd39;
	{ // callseq 33, 0
	.param .b64 param0;
	st.param.f64 	[param0], %fd40;
	.param .b64 retval0;
	call.uni (retval0), 
	__internal_accurate_pow, 
	(
	param0
	);
	ld.param.f64 	%fd828, [retval0];
	} // callseq 33
	setp.lt.s32 	%p385, %r21, 0;
	neg.f64 	%fd830, %fd828;
	selp.f64 	%fd831, %fd830, %fd828, %p372;
	selp.f64 	%fd832, %fd831, %fd828, %p385;
	setp.eq.f64 	%p386, %fd39, 0d0000000000000000;
	selp.b32 	%r515, %r21, 0, %p372;
	or.b32  	%r516, %r515, 2146435072;
	selp.b32 	%r517, %r516, %r515, %p371;
	mov.b32 	%r518, 0;
	mov.b64 	%fd833, {%r518, %r517};
	selp.f64 	%fd1099, %fd833, %fd832, %p386;
	add.f64 	%fd834, %fd39, 0d4000000000000000;
	{
	.reg .b32 %temp; 
	mov.b64 	{%temp, %r519}, %fd834;
	}
	and.b32  	%r520, %r519, 2146435072;
	setp.ne.s32 	%p387, %r520, 2146435072;
	@%p387 bra 	$L__BB9_38;
	setp.nan.f64 	%p388, %fd39, %fd39;
	@%p388 bra 	$L__BB9_37;
	setp.neu.f64 	%p389, %fd40, 0d7FF0000000000000;
	@%p389 bra 	$L__BB9_38;
	selp.b32 	%r521, %r7, %r6, %p1;
	selp.b32 	%r522, %r521, %r6, %p385;
	mov.b32 	%r523, 0;
	mov.b64 	%fd1099, {%r523, %r522};
	bra.uni 	$L__BB9_38;
$L__BB9_37:
	mov.f64 	%fd835, 0d4000000000000000;
	add.rn.f64 	%fd1099, %fd39, %fd835;
$L__BB9_38:
	setp.eq.f64 	%p391, %fd39, 0d3FF0000000000000;
	selp.f64 	%fd836, 0d3FF0000000000000, %fd1099, %p391;
	add.f64 	%fd1101, %fd1101, %fd836;
	setp.eq.s32 	%p392, %r11, 2;
	@%p392 bra 	$L__BB9_45;
	ld.global.f64 	%fd837, [%rd10+16];
	ld.global.f64 	%fd838, [%rd11+16];
	sub.f64 	%fd46, %fd837, %fd838;
	{
	.reg .b32 %temp; 
	mov.b64 	{%temp, %r22}, %fd46;
	}
	abs.f64 	%fd47, %fd46;
	{ // callseq 34, 0
	.param .b64 param0;
	st.param.f64 	[param0], %fd47;
	.param .b64 retval0;
	call.uni (retval0), 
	__internal_accurate_pow, 
	(
	param0
	);
	ld.param.f64 	%fd839, [retval0];
	} // callseq 34
	setp.lt.s32 	%p396, %r22, 0;
	neg.f64 	%fd841, %fd839;
	selp.f64 	%fd842, %fd841, %fd839, %p372;
	selp.f64 	%fd843, %fd842, %fd839, %p396;
	setp.eq.f64 	%p397, %fd46, 0d0000000000000000;
	selp.b32 	%r524, %r22, 0, %p372;
	or.b32  	%r525, %r524, 2146435072;
	selp.b32 	%r526, %r525, %r524, %p371;
	mov.b32 	%r527, 0;
	mov.b64 	%fd844, {%r527, %r526};
	selp.f64 	%fd1100, %fd844, %fd843, %p397;
	add.f64 	%fd845, %fd46, 0d4000000000000000;
	{
	.reg .b32 %temp; 
	mov.b64 	{%temp, %r528}, %fd845;
	}
	and.b32  	%r529, %r528, 2146435072;
	setp.ne.s32 	%p398, %r529, 2146435072;
	@%p398 bra 	$L__BB9_44;
	setp.nan.f64 	%p399, %fd46, %fd46;
	@%p399 bra 	$L__BB9_43;
	setp.neu.f64 	%p400, %fd47, 0d7FF0000000000000;
	@%p400 bra 	$L__BB9_44;
	setp.lt.s32 	%p401, %r22, 0;
	selp.b32 	%r530, %r7, %r6, %p1;
	selp.b32 	%r531, %r530, %r6, %p401;
	mov.b32 	%r532, 0;
	mov.b64 	%fd1100, {%r532, %r531};
	bra.uni 	$L__BB9_44;
$L__BB9_43:
	mov.f64 	%fd846, 0d4000000000000000;
	add.rn.f64 	%fd1100, %fd46, %fd846;
$L__BB9_44:
	setp.eq.f64 	%p402, %fd46, 0d3FF0000000000000;
	selp.f64 	%fd847, 0d3FF0000000000000, %fd1100, %p402;
	add.f64 	%fd1101, %fd1101, %fd847;
$L__BB9_45:
	setp.lt.s32 	%p403, %r162, 1;
	sqrt.rn.f64 	%fd1103, %fd1101;
	@%p403 bra 	$L__BB9_148;
	mov.b32 	%r780, 1;
	mov.b32 	%r779, 0;
$L__BB9_47:
	setp.lt.u32 	%p409, %r162, 4;
	mul.lo.s32 	%r81, %r780, %r162;
	mov.f64 	%fd1140, 0d0000000000000000;
	mov.b32 	%r782, 0;
	@%p409 bra 	$L__BB9_167;
	mov.f64 	%fd1140, 0d0000000000000000;
	mov.b32 	%r781, 0;
$L__BB9_49:
	setp.lt.s32 	%p410, %r4, 0;
	setp.eq.s32 	%p411, %r5, 1062207488;
	mad.lo.s32 	%r546, %r9, %r162, %r781;
	mul.wide.s32 	%rd137, %r546, 8;
	add.s64 	%rd22, %rd4, %rd137;
	ld.global.f64 	%fd851, [%rd22];
	add.s32 	%r547, %r781, %r81;
	mul.wide.u32 	%rd138, %r547, 8;
	add.s64 	%rd23, %rd5, %rd138;
	ld.global.f64 	%fd852, [%rd23];
	sub.f64 	%fd172, %fd851, %fd852;
	{
	.reg .b32 %temp; 
	mov.b64 	{%temp, %r83}, %fd172;
	}
	abs.f64 	%fd173, %fd172;
	{ // callseq 35, 0
	.param .b64 param0;
	st.param.f64 	[param0], %fd173;
	.param .b64 retval0;
	call.uni (retval0), 
	__internal_accurate_pow, 
	(
	param0
	);
	ld.param.f64 	%fd853, [retval0];
	} // callseq 35
	setp.lt.s32 	%p413, %r83, 0;
	neg.f64 	%fd855, %fd853;
	selp.f64 	%fd856, %fd855, %fd853, %p411;
	selp.f64 	%fd857, %fd856, %fd853, %p413;
	setp.eq.f64 	%p414, %fd172, 0d0000000000000000;
	selp.b32 	%r548, %r83, 0, %p411;
	or.b32  	%r549, %r548, 2146435072;
	selp.b32 	%r550, %r549, %r548, %p410;
	mov.b32 	%r551, 0;
	mov.b64 	%fd858, {%r551, %r550};
	selp.f64 	%fd1131, %fd858, %fd857, %p414;
	add.f64 	%fd859, %fd172, 0d4000000000000000;
	{
	.reg .b32 %temp; 
	mov.b64 	{%temp, %r552}, %fd859;
	}
	and.b32  	%r553, %r552, 2146435072;
	setp.ne.s32 	%p415, %r553, 2146435072;
	@%p415 bra 	$L__BB9_151;
	setp.nan.f64 	%p416, %fd172, %fd172;
	@%p416 bra 	$L__BB9_150;
	setp.neu.f64 	%p417, %fd173, 0d7FF0000000000000;
	@%p417 bra 	$L__BB9_151;
	selp.b32 	%r554, %r7, %r6, %p1;
	selp.b32 	%r555, %r554, %r6, %p413;
	mov.b32 	%r556, 0;
	mov.b64 	%fd1131, {%r556, %r555};
	bra.uni 	$L__BB9_151;
$L__BB9_53:
	setp.gt.f64 	%p405, %fd1103, 0d0000000000000000;
	selp.f64 	%fd1103, 0d0000000000000000, %fd1103, %p405;
	selp.b32 	%r762, %r761, %r762, %p405;
	add.s32 	%r764, %r761, 4;
	add.s32 	%r539, %r761, 3;
	setp.ne.s32 	%p406, %r539, %r76;
	mov.u32 	%r761, %r764;
	@%p406 bra 	$L__BB9_53;
$L__BB9_54:
	and.b32  	%r540, %r8, 3;
	setp.eq.s32 	%p407, %r540, 0;
	setp.gt.f64 	%p408, %fd1103, 0d0000000000000000;
	selp.b32 	%r541, %r764, %r762, %p408;
	selp.b32 	%r779, %r762, %r541, %p407;
$L__BB9_55:
	setp.gt.s32 	%p486, %r162, 0;
	cvta.to.global.u64 	%rd146, %rd54;
	mul.wide.s32 	%rd147, %r9, 4;
	add.s64 	%rd148, %rd146, %rd147;
	st.global.u32 	[%rd148], %r779;
	ld.global.u32 	%r78, [%rd7+1024];
	mov.f64 	%fd1114, 0d0000000000000000;
	@%p486 bra 	$L__BB9_56;
	bra.uni 	$L__BB9_98;
$L__BB9_56:
	mul.lo.s32 	%r31, %r78, %r162;
	and.b32  	%r32, %r162, 3;
	setp.lt.u32 	%p487, %r162, 4;
	mov.b32 	%r766, 0;
	mov.f64 	%fd1114, 0d0000000000000000;
	@%p487 bra 	$L__BB9_79;
	and.b32  	%r766, %r162, 2147483644;
	mov.b32 	%r765, 0;
	mov.f64 	%fd1114, 0d0000000000000000;
$L__BB9_58:
	setp.lt.s32 	%p488, %r4, 0;
	setp.eq.s32 	%p489, %r5, 1062207488;
	add.s32 	%r615, %r765, %r31;
	mul.wide.s32 	%rd149, %r615, 8;
	add.s64 	%rd12, %rd4, %rd149;
	ld.global.f64 	%fd933, [%rd12];
	mul.wide.u32 	%rd150, %r765, 8;
	add.s64 	%rd13, %rd5, %rd150;
	ld.global.f64 	%fd934, [%rd13];
	sub.f64 	%fd59, %fd933, %fd934;
	{
	.reg .b32 %temp; 
	mov.b64 	{%temp, %r35}, %fd59;
	}
	abs.f64 	%fd60, %fd59;
	{ // callseq 42, 0
	.param .b64 param0;
	st.param.f64 	[param0], %fd60;
	.param .b64 retval0;
	call.uni (retval0), 
	__internal_accurate_pow, 
	(
	param0
	);
	ld.param.f64 	%fd935, [retval0];
	} // callseq 42
	setp.lt.s32 	%p491, %r35, 0;
	neg.f64 	%fd937, %fd935;
	selp.f64 	%fd938, %fd937, %fd935, %p489;
	selp.f64 	%fd939, %fd938, %fd935, %p491;
	setp.eq.f64 	%p492, %fd59, 0d0000000000000000;
	selp.b32 	%r616, %r35, 0, %p489;
	or.b32  	%r617, %r616, 2146435072;
	selp.b32 	%r618, %r617, %r616, %p488;
	mov.b32 	%r619, 0;
	mov.b64 	%fd940, {%r619, %r618};
	selp.f64 	%fd1105, %fd940, %fd939, %p492;
	add.f64 	%fd941, %fd59, 0d4000000000000000;
	{
	.reg .b32 %temp; 
	mov.b64 	{%temp, %r620}, %fd941;
	}
	and.b32  	%r621, %r620, 2146435072;
	setp.ne.s32 	%p493, %r621, 2146435072;
	@%p493 bra 	$L__BB9_63;
	setp.nan.f64 	%p494, %fd59, %fd59;
	@%p494 bra 	$L__BB9_62;
	setp.neu.f64 	%p495, %fd60, 0d7FF0000000000000;
	@%p495 bra 	$L__BB9_63;
	selp.b32 	%r622, %r7, %r6, %p1;
	selp.b32 	%r623, %r622, %r6, %p491;
	mov.b32 	%r624, 0;
	mov.b64 	%fd1105, {%r624, %r623};
	bra.uni 	$L__BB9_63;
$L__BB9_62:
	mov.f64 	%fd942, 0d4000000000000000;
	add.rn.f64 	%fd1105, %fd59, %fd942;
$L__BB9_63:
	setp.eq.f64 	%p500, %fd59, 0d3FF0000000000000;
	selp.f64 	%fd943, 0d3FF0000000000000, %fd1105, %p500;
	add.f64 	%fd65, %fd1114, %fd943;
	ld.global.f64 	%fd944, [%rd12+8];
	ld.global.f64 	%fd945, [%rd13+8];
	sub.f64 	%fd66, %fd944, %fd945;
	{
	.reg .b32 %temp; 
	mov.b64 	{%temp, %r36}, %fd66;
	}
	abs.f64 	%fd67, %fd66;
	{ // callseq 43, 0
	.param .b64 param0;
	st.param.f64 	[param0], %fd67;
	.param .b64 retval0;
	call.uni (retval0), 
	__internal_accurate_pow, 
	(
	param0
	);
	ld.param.f64 	%fd946, [retval0];
	} // callseq 43
	setp.lt.s32 	%p501, %r36, 0;
	neg.f64 	%fd948, %fd946;
	selp.f64 	%fd949, %fd948, %fd946, %p489;
	selp.f64 	%fd950, %fd949, %fd946, %p501;
	setp.eq.f64 	%p502, %fd66, 0d0000000000000000;
	selp.b32 	%r625, %r36, 0, %p489;
	or.b32  	%r626, %r625, 2146435072;
	selp.b32 	%r627, %r626, %r625, %p488;
	mov.b32 	%r628, 0;
	mov.b64 	%fd951, {%r628, %r627};
	selp.f64 	%fd1106, %fd951, %fd950, %p502;
	add.f64 	%fd952, %fd66, 0d4000000000000000;
	{
	.reg .b32 %temp; 
	mov.b64 	{%temp, %r629}, %fd952;
	}
	and.b32  	%r630, %r629, 2146435072;
	setp.ne.s32 	%p503, %r630, 2146435072;
	@%p503 bra 	$L__BB9_68;
	setp.nan.f64 	%p504, %fd66, %fd66;
	@%p504 bra 	$L__BB9_67;
	setp.neu.f64 	%p505, %fd67, 0d7FF0000000000000;
	@%p505 bra 	$L__BB9_68;
	selp.b32 	%r631, %r7, %r6, %p1;
	selp.b32 	%r632, %r631, %r6, %p501;
	mov.b32 	%r633, 0;
	mov.b64 	%fd1106, {%r633, %r632};
	bra.uni 	$L__BB9_68;
$L__BB9_67:
	mov.f64 	%fd953, 0d4000000000000000;
	add.rn.f64 	%fd1106, %fd66, %fd953;
$L__BB9_68:
	setp.eq.f64 	%p510, %fd66, 0d3FF0000000000000;
	selp.f64 	%fd954, 0d3FF0000000000000, %fd1106, %p510;
	add.f64 	%fd72, %fd65, %fd954;
	ld.global.f64 	%fd955, [%rd12+16];
	ld.global.f64 	%fd956, [%rd13+16];
	sub.f64 	%fd73, %fd955, %fd956;
	{
	.reg .b32 %temp; 
	mov.b64 	{%temp, %r37}, %fd73;
	}
	abs.f64 	%fd74, %fd73;
	{ // callseq 44, 0
	.param .b64 param0;
	st.param.f64 	[param0], %fd74;
	.param .b64 retval0;
	call.uni (retval0), 
	__internal_accurate_pow, 
	(
	param0
	);
	ld.param.f64 	%fd957, [retval0];
	} // callseq 44
	setp.lt.s32 	%p511, %r37, 0;
	neg.f64 	%fd959, %fd957;
	selp.f64 	%fd960, %fd959, %fd957, %p489;
	selp.f64 	%fd961, %fd960, %fd957, %p511;
	setp.eq.f64 	%p512, %fd73, 0d0000000000000000;
	selp.b32 	%r634, %r37, 0, %p489;
	or.b32  	%r635, %r634, 2146435072;
	selp.b32 	%r636, %r635, %r634, %p488;
	mov.b32 	%r637, 0;
	mov.b64 	%fd962, {%r637, %r636};
	selp.f64 	%fd1107, %fd962, %fd961, %p512;
	add.f64 	%fd963, %fd73, 0d4000000000000000;
	{
	.reg .b32 %temp; 
	mov.b64 	{%temp, %r638}, %fd963;
	}
	and.b32  	%r639, %r638, 2146435072;
	setp.ne.s32 	%p513, %r639, 2146435072;
	@%p513 bra 	$L__BB9_73;
	setp.nan.f64 	%p514, %fd73, %fd73;
	@%p514 bra 	$L__BB9_72;
	setp.neu.f64 	%p515, %fd74, 0d7FF0000000000000;
	@%p515 bra 	$L__BB9_73;
	selp.b32 	%r640, %r7, %r6, %p1;
	selp.b32 	%r641, %r640, %r6, %p511;
	mov.b32 	%r642, 0;
	mov.b64 	%fd1107, {%r642, %r641};
	bra.uni 	$L__BB9_73;
$L__BB9_72:
	mov.f64 	%fd964, 0d4000000000000000;
	add.rn.f64 	%fd1107, %fd73, %fd964;
$L__BB9_73:
	setp.eq.f64 	%p520, %fd73, 0d3FF0000000000000;
	selp.f64 	%fd965, 0d3FF0000000000000, %fd1107, %p520;
	add.f64 	%fd79, %fd72, %fd965;
	ld.global.f64 	%fd966, [%rd12+24];
	ld.global.f64 	%fd967, [%rd13+24];
	sub.f64 	%fd80, %fd966, %fd967;
	{
	.reg .b32 %temp; 
	mov.b64 	{%temp, %r38}, %fd80;
	}
	abs.f64 	%fd81, %fd80;
	{ // callseq 45, 0
	.param .b64 param0;
	st.param.f64 	[param0], %fd81;
	.param .b64 retval0;
	call.uni (retval0), 
	__internal_accurate_pow, 
	(
	param0
	);
	ld.param.f64 	%fd968, [retval0];
	} // callseq 45
	setp.lt.s32 	%p521, %r38, 0;
	neg.f64 	%fd970, %fd968;
	selp.f64 	%fd971, %fd970, %fd968, %p489;
	selp.f64 	%fd972, %fd971, %fd968, %p521;
	setp.eq.f64 	%p522, %fd80, 0d0000000000000000;
	selp.b32 	%r643, %r38, 0, %p489;
	or.b32  	%r644, %r643, 2146435072;
	selp.b32 	%r645, %r644, %r643, %p488;
	mov.b32 	%r646, 0;
	mov.b64 	%fd973, {%r646, %r645};
	selp.f64 	%fd1108, %fd973, %fd972, %p522;
	add.f64 	%fd974, %fd80, 0d4000000000000000;
	{
	.reg .b32 %temp; 
	mov.b64 	{%temp, %r647}, %fd974;
	}
	and.b32  	%r648, %r647, 2146435072;
	setp.ne.s32 	%p523, %r648, 2146435072;
	@%p523 bra 	$L__BB9_78;
	setp.nan.f64 	%p524, %fd80, %fd80;
	@%p524 bra 	$L__BB9_77;
	setp.neu.f64 	%p525, %fd81, 0d7FF0000000000000;
	@%p525 bra 	$L__BB9_78;
	setp.lt.s32 	%p526, %r38, 0;
	selp.b32 	%r649, %r7, %r6, %p1;
	selp.b32 	%r650, %r649, %r6, %p526;
	mov.b32 	%r651, 0;
	mov.b64 	%fd1108, {%r651, %r650};
	bra.uni 	$L__BB9_78;
$L__BB9_77:
	mov.f64 	%fd975, 0d4000000000000000;
	add.rn.f64 	%fd1108, %fd80, %fd975;
$L__BB9_78:
	setp.eq.f64 	%p527, %fd80, 0d3FF0000000000000;
	selp.f64 	%fd976, 0d3FF0000000000000, %fd1108, %p527;
	add.f64 	%fd1114, %fd79, %fd976;
	add.s32 	%r765, %r765, 4;
	setp.ne.s32 	%p528, %r765, %r766;
	@%p528 bra 	$L__BB9_58;
$L__BB9_79:
	setp.eq.s32 	%p529, %r32, 0;
	@%p529 bra 	$L__BB9_98;
	setp.lt.s32 	%p530, %r4, 0;
	setp.eq.s32 	%p531, %r5, 1062207488;
	add.s32 	%r652, %r766, %r31;
	mul.wide.s32 	%rd151, %r652, 8;
	add.s64 	%rd14, %rd4, %rd151;
	ld.global.f64 	%fd977, [%rd14];
	mul.wide.u32 	%rd152, %r766, 8;
	add.s64 	%rd15, %rd5, %rd152;
	ld.global.f64 	%fd978, [%rd15];
	sub.f64 	%fd89, %fd977, %fd978;
	{
	.reg .b32 %temp; 
	mov.b64 	{%temp, %r41}, %fd89;
	}
	abs.f64 	%fd90, %fd89;
	{ // callseq 46, 0
	.param .b64 param0;
	st.param.f64 	[param0], %fd90;
	.param .b64 retval0;
	call.uni (retval0), 
	__internal_accurate_pow, 
	(
	param0
	);
	ld.param.f64 	%fd979, [retval0];
	} // callseq 46
	setp.lt.s32 	%p533, %r41, 0;
	neg.f64 	%fd981, %fd979;
	selp.f64 	%fd982, %fd981, %fd979, %p531;
	selp.f64 	%fd983, %fd982, %fd979, %p533;
	setp.eq.f64 	%p534, %fd89, 0d0000000000000000;
	selp.b32 	%r653, %r41, 0, %p531;
	or.b32  	%r654, %r653, 2146435072;
	selp.b32 	%r655, %r654, %r653, %p530;
	mov.b32 	%r656, 0;
	mov.b64 	%fd984, {%r656, %r655};
	selp.f64 	%fd1111, %fd984, %fd983, %p534;
	add.f64 	%fd985, %fd89, 0d4000000000000000;
	{
	.reg .b32 %temp; 
	mov.b64 	{%temp, %r657}, %fd985;
	}
	and.b32  	%r658, %r657, 2146435072;
	setp.ne.s32 	%p535, %r658, 2146435072;
	@%p535 bra 	$L__BB9_85;
	setp.nan.f64 	%p536, %fd89, %fd89;
	@%p536 bra 	$L__BB9_84;
	setp.neu.f64 	%p537, %fd90, 0d7FF0000000000000;
	@%p537 bra 	$L__BB9_85;
	selp.b32 	%r659, %r7, %r6, %p1;
	selp.b32 	%r660, %r659, %r6, %p533;
	mov.b32 	%r661, 0;
	mov.b64 	%fd1111, {%r661, %r660};
	bra.uni 	$L__BB9_85;
$L__BB9_84:
	mov.f64 	%fd986, 0d4000000000000000;
	add.rn.f64 	%fd1111, %fd89, %fd986;
$L__BB9_85:
	setp.eq.f64 	%p539, %fd89, 0d3FF0000000000000;
	selp.f64 	%fd987, 0d3FF0000000000000, %fd1111, %p539;
	add.f64 	%fd1114, %fd1114, %fd987;
	setp.eq.s32 	%p540, %r32, 1;
	@%p540 bra 	$L__BB9_98;
	setp.lt.s32 	%p541, %r4, 0;
	setp.eq.s32 	%p542, %r5, 1062207488;
	ld.global.f64 	%fd988, [%rd14+8];
	ld.global.f64 	%fd989, [%rd15+8];
	sub.f64 	%fd96, %fd988, %fd989;
	{
	.reg .b32 %temp; 
	mov.b64 	{%temp, %r42}, %fd96;
	}
	abs.f64 	%fd97, %fd96;
	{ // callseq 47, 0
	.param .b64 param0;
	st.param.f64 	[param0], %fd97;
	.param .b64 retval0;
	call.uni (retval0), 
	__internal_accurate_pow, 
	(
	param0
	);
	ld.param.f64 	%fd990, [retval0];
	} // callseq 47
	setp.lt.s32 	%p544, %r42, 0;
	neg.f64 	%fd992, %fd990;
	selp.f64 	%fd993, %fd992, %fd990, %p542;
	selp.f64 	%fd994, %fd993, %fd990, %p544;
	setp.eq.f64 	%p545, %fd96, 0d0000000000000000;
	selp.b32 	%r662, %r42, 0, %p542;
	or.b32  	%r663, %r662, 2146435072;
	selp.b32 	%r664, %r663, %r662, %p541;
	mov.b32 	%r665, 0;
	mov.b64 	%fd995, {%r665, %r664};
	selp.f64 	%fd1112, %fd995, %fd994, %p545;
	add.f64 	%fd996, %fd96, 0d4000000000000000;
	{
	.reg .b32 %temp; 
	mov.b64 	{%temp, %r666}, %fd996;
	}
	and.b32  	%r667, %r666, 2146435072;
	setp.ne.s32 	%p546, %r667, 2146435072;
	@%p546 bra 	$L__BB9_91;
	setp.nan.f64 	%p547, %fd96, %fd96;
	@%p547 bra 	$L__BB9_90;
	setp.neu.f64 	%p548, %fd97, 0d7FF0000000000000;
	@%p548 bra 	$L__BB9_91;
	selp.b32 	%r668, %r7, %r6, %p1;
	selp.b32 	%r669, %r668, %r6, %p544;
	mov.b32 	%r670, 0;
	mov.b64 	%fd1112, {%r670, %r669};
	bra.uni 	$L__BB9_91;
$L__BB9_90:
	mov.f64 	%fd997, 0d4000000000000000;
	add.rn.f64 	%fd1112, %fd96, %fd997;
$L__BB9_91:
	setp.eq.f64 	%p550, %fd96, 0d3FF0000000000000;
	selp.f64 	%fd998, 0d3FF0000000000000, %fd1112, %p550;
	add.f64 	%fd1114, %fd1114, %fd998;
	setp.eq.s32 	%p551, %r32, 2;
	@%p551 bra 	$L__BB9_98;
	setp.lt.s32 	%p552, %r4, 0;
	setp.eq.s32 	%p553, %r5, 1062207488;
	ld.global.f64 	%fd999, [%rd14+16];
	ld.global.f64 	%fd1000, [%rd15+16];
	sub.f64 	%fd103, %fd999, %fd1000;
	{
	.reg .b32 %temp; 
	mov.b64 	{%temp, %r43}, %fd103;
	}
	abs.f64 	%fd104, %fd103;
	{ // callseq 48, 0
	.param .b64 param0;
	st.param.f64 	[param0], %fd104;
	.param .b64 retval0;
	call.uni (retval0), 
	__internal_accurate_pow, 
	(
	param0
	);
	ld.param.f64 	%fd1001, [retval0];
	} // callseq 48
	setp.lt.s32 	%p555, %r43, 0;
	neg.f64 	%fd1003, %fd1001;
	selp.f64 	%fd1004, %fd1003, %fd1001, %p553;
	selp.f64 	%fd1005, %fd1004, %fd1001, %p555;
	setp.eq.f64 	%p556, %fd103, 0d0000000000000000;
	selp.b32 	%r671, %r43, 0, %p553;
	or.b32  	%r672, %r671, 2146435072;
	selp.b32 	%r673, %r672, %r671, %p552;
	mov.b32 	%r674, 0;
	mov.b64 	%fd1006, {%r674, %r673};
	selp.f64 	%fd1113, %fd1006, %fd1005, %p556;
	add.f64 	%fd1007, %fd103, 0d4000000000000000;
	{
	.reg .b32 %temp; 
	mov.b64 	{%temp, %r675}, %fd1007;
	}
	and.b32  	%r676, %r675, 2146435072;
	setp.ne.s32 	%p557, %r676, 2146435072;
	@%p557 bra 	$L__BB9_97;
	setp.nan.f64 	%p558, %fd103, %fd103;
	@%p558 bra 	$L__BB9_96;
	setp.neu.f64 	%p559, %fd104, 0d7FF0000000000000;
	@%p559 bra 	$L__BB9_97;
	setp.lt.s32 	%p560, %r43, 0;
	selp.b32 	%r677, %r7, %r6, %p1;
	selp.b32 	%r678, %r677, %r6, %p560;
	mov.b32 	%r679, 0;
	mov.b64 	%fd1113, {%r679, %r678};
	bra.uni 	$L__BB9_97;
$L__BB9_96:
	mov.f64 	%fd1008, 0d4000000000000000;
	add.rn.f64 	%fd1113, %fd103, %fd1008;
$L__BB9_97:
	setp.eq.f64 	%p561, %fd103, 0d3FF0000000000000;
	selp.f64 	%fd1009, 0d3FF0000000000000, %fd1113, %p561;
	add.f64 	%fd1114, %fd1114, %fd1009;
$L__BB9_98:
	setp.lt.s32 	%p562, %r162, 1;
	sqrt.rn.f64 	%fd1116, %fd1114;
	@%p562 bra 	$L__BB9_106;
	and.b32  	%r44, %r162, 3;
	mov.b32 	%r773, 1;
	mov.b32 	%r777, 0;
$L__BB9_100:
	setp.lt.u32 	%p568, %r162, 4;
	mul.lo.s32 	%r57, %r773, %r162;
	mov.f64 	%fd1128, 0d0000000000000000;
	mov.b32 	%r776, 0;
	@%p568 bra 	$L__BB9_127;
	mul.lo.s32 	%r774, %r78, %r162;
	and.b32  	%r692, %r162, 2147483644;
	neg.s32 	%r775, %r692;
	mul.wide.u32 	%rd153, %r57, 8;
	add.s64 	%rd154, %rd5, %rd153;
	add.s64 	%rd167, %rd154, 16;
	mov.f64 	%fd1128, 0d0000000000000000;
$L__BB9_102:
	setp.lt.s32 	%p569, %r4, 0;
	setp.eq.s32 	%p570, %r5, 1062207488;
	mul.wide.s32 	%rd155, %r774, 8;
	add.s64 	%rd156, %rd4, %rd155;
	add.s64 	%rd18, %rd156, 16;
	ld.global.f64 	%fd1013, [%rd156];
	ld.global.f64 	%fd1014, [%rd167+-16];
	sub.f64 	%fd117, %fd1013, %fd1014;
	{
	.reg .b32 %temp; 
	mov.b64 	{%temp, %r62}, %fd117;
	}
	abs.f64 	%fd118, %fd117;
	{ // callseq 49, 0
	.param .b64 param0;
	st.param.f64 	[param0], %fd118;
	.param .b64 retval0;
	call.uni (retval0), 
	__internal_accurate_pow, 
	(
	param0
	);
	ld.param.f64 	%fd1015, [retval0];
	} // callseq 49
	setp.lt.s32 	%p572, %r62, 0;
	neg.f64 	%fd1017, %fd1015;
	selp.f64 	%fd1018, %fd1017, %fd1015, %p570;
	selp.f64 	%fd1019, %fd1018, %fd1015, %p572;
	setp.eq.f64 	%p573, %fd117, 0d0000000000000000;
	selp.b32 	%r693, %r62, 0, %p570;
	or.b32  	%r694, %r693, 2146435072;
	selp.b32 	%r695, %r694, %r693, %p569;
	mov.b32 	%r696, 0;
	mov.b64 	%fd1020, {%r696, %r695};
	selp.f64 	%fd1119, %fd1020, %fd1019, %p573;
	add.f64 	%fd1021, %fd117, 0d4000000000000000;
	{
	.reg .b32 %temp; 
	mov.b64 	{%temp, %r697}, %fd1021;
	}
	and.b32  	%r698, %r697, 2146435072;
	setp.ne.s32 	%p574, %r698, 2146435072;
	@%p574 bra 	$L__BB9_111;
	setp.nan.f64 	%p575, %fd117, %fd117;
	@%p575 bra 	$L__BB9_110;
	setp.neu.f64 	%p576, %fd118, 0d7FF0000000000000;
	@%p576 bra 	$L__BB9_111;
	selp.b32 	%r699, %r7, %r6, %p1;
	selp.b32 	%r700, %r699, %r6, %p572;
	mov.b32 	%r701, 0;
	mov.b64 	%fd1119, {%r701, %r700};
	bra.uni 	$L__BB9_111;
$L__BB9_106:
	add.s32 	%r45, %r163, -1;
	add.s32 	%r683, %r163, -2;
	setp.lt.u32 	%p563, %r683, 3;
	mov.b32 	%r771, 1;
	mov.b32 	%r769, 0;
	@%p563 bra 	$L__BB9_109;
	and.b32  	%r46, %r45, -4;
	mov.b32 	%r768, 1;
	mov.b32 	%r769, 0;
$L__BB9_108:
	setp.gt.f64 	%p564, %fd1116, 0d0000000000000000;
	selp.f64 	%fd1116, 0d0000000000000000, %fd1116, %p564;
	selp.b32 	%r769, %r768, %r769, %p564;
	add.s32 	%r771, %r768, 4;
	add.s32 	%r686, %r768, 3;
	setp.ne.s32 	%p565, %r686, %r46;
	mov.u32 	%r768, %r771;
	@%p565 bra 	$L__BB9_108;
$L__BB9_109:
	and.b32  	%r687, %r45, 3;
	setp.eq.s32 	%p566, %r687, 0;
	setp.gt.f64 	%p567, %fd1116, 0d0000000000000000;
	selp.b32 	%r688, %r771, %r769, %p567;
	selp.b32 	%r777, %r769, %r688, %p566;
	bra.uni 	$L__BB9_147;
$L__BB9_110:
	mov.f64 	%fd1022, 0d4000000000000000;
	add.rn.f64 	%fd1119, %fd117, %fd1022;
$L__BB9_111:
	setp.eq.f64 	%p581, %fd117, 0d3FF0000000000000;
	selp.f64 	%fd1023, 0d3FF0000000000000, %fd1119, %p581;
	add.f64 	%fd123, %fd1128, %fd1023;
	ld.global.f64 	%fd1024, [%rd18+-8];
	ld.global.f64 	%fd1025, [%rd167+-8];
	sub.f64 	%fd124, %fd1024, %fd1025;
	{
	.reg .b32 %temp; 
	mov.b64 	{%temp, %r63}, %fd124;
	}
	abs.f64 	%fd125, %fd124;
	{ // callseq 50, 0
	.param .b64 param0;
	st.param.f64 	[param0], %fd125;
	.param .b64 retval0;
	call.uni (retval0), 
	__internal_accurate_pow, 
	(
	param0
	);
	ld.param.f64 	%fd1026, [retval0];
	} // callseq 50
	setp.lt.s32 	%p582, %r63, 0;
	neg.f64 	%fd1028, %fd1026;
	selp.f64 	%fd1029, %fd1028, %fd1026, %p570;
	selp.f64 	%fd1030, %fd1029, %fd1026, %p582;
	setp.eq.f64 	%p583, %fd124, 0d0000000000000000;
	selp.b32 	%r702, %r63, 0, %p570;
	or.b32  	%r703, %r702, 2146435072;
	selp.b32 	%r704, %r703, %r702, %p569;
	mov.b32 	%r705, 0;
	mov.b64 	%fd1031, {%r705, %r704};
	selp.f64 	%fd1120, %fd1031, %fd1030, %p583;
	add.f64 	%fd1032, %fd124, 0d4000000000000000;
	{
	.reg .b32 %temp; 
	mov.b64 	{%temp, %r706}, %fd1032;
	}
	and.b32  	%r707, %r706, 2146435072;
	setp.ne.s32 	%p584, %r707, 2146435072;
	@%p584 bra 	$L__BB9_116;
	setp.nan.f64 	%p585, %fd124, %fd124;
	@%p585 bra 	$L__BB9_115;
	setp.neu.f64 	%p586, %fd125, 0d7FF0000000000000;
	@%p586 bra 	$L__BB9_116;
	selp.b32 	%r708, %r7, %r6, %p1;
	selp.b32 	%r709, %r708, %r6, %p582;
	mov.b32 	%r710, 0;
	mov.b64 	%fd1120, {%r710, %r709};
	bra.uni 	$L__BB9_116;
$L__BB9_115:
	mov.f64 	%fd1033, 0d4000000000000000;
	add.rn.f64 	%fd1120, %fd124, %fd1033;
$L__BB9_116:
	setp.eq.f64 	%p591, %fd124, 0d3FF0000000000000;
	selp.f64 	%fd1034, 0d3FF0000000000000, %fd1120, %p591;
	add.f64 	%fd130, %fd123, %fd1034;
	ld.global.f64 	%fd1035, [%rd18];
	ld.global.f64 	%fd1036, [%rd167];
	sub.f64 	%fd131, %fd1035, %fd1036;
	{
	.reg .b32 %temp; 
	mov.b64 	{%temp, %r64}, %fd131;
	}
	abs.f64 	%fd132, %fd131;
	{ // callseq 51, 0
	.param .b64 param0;
	st.param.f64 	[param0], %fd132;
	.param .b64 retval0;
	call.uni (retval0), 
	__internal_accurate_pow, 
	(
	param0
	);
	ld.param.f64 	%fd1037, [retval0];
	} // callseq 51
	setp.lt.s32 	%p592, %r64, 0;
	neg.f64 	%fd1039, %fd1037;
	selp.f64 	%fd1040, %fd1039, %fd1037, %p570;
	selp.f64 	%fd1041, %fd1040, %fd1037, %p592;
	setp.eq.f64 	%p593, %fd131, 0d0000000000000000;
	selp.b32 	%r711, %r64, 0, %p570;
	or.b32  	%r712, %r711, 2146435072;
	selp.b32 	%r713, %r712, %r711, %p569;
	mov.b32 	%r714, 0;
	mov.b64 	%fd1042, {%r714, %r713};
	selp.f64 	%fd1121, %fd1042, %fd1041, %p593;
	add.f64 	%fd1043, %fd131, 0d4000000000000000;
	{
	.reg .b32 %temp; 
	mov.b64 	{%temp, %r715}, %fd1043;
	}
	and.b32  	%r716, %r715, 2146435072;
	setp.ne.s32 	%p594, %r716, 2146435072;
	@%p594 bra 	$L__BB9_121;
	setp.nan.f64 	%p595, %fd131, %fd131;
	@%p595 bra 	$L__BB9_120;
	setp.neu.f64 	%p596, %fd132, 0d7FF0000000000000;
	@%p596 bra 	$L__BB9_121;
	selp.b32 	%r717, %r7, %r6, %p1;
	selp.b32 	%r718, %r717, %r6, %p592;
	mov.b32 	%r719, 0;
	mov.b64 	%fd1121, {%r719, %r718};
	bra.uni 	$L__BB9_121;
$L__BB9_120:
	mov.f64 	%fd1044, 0d4000000000000000;
	add.rn.f64 	%fd1121, %fd131, %fd1044;
$L__BB9_121:
	setp.eq.f64 	%p601, %fd131, 0d3FF0000000000000;
	selp.f64 	%fd1045, 0d3FF0000000000000, %fd1121, %p601;
	add.f64 	%fd137, %fd130, %fd1045;
	ld.global.f64 	%fd1046, [%rd18+8];
	ld.global.f64 	%fd1047, [%rd167+8];
	sub.f64 	%fd138, %fd1046, %fd1047;
	{
	.reg .b32 %temp; 
	mov.b64 	{%temp, %r65}, %fd138;
	}
	abs.f64 	%fd139, %fd138;
	{ // callseq 52, 0
	.param .b64 param0;
	st.param.f64 	[param0], %fd139;
	.param .b64 retval0;
	call.uni (retval0), 
	__internal_accurate_pow, 
	(
	param0
	);
	ld.param.f64 	%fd1048, [retval0];
	} // callseq 52
	setp.lt.s32 	%p602, %r65, 0;
	neg.f64 	%fd1050, %fd1048;
	selp.f64 	%fd1051, %fd1050, %fd1048, %p570;
	selp.f64 	%fd1052, %fd1051, %fd1048, %p602;
	setp.eq.f64 	%p603, %fd138, 0d0000000000000000;
	selp.b32 	%r720, %r65, 0, %p570;
	or.b32  	%r721, %r720, 2146435072;
	selp.b32 	%r722, %r721, %r720, %p569;
	mov.b32 	%r723, 0;
	mov.b64 	%fd1053, {%r723, %r722};
	selp.f64 	%fd1122, %fd1053, %fd1052, %p603;
	add.f64 	%fd1054, %fd138, 0d4000000000000000;
	{
	.reg .b32 %temp; 
	mov.b64 	{%temp, %r724}, %fd1054;
	}
	and.b32  	%r725, %r724, 2146435072;
	setp.ne.s32 	%p604, %r725, 2146435072;
	@%p604 bra 	$L__BB9_126;
	setp.nan.f64 	%p605, %fd138, %fd138;
	@%p605 bra 	$L__BB9_125;
	setp.neu.f64 	%p606, %fd139, 0d7FF0000000000000;
	@%p606 bra 	$L__BB9_126;
	selp.b32 	%r726, %r7, %r6, %p1;
	selp.b32 	%r727, %r726, %r6, %p602;
	mov.b32 	%r728, 0;
	mov.b64 	%fd1122, {%r728, %r727};
	bra.uni 	$L__BB9_126;
$L__BB9_125:
	mov.f64 	%fd1055, 0d4000000000000000;
	add.rn.f64 	%fd1122, %fd138, %fd1055;
$L__BB9_126:
	and.b32  	%r776, %r162, 2147483644;
	setp.eq.f64 	%p608, %fd138, 0d3FF0000000000000;
	selp.f64 	%fd1056, 0d3FF0000000000000, %fd1122, %p608;
	add.f64 	%fd1128, %fd137, %fd1056;
	add.s32 	%r775, %r775, 4;
	add.s32 	%r774, %r774, 4;
	add.s64 	%rd167, %rd167, 32;
	setp.ne.s32 	%p609, %r775, 0;
	@%p609 bra 	$L__BB9_102;
$L__BB9_127:
	setp.eq.s32 	%p610, %r44, 0;
	@%p610 bra 	$L__BB9_146;
	setp.lt.s32 	%p611, %r4, 0;
	setp.eq.s32 	%p612, %r5, 1062207488;
	mad.lo.s32 	%r729, %r78, %r162, %r776;
	mul.wide.s32 	%rd157, %r729, 8;
	add.s64 	%rd20, %rd4, %rd157;
	ld.global.f64 	%fd1057, [%rd20];
	add.s32 	%r730, %r776, %r57;
	mul.wide.u32 	%rd158, %r730, 8;
	add.s64 	%rd159, %rd5, %rd158;
	ld.global.f64 	%fd1058, [%rd159];
	sub.f64 	%fd147, %fd1057, %fd1058;
	{
	.reg .b32 %temp; 
	mov.b64 	{%temp, %r70}, %fd147;
	}
	abs.f64 	%fd148, %fd147;
	{ // callseq 53, 0
	.param .b64 param0;
	st.param.f64 	[param0], %fd148;
	.param .b64 retval0;
	call.uni (retval0), 
	__internal_accurate_pow, 
	(
	param0
	);
	ld.param.f64 	%fd1059, [retval0];
	} // callseq 53
	setp.lt.s32 	%p614, %r70, 0;
	neg.f64 	%fd1061, %fd1059;
	selp.f64 	%fd1062, %fd1061, %fd1059, %p612;
	selp.f64 	%fd1063, %fd1062, %fd1059, %p614;
	setp.eq.f64 	%p615, %fd147, 0d0000000000000000;
	selp.b32 	%r731, %r70, 0, %p612;
	or.b32  	%r732, %r731, 2146435072;
	selp.b32 	%r733, %r732, %r731, %p611;
	mov.b32 	%r734, 0;
	mov.b64 	%fd1064, {%r734, %r733};
	selp.f64 	%fd1125, %fd1064, %fd1063, %p615;
	add.f64 	%fd1065, %fd147, 0d4000000000000000;
	{
	.reg .b32 %temp; 
	mov.b64 	{%temp, %r735}, %fd1065;
	}
	and.b32  	%r736, %r735, 2146435072;
	setp.ne.s32 	%p616, %r736, 2146435072;
	@%p616 bra 	$L__BB9_133;
	setp.nan.f64 	%p617, %fd147, %fd147;
	@%p617 bra 	$L__BB9_132;
	setp.neu.f64 	%p618, %fd148, 0d7FF0000000000000;
	@%p618 bra 	$L__BB9_133;
	selp.b32 	%r737, %r7, %r6, %p1;
	selp.b32 	%r738, %r737, %r6, %p614;
	mov.b32 	%r739, 0;
	mov.b64 	%fd1125, {%r739, %r738};
	bra.uni 	$L__BB9_133;
$L__BB9_132:
	mov.f64 	%fd1066, 0d4000000000000000;
	add.rn.f64 	%fd1125, %fd147, %fd1066;
$L__BB9_133:
	setp.eq.s32 	%p620, %r44, 1;
	setp.eq.f64 	%p621, %fd147, 0d3FF0000000000000;
	selp.f64 	%fd1067, 0d3FF0000000000000, %fd1125, %p621;
	add.f64 	%fd1128, %fd1128, %fd1067;
	@%p620 bra 	$L__BB9_146;
	ld.global.f64 	%fd1068, [%rd20+8];
	cvt.u64.u32 	%rd160, %r57;
	cvt.u64.u32 	%rd161, %r776;
	add.s64 	%rd162, %rd161, %rd160;
	shl.b64 	%rd163, %rd162, 3;
	add.s64 	%rd21, %rd5, %rd163;
	ld.global.f64 	%fd1069, [%rd21+8];
	sub.f64 	%fd154, %fd1068, %fd1069;
	{
	.reg .b32 %temp; 
	mov.b64 	{%temp, %r71}, %fd154;
	}
	abs.f64 	%fd155, %fd154;
	{ // callseq 54, 0
	.param .b64 param0;
	st.param.f64 	[param0], %fd155;
	.param .b64 retval0;
	call.uni (retval0), 
	__internal_accurate_pow, 
	(
	param0
	);
	ld.param.f64 	%fd1070, [retval0];
	} // callseq 54
	setp.lt.s32 	%p625, %r71, 0;
	neg.f64 	%fd1072, %fd1070;
	selp.f64 	%fd1073, %fd1072, %fd1070, %p612;
	selp.f64 	%fd1074, %fd1073, %fd1070, %p625;
	setp.eq.f64 	%p626, %fd154, 0d0000000000000000;
	selp.b32 	%r740, %r71, 0, %p612;
	or.b32  	%r741, %r740, 2146435072;
	selp.b32 	%r742, %r741, %r740, %p611;
	mov.b32 	%r743, 0;
	mov.b64 	%fd1075, {%r743, %r742};
	selp.f64 	%fd1126, %fd1075, %fd1074, %p626;
	add.f64 	%fd1076, %fd154, 0d4000000000000000;
	{
	.reg .b32 %temp; 
	mov.b64 	{%temp, %r744}, %fd1076;
	}
	and.b32  	%r745, %r744, 2146435072;
	setp.ne.s32 	%p627, %r745, 2146435072;
	@%p627 bra 	$L__BB9_139;
	setp.nan.f64 	%p628, %fd154, %fd154;
	@%p628 bra 	$L__BB9_138;
	setp.neu.f64 	%p629, %fd155, 0d7FF0000000000000;
	@%p629 bra 	$L__BB9_139;
	selp.b32 	%r746, %r7, %r6, %p1;
	selp.b32 	%r747, %r746, %r6, %p625;
	mov.b32 	%r748, 0;
	mov.b64 	%fd1126, {%r748, %r747};
	bra.uni 	$L__BB9_139;
$L__BB9_138:
	mov.f64 	%fd1077, 0d4000000000000000;
	add.rn.f64 	%fd1126, %fd154, %fd1077;
$L__BB9_139:
	setp.eq.s32 	%p631, %r44, 2;
	setp.eq.f64 	%p632, %fd154, 0d3FF0000000000000;
	selp.f64 	%fd1078, 0d3FF0000000000000, %fd1126, %p632;
	add.f64 	%fd1128, %fd1128, %fd1078;
	@%p631 bra 	$L__BB9_146;
	ld.global.f64 	%fd1079, [%rd20+16];
	ld.global.f64 	%fd1080, [%rd21+16];
	sub.f64 	%fd161, %fd1079, %fd1080;
	{
	.reg .b32 %temp; 
	mov.b64 	{%temp, %r72}, %fd161;
	}
	abs.f64 	%fd162, %fd161;
	{ // callseq 55, 0
	.param .b64 param0;
	st.param.f64 	[param0], %fd162;
	.param .b64 retval0;
	call.uni (retval0), 
	__internal_accurate_pow, 
	(
	param0
	);
	ld.param.f64 	%fd1081, [retval0];
	} // callseq 55
	setp.lt.s32 	%p636, %r72, 0;
	neg.f64 	%fd1083, %fd1081;
	selp.f64 	%fd1084, %fd1083, %fd1081, %p612;
	selp.f64 	%fd1085, %fd1084, %fd1081, %p636;
	setp.eq.f64 	%p637, %fd161, 0d0000000000000000;
	selp.b32 	%r749, %r72, 0, %p612;
	or.b32  	%r750, %r749, 2146435072;
	selp.b32 	%r751, %r750, %r749, %p611;
	mov.b32 	%r752, 0;
	mov.b64 	%fd1086, {%r752, %r751};
	selp.f64 	%fd1127, %fd1086, %fd1085, %p637;
	add.f64 	%fd1087, %fd161, 0d4000000000000000;
	{
	.reg .b32 %temp; 
	mov.b64 	{%temp, %r753}, %fd1087;
	}
	and.b32  	%r754, %r753, 2146435072;
	setp.ne.s32 	%p638, %r754, 2146435072;
	@%p638 bra 	$L__BB9_145;
	setp.nan.f64 	%p639, %fd161, %fd161;
	@%p639 bra 	$L__BB9_144;
	setp.neu.f64 	%p640, %fd162, 0d7FF0000000000000;
	@%p640 bra 	$L__BB9_145;
	selp.b32 	%r755, %r7, %r6, %p1;
	selp.b32 	%r756, %r755, %r6, %p636;
	mov.b32 	%r757, 0;
	mov.b64 	%fd1127, {%r757, %r756};
	bra.uni 	$L__BB9_145;
$L__BB9_144:
	mov.f64 	%fd1088, 0d4000000000000000;
	add.rn.f64 	%fd1127, %fd161, %fd1088;
$L__BB9_145:
	setp.eq.f64 	%p642, %fd161, 0d3FF0000000000000;
	selp.f64 	%fd1089, 0d3FF0000000000000, %fd1127, %p642;
	add.f64 	%fd1128, %fd1128, %fd1089;
$L__BB9_146:
	sqrt.rn.f64 	%fd1090, %fd1128;
	setp.lt.f64 	%p643, %fd1090, %fd1116;
	selp.f64 	%fd1116, %fd1090, %fd1116, %p643;
	selp.b32 	%r777, %r773, %r777, %p643;
	add.s32 	%r773, %r773, 1;
	setp.ne.s32 	%p644, %r773, %r163;
	@%p644 bra 	$L__BB9_100;
$L__BB9_147:
	cvta.to.global.u64 	%rd164, %rd54;
	mul.wide.s32 	%rd165, %r78, 4;
	add.s64 	%rd166, %rd164, %rd165;
	st.global.u32 	[%rd166], %r777;
	bra.uni 	$L__BB9_381;
$L__BB9_148:
	add.s32 	%r536, %r163, -2;
	setp.lt.u32 	%p404, %r536, 3;
	mov.b32 	%r764, 1;
	mov.b32 	%r762, 0;
	@%p404 bra 	$L__BB9_54;
	and.b32  	%r76, %r8, -4;
	mov.b32 	%r761, 1;
	mov.b32 	%r762, 0;
	bra.uni 	$L__BB9_53;
$L__BB9_150:
	mov.f64 	%fd860, 0d4000000000000000;
	add.rn.f64 	%fd1131, %fd172, %fd860;
$L__BB9_151:
	setp.eq.f64 	%p422, %fd172, 0d3FF0000000000000;
	selp.f64 	%fd861, 0d3FF0000000000000, %fd1131, %p422;
	add.f64 	%fd178, %fd1140, %fd861;
	ld.global.f64 	%fd862, [%rd22+8];
	ld.global.f64 	%fd863, [%rd23+8];
	sub.f64 	%fd179, %fd862, %fd863;
	{
	.reg .b32 %temp; 
	mov.b64 	{%temp, %r84}, %fd179;
	}
	abs.f64 	%fd180, %fd179;
	{ // callseq 36, 0
	.param .b64 param0;
	st.param.f64 	[param0], %fd180;
	.param .b64 retval0;
	call.uni (retval0), 
	__internal_accurate_pow, 
	(
	param0
	);
	ld.param.f64 	%fd864, [retval0];
	} // callseq 36
	setp.lt.s32 	%p423, %r84, 0;
	neg.f64 	%fd866, %fd864;
	selp.f64 	%fd867, %fd866, %fd864, %p411;
	selp.f64 	%fd868, %fd867, %fd864, %p423;
	setp.eq.f64 	%p424, %fd179, 0d0000000000000000;
	selp.b32 	%r557, %r84, 0, %p411;
	or.b32  	%r558, %r557, 2146435072;
	selp.b32 	%r559, %r558, %r557, %p410;
	mov.b32 	%r560, 0;
	mov.b64 	%fd869, {%r560, %r559};
	selp.f64 	%fd1132, %fd869, %fd868, %p424;
	add.f64 	%fd870, %fd179, 0d4000000000000000;
	{
	.reg .b32 %temp; 
	mov.b64 	{%temp, %r561}, %fd870;
	}
	and.b32  	%r562, %r561, 2146435072;
	setp.ne.s32 	%p425, %r562, 2146435072;
	@%p425 bra 	$L__BB9_156;
	setp.nan.f64 	%p426, %fd179, %fd179;
	@%p426 bra 	$L__BB9_155;
	setp.neu.f64 	%p427, %fd180, 0d7FF0000000000000;
	@%p427 bra 	$L__BB9_156;
	selp.b32 	%r563, %r7, %r6, %p1;
	selp.b32 	%r564, %r563, %r6, %p423;
	mov.b32 	%r565, 0;
	mov.b64 	%fd1132, {%r565, %r564};
	bra.uni 	$L__BB9_156;
$L__BB9_155:
	mov.f64 	%fd871, 0d4000000000000000;
	add.rn.f64 	%fd1132, %fd179, %fd871;
$L__BB9_156:
	setp.eq.f64 	%p432, %fd179, 0d3FF0000000000000;
	selp.f64 	%fd872, 0d3FF0000000000000, %fd1132, %p432;
	add.f64 	%fd185, %fd178, %fd872;
	ld.global.f64 	%fd873, [%rd22+16];
	ld.global.f64 	%fd874, [%rd23+16];
	sub.f64 	%fd186, %fd873, %fd874;
	{
	.reg .b32 %temp; 
	mov.b64 	{%temp, %r85}, %fd186;
	}
	abs.f64 	%fd187, %fd186;
	{ // callseq 37, 0
	.param .b64 param0;
	st.param.f64 	[param0], %fd187;
	.param .b64 retval0;
	call.uni (retval0), 
	__internal_accurate_pow, 
	(
	param0
	);
	ld.param.f64 	%fd875, [retval0];
	} // callseq 37
	setp.lt.s32 	%p433, %r85, 0;
	neg.f64 	%fd877, %fd875;
	selp.f64 	%fd878, %fd877, %fd875, %p411;
	selp.f64 	%fd879, %fd878, %fd875, %p433;
	setp.eq.f64 	%p434, %fd186, 0d0000000000000000;
	selp.b32 	%r566, %r85, 0, %p411;
	or.b32  	%r567, %r566, 2146435072;
	selp.b32 	%r568, %r567, %r566, %p410;
	mov.b32 	%r569, 0;
	mov.b64 	%fd880, {%r569, %r568};
	selp.f64 	%fd1133, %fd880, %fd879, %p434;
	add.f64 	%fd881, %fd186, 0d4000000000000000;
	{
	.reg .b32 %temp; 
	mov.b64 	{%temp, %r570}, %fd881;
	}
	and.b32  	%r571, %r570, 2146435072;
	setp.ne.s32 	%p435, %r571, 2146435072;
	@%p435 bra 	$L__BB9_161;
	setp.nan.f64 	%p436, %fd186, %fd186;
	@%p436 bra 	$L__BB9_160;
	setp.neu.f64 	%p437, %fd187, 0d7FF0000000000000;
	@%p437 bra 	$L__BB9_161;
	selp.b32 	%r572, %r7, %r6, %p1;
	selp.b32 	%r573, %r572, %r6, %p433;
	mov.b32 	%r574, 0;
	mov.b64 	%fd1133, {%r574, %r573};
	bra.uni 	$L__BB9_161;
$L__BB9_160:
	mov.f64 	%fd882, 0d4000000000000000;
	add.rn.f64 	%fd1133, %fd186, %fd882;
$L__BB9_161:
	setp.eq.f64 	%p442, %fd186, 0d3FF0000000000000;
	selp.f64 	%fd883, 0d3FF0000000000000, %fd1133, %p442;
	add.f64 	%fd192, %fd185, %fd883;
	ld.global.f64 	%fd884, [%rd22+24];
	ld.global.f64 	%fd885, [%rd23+24];
	sub.f64 	%fd193, %fd884, %fd885;
	{
	.reg .b32 %temp; 
	mov.b64 	{%temp, %r86}, %fd193;
	}
	abs.f64 	%fd194, %fd193;
	{ // callseq 38, 0
	.param .b64 param0;
	st.param.f64 	[param0], %fd194;
	.param .b64 retval0;
	call.uni (retval0), 
	__internal_accurate_pow, 
	(
	param0
	);
	ld.param.f64 	%fd886, [retval0];
	} // callseq 38
	setp.lt.s32 	%p443, %r86, 0;
	neg.f64 	%fd888, %fd886;
	selp.f64 	%fd889, %fd888, %fd886, %p411;
	selp.f64 	%fd890, %fd889, %fd886, %p443;
	setp.eq.f64 	%p444, %fd193, 0d0000000000000000;
	selp.b32 	%r575, %r86, 0, %p411;
	or.b32  	%r576, %r575, 2146435072;
	selp.b32 	%r577, %r576, %r575, %p410;
	mov.b32 	%r578, 0;
	mov.b64 	%fd891, {%r578, %r577};
	selp.f64 	%fd1134, %fd891, %fd890, %p444;
	add.f64 	%fd892, %fd193, 0d4000000000000000;
	{
	.reg .b32 %temp; 
	mov.b64 	{%temp, %r579}, %fd892;
	}
	and.b32  	%r580, %r579, 2146435072;
	setp.ne.s32 	%p445, %r580, 2146435072;
	@%p445 bra 	$L__BB9_166;
	setp.nan.f64 	%p446, %fd193, %fd193;
	@%p446 bra 	$L__BB9_165;
	setp.neu.f64 	%p447, %fd194, 0d7FF0000000000000;
	@%p447 bra 	$L__BB9_166;
	selp.b32 	%r581, %r7, %r6, %p1;
	selp.b32 	%r582, %r581, %r6, %p443;
	mov.b32 	%r583, 0;
	mov.b64 	%fd1134, {%r583, %r582};
	bra.uni 	$L__BB9_166;
$L__BB9_165:
	mov.f64 	%fd893, 0d4000000000000000;
	add.rn.f64 	%fd1134, %fd193, %fd893;
$L__BB9_166:
	setp.eq.f64 	%p449, %fd193, 0d3FF0000000000000;
	selp.f64 	%fd894, 0d3FF0000000000000, %fd1134, %p449;
	add.f64 	%fd1140, %fd192, %fd894;
	add.s32 	%r781, %r781, 4;
	and.b32  	%r782, %r162, 2147483644;
	setp.ne.s32 	%p450, %r781, %r782;
	@%p450 bra 	$L__BB9_49;
$L__BB9_167:
	and.b32  	%r90, %r162, 3;
	setp.eq.s32 	%p451, %r90, 0;
	@%p451 bra 	$L__BB9_186;
	setp.lt.s32 	%p452, %r4, 0;
	setp.eq.s32 	%p453, %r5, 1062207488;
	mad.lo.s32 	%r584, %r9, %r162, %r782;
	mul.wide.s32 	%rd139, %r584, 8;
	add.s64 	%rd24, %rd4, %rd139;
	ld.global.f64 	%fd895, [%rd24];
	add.s32 	%r585, %r782, %r81;
	mul.wide.u32 	%rd140, %r585, 8;
	add.s64 	%rd141, %rd5, %rd140;
	ld.global.f64 	%fd896, [%rd141];
	sub.f64 	%fd202, %fd895, %fd896;
	{
	.reg .b32 %temp; 
	mov.b64 	{%temp, %r91}, %fd202;
	}
	abs.f64 	%fd203, %fd202;
	{ // callseq 39, 0
	.param .b64 param0;
	st.param.f64 	[param0], %fd203;
	.param .b64 retval0;
	call.uni (retval0), 
	__internal_accurate_pow, 
	(
	param0
	);
	ld.param.f64 	%fd897, [retval0];
	} // callseq 39
	setp.lt.s32 	%p455, %r91, 0;
	neg.f64 	%fd899, %fd897;
	selp.f64 	%fd900, %fd899, %fd897, %p453;
	selp.f64 	%fd901, %fd900, %fd897, %p455;
	setp.eq.f64 	%p456, %fd202, 0d0000000000000000;
	selp.b32 	%r586, %r91, 0, %p453;
	or.b32  	%r587, %r586, 2146435072;
	selp.b32 	%r588, %r587, %r586, %p452;
	mov.b32 	%r589, 0;
	mov.b64 	%fd902, {%r589, %r588};
	selp.f64 	%fd1137, %fd902, %fd901, %p456;
	add.f64 	%fd903, %fd202, 0d4000000000000000;
	{
	.reg .b32 %temp; 
	mov.b64 	{%temp, %r590}, %fd903;
	}
	and.b32  	%r591, %r590, 2146435072;
	setp.ne.s32 	%p457, %r591, 2146435072;
	@%p457 bra 	$L__BB9_173;
	setp.nan.f64 	%p458, %fd202, %fd202;
	@%p458 bra 	$L__BB9_172;
	setp.neu.f64 	%p459, %fd203, 0d7FF0000000000000;
	@%p459 bra 	$L__BB9_173;
	selp.b32 	%r592, %r7, %r6, %p1;
	selp.b32 	%r593, %r592, %r6, %p455;
	mov.b32 	%r594, 0;
	mov.b64 	%fd1137, {%r594, %r593};
	bra.uni 	$L__BB9_173;
$L__BB9_172:
	mov.f64 	%fd904, 0d4000000000000000;
	add.rn.f64 	%fd1137, %fd202, %fd904;
$L__BB9_173:
	setp.eq.s32 	%p461, %r90, 1;
	setp.eq.f64 	%p462, %fd202, 0d3FF0000000000000;
	selp.f64 	%fd905, 0d3FF0000000000000, %fd1137, %p462;
	add.f64 	%fd1140, %fd1140, %fd905;
	@%p461 bra 	$L__BB9_186;
	ld.global.f64 	%fd906, [%rd24+8];
	cvt.u64.u32 	%rd142, %r81;
	cvt.u64.u32 	%rd143, %r782;
	add.s64 	%rd144, %rd143, %rd142;
	shl.b64 	%rd145, %rd144, 3;
	add.s64 	%rd25, %rd5, %rd145;
	ld.global.f64 	%fd907, [%rd25+8];
	sub.f64 	%fd209, %fd906, %fd907;
	{
	.reg .b32 %temp; 
	mov.b64 	{%temp, %r92}, %fd209;
	}
	abs.f64 	%fd210, %fd209;
	{ // callseq 40, 0
	.param .b64 param0;
	st.param.f64 	[param0], %fd210;
	.param .b64 retval0;
	call.uni (retval0), 
	__internal_accurate_pow, 
	(
	param0
	);
	ld.param.f64 	%fd908, [retval0];
	} // callseq 40
	setp.lt.s32 	%p466, %r92, 0;
	neg.f64 	%fd910, %fd908;
	selp.f64 	%fd911, %fd910, %fd908, %p453;
	selp.f64 	%fd912, %fd911, %fd908, %p466;
	setp.eq.f64 	%p467, %fd209, 0d0000000000000000;
	selp.b32 	%r595, %r92, 0, %p453;
	or.b32  	%r596, %r595, 2146435072;
	selp.b32 	%r597, %r596, %r595, %p452;
	mov.b32 	%r598, 0;
	mov.b64 	%fd913, {%r598, %r597};
	selp.f64 	%fd1138, %fd913, %fd912, %p467;
	add.f64 	%fd914, %fd209, 0d4000000000000000;
	{
	.reg .b32 %temp; 
	mov.b64 	{%temp, %r599}, %fd914;
	}
	and.b32  	%r600, %r599, 2146435072;
	setp.ne.s32 	%p468, %r600, 2146435072;
	@%p468 bra 	$L__BB9_179;
	setp.nan.f64 	%p469, %fd209, %fd209;
	@%p469 bra 	$L__BB9_178;
	setp.neu.f64 	%p470, %fd210, 0d7FF0000000000000;
	@%p470 bra 	$L__BB9_179;
	selp.b32 	%r601, %r7, %r6, %p1;
	selp.b32 	%r602, %r601, %r6, %p466;
	mov.b32 	%r603, 0;
	mov.b64 	%fd1138, {%r603, %r602};
	bra.uni 	$L__BB9_179;
$L__BB9_178:
	mov.f64 	%fd915, 0d4000000000000000;
	add.rn.f64 	%fd1138, %fd209, %fd915;
$L__BB9_179:
	setp.eq.s32 	%p472, %r90, 2;
	setp.eq.f64 	%p473, %fd209, 0d3FF0000000000000;
	selp.f64 	%fd916, 0d3FF0000000000000, %fd1138, %p473;
	add.f64 	%fd1140, %fd1140, %fd916;
	@%p472 bra 	$L__BB9_186;
	ld.global.f64 	%fd917, [%rd24+16];
	ld.global.f64 	%fd918, [%rd25+16];
	sub.f64 	%fd216, %fd917, %fd918;
	{
	.reg .b32 %temp; 
	mov.b64 	{%temp, %r93}, %fd216;
	}
	abs.f64 	%fd217, %fd216;
	{ // callseq 41, 0
	.param .b64 param0;
	st.param.f64 	[param0], %fd217;
	.param .b64 retval0;
	call.uni (retval0), 
	__internal_accurate_pow, 
	(
	param0
	);
	ld.param.f64 	%fd919, [retval0];
	} // callseq 41
	setp.lt.s32 	%p477, %r93, 0;
	neg.f64 	%fd921, %fd919;
	selp.f64 	%fd922, %fd921, %fd919, %p453;
	selp.f64 	%fd923, %fd922, %fd919, %p477;
	setp.eq.f64 	%p478, %fd216, 0d0000000000000000;
	selp.b32 	%r604, %r93, 0, %p453;
	or.b32  	%r605, %r604, 2146435072;
	selp.b32 	%r606, %r605, %r604, %p452;
	mov.b32 	%r607, 0;
	mov.b64 	%fd924, {%r607, %r606};
	selp.f64 	%fd1139, %fd924, %fd923, %p478;
	add.f64 	%fd925, %fd216, 0d4000000000000000;
	{
	.reg .b32 %temp; 
	mov.b64 	{%temp, %r608}, %fd925;
	}
	and.b32  	%r609, %r608, 2146435072;
	setp.ne.s32 	%p479, %r609, 2146435072;
	@%p479 bra 	$L__BB9_185;
	setp.nan.f64 	%p480, %fd216, %fd216;
	@%p480 bra 	$L__BB9_184;
	setp.neu.f64 	%p481, %fd217, 0d7FF0000000000000;
	@%p481 bra 	$L__BB9_185;
	selp.b32 	%r610, %r7, %r6, %p1;
	selp.b32 	%r611, %r610, %r6, %p477;
	mov.b32 	%r612, 0;
	mov.b64 	%fd1139, {%r612, %r611};
	bra.uni 	$L__BB9_185;
$L__BB9_184:
	mov.f64 	%fd926, 0d4000000000000000;
	add.rn.f64 	%fd1139, %fd216, %fd926;
$L__BB9_185:
	setp.eq.f64 	%p483, %fd216, 0d3FF0000000000000;
	selp.f64 	%fd927, 0d3FF0000000000000, %fd1139, %p483;
	add.f64 	%fd1140, %fd1140, %fd927;
$L__BB9_186:
	sqrt.rn.f64 	%fd928, %fd1140;
	setp.lt.f64 	%p484, %fd928, %fd1103;
	selp.f64 	%fd1103, %fd928, %fd1103, %p484;
	selp.b32 	%r779, %r780, %r779, %p484;
	add.s32 	%r780, %r780, 1;
	setp.eq.s32 	%p485, %r780, %r163;
	@%p485 bra 	$L__BB9_55;
	bra.uni 	$L__BB9_47;
$L__BB9_187:
	setp.lt.s32 	%p326, %r162, 1;
	@%p326 bra 	$L__BB9_189;
	cvt.u64.u32 	%rd122, %r3;
	add.s64 	%rd123, %rd1, %rd122;
	shl.b64 	%rd124, %rd123, 2;
	add.s64 	%rd125, %rd3, %rd124;
	ld.global.u32 	%r463, [%rd125];
	mul.wide.s32 	%rd126, %r463, 4;
	add.s64 	%rd127, %rd6, %rd126;
	mov.b32 	%r464, 0;
	st.global.u32 	[%rd127], %r464;
	ld.global.u32 	%r465, [%rd125+1024];
	mul.wide.s32 	%rd128, %r465, 4;
	add.s64 	%rd129, %rd6, %rd128;
	st.global.u32 	[%rd129], %r464;
	bra.uni 	$L__BB9_381;
$L__BB9_189:
	cvt.u64.u32 	%rd114, %r3;
	add.s64 	%rd115, %rd1, %rd114;
	shl.b64 	%rd116, %rd115, 2;
	add.s64 	%rd117, %rd3, %rd116;
	ld.global.u32 	%r460, [%rd117];
	mul.wide.s32 	%rd118, %r460, 4;
	add.s64 	%rd119, %rd6, %rd118;
	mov.b32 	%r461, 0;
	st.global.u32 	[%rd119], %r461;
	ld.global.u32 	%r462, [%rd117+1024];
	mul.wide.s32 	%rd120, %r462, 4;
	add.s64 	%rd121, %rd6, %rd120;
	st.global.u32 	[%rd121], %r461;
	bra.uni 	$L__BB9_381;
$L__BB9_190:
	cvta.to.global.u64 	%rd26, %rd51;
	cvta.to.global.u64 	%rd27, %rd52;
	cvta.to.global.u64 	%rd28, %rd53;
	cvta.to.global.u64 	%rd29, %rd54;
	mov.u32 	%r98, %tid.x;
	cvt.s64.s32 	%rd30, %rd2;
	mov.f64 	%fd443, 0d4000000000000000;
	{
	.reg .b32 %temp; 
	mov.b64 	{%temp, %r99}, %fd443;
	}
	and.b32  	%r100, %r99, 2146435072;
	setp.eq.s32 	%p4, %r100, 1062207488;
	setp.lt.s32 	%p5, %r99, 0;
	selp.b32 	%r101, 0, 2146435072, %p5;
	and.b32  	%r165, %r99, 2147483647;
	setp.ne.s32 	%p6, %r165, 1071644672;
	and.pred  	%p2, %p4, %p6;
	or.b32  	%r102, %r101, -2147483648;
	setp.lt.s32 	%p7, %r163, 2;
	@%p7 bra 	$L__BB9_372;
	setp.lt.s32 	%p13, %r162, 1;
	@%p13 bra 	$L__BB9_368;
	cvt.u64.u32 	%rd80, %r98;
	setp.le.s64 	%p16, %rd30, %rd80;
	add.s64 	%rd81, %rd1, %rd80;
	shl.b64 	%rd82, %rd81, 2;
	add.s64 	%rd31, %rd26, %rd82;
	@%p16 bra 	$L__BB9_242;
	ld.global.u32 	%r103, [%rd31];
	and.b32  	%r104, %r162, 3;
	setp.lt.u32 	%p17, %r162, 4;
	mov.b32 	%r784, 0;
	mov.f64 	%fd1151, 0d0000000000000000;
	@%p17 bra 	$L__BB9_216;
	and.b32  	%r784, %r162, 2147483644;
	mov.b32 	%r783, 0;
	mov.f64 	%fd1151, 0d0000000000000000;
$L__BB9_195:
	setp.lt.s32 	%p18, %r99, 0;
	setp.eq.s32 	%p19, %r100, 1062207488;
	mad.lo.s32 	%r183, %r103, %r162, %r783;
	mul.wide.s32 	%rd83, %r183, 8;
	add.s64 	%rd32, %rd27, %rd83;
	ld.global.f64 	%fd447, [%rd32];
	mul.wide.u32 	%rd84, %r783, 8;
	add.s64 	%rd33, %rd28, %rd84;
	ld.global.f64 	%fd448, [%rd33];
	sub.f64 	%fd226, %fd447, %fd448;
	{
	.reg .b32 %temp; 
	mov.b64 	{%temp, %r107}, %fd226;
	}
	abs.f64 	%fd227, %fd226;
	{ // callseq 0, 0
	.param .b64 param0;
	st.param.f64 	[param0], %fd227;
	.param .b64 retval0;
	call.uni (retval0), 
	__internal_accurate_pow, 
	(
	param0
	);
	ld.param.f64 	%fd449, [retval0];
	} // callseq 0
	setp.lt.s32 	%p21, %r107, 0;
	neg.f64 	%fd451, %fd449;
	selp.f64 	%fd452, %fd451, %fd449, %p19;
	selp.f64 	%fd453, %fd452, %fd449, %p21;
	setp.eq.f64 	%p22, %fd226, 0d0000000000000000;
	selp.b32 	%r184, %r107, 0, %p19;
	or.b32  	%r185, %r184, 2146435072;
	selp.b32 	%r186, %r185, %r184, %p18;
	mov.b32 	%r187, 0;
	mov.b64 	%fd454, {%r187, %r186};
	selp.f64 	%fd1142, %fd454, %fd453, %p22;
	add.f64 	%fd455, %fd226, 0d4000000000000000;
	{
	.reg .b32 %temp; 
	mov.b64 	{%temp, %r188}, %fd455;
	}
	and.b32  	%r189, %r188, 2146435072;
	setp.ne.s32 	%p23, %r189, 2146435072;
	@%p23 bra 	$L__BB9_200;
	setp.nan.f64 	%p24, %fd226, %fd226;
	@%p24 bra 	$L__BB9_199;
	setp.neu.f64 	%p25, %fd227, 0d7FF0000000000000;
	@%p25 bra 	$L__BB9_200;
	selp.b32 	%r190, %r102, %r101, %p2;
	selp.b32 	%r191, %r190, %r101, %p21;
	mov.b32 	%r192, 0;
	mov.b64 	%fd1142, {%r192, %r191};
	bra.uni 	$L__BB9_200;
$L__BB9_199:
	mov.f64 	%fd456, 0d4000000000000000;
	add.rn.f64 	%fd1142, %fd226, %fd456;
$L__BB9_200:
	setp.eq.f64 	%p30, %fd226, 0d3FF0000000000000;
	selp.f64 	%fd457, 0d3FF0000000000000, %fd1142, %p30;
	add.f64 	%fd232, %fd1151, %fd457;
	ld.global.f64 	%fd458, [%rd32+8];
	ld.global.f64 	%fd459, [%rd33+8];
	sub.f64 	%fd233, %fd458, %fd459;
	{
	.reg .b32 %temp; 
	mov.b64 	{%temp, %r108}, %fd233;
	}
	abs.f64 	%fd234, %fd233;
	{ // callseq 1, 0
	.param .b64 param0;
	st.param.f64 	[param0], %fd234;
	.param .b64 retval0;
	call.uni (retval0), 
	__internal_accurate_pow, 
	(
	param0
	);
	ld.param.f64 	%fd460, [retval0];
	} // callseq 1
	setp.lt.s32 	%p31, %r108, 0;
	neg.f64 	%fd462, %fd460;
	selp.f64 	%fd463, %fd462, %fd460, %p19;
	selp.f64 	%fd464, %fd463, %fd460, %p31;
	setp.eq.f64 	%p32, %fd233, 0d0000000000000000;
	selp.b32 	%r193, %r108, 0, %p19;
	or.b32  	%r194, %r193, 2146435072;
	selp.b32 	%r195, %r194, %r193, %p18;
	mov.b32 	%r196, 0;
	mov.b64 	%fd465, {%r196, %r195};
	selp.f64 	%fd1143, %fd465, %fd464, %p32;
	add.f64 	%fd466, %fd233, 0d4000000000000000;
	{
	.reg .b32 %temp; 
	mov.b64 	{%temp, %r197}, %fd466;
	}
	and.b32  	%r198, %r197, 2146435072;
	setp.ne.s32 	%p33, %r198, 2146435072;
	@%p33 bra 	$L__BB9_205;
	setp.nan.f64 	%p34, %fd233, %fd233;
	@%p34 bra 	$L__BB9_204;
	setp.neu.f64 	%p35, %fd234, 0d7FF0000000000000;
	@%p35 bra 	$L__BB9_205;
	selp.b32 	%r199, %r102, %r101, %p2;
	selp.b32 	%r200, %r199, %r101, %p31;
	mov.b32 	%r201, 0;
	mov.b64 	%fd1143, {%r201, %r200};
	bra.uni 	$L__BB9_205;
$L__BB9_204:
	mov.f64 	%fd467, 0d4000000000000000;
	add.rn.f64 	%fd1143, %fd233, %fd467;
$L__BB9_205:
	setp.eq.f64 	%p40, %fd233, 0d3FF0000000000000;
	selp.f64 	%fd468, 0d3FF0000000000000, %fd1143, %p40;
	add.f64 	%fd239, %fd232, %fd468;
	ld.global.f64 	%fd469, [%rd32+16];
	ld.global.f64 	%fd470, [%rd33+16];
	sub.f64 	%fd240, %fd469, %fd470;
	{
	.reg .b32 %temp; 
	mov.b64 	{%temp, %r109}, %fd240;
	}
	abs.f64 	%fd241, %fd240;
	{ // callseq 2, 0
	.param .b64 param0;
	st.param.f64 	[param0], %fd241;
	.param .b64 retval0;
	call.uni (retval0), 
	__internal_accurate_pow, 
	(
	param0
	);
	ld.param.f64 	%fd471, [retval0];
	} // callseq 2
	setp.lt.s32 	%p41, %r109, 0;
	neg.f64 	%fd473, %fd471;
	selp.f64 	%fd474, %fd473, %fd471, %p19;
	selp.f64 	%fd475, %fd474, %fd471, %p41;
	setp.eq.f64 	%p42, %fd240, 0d0000000000000000;
	selp.b32 	%r202, %r109, 0, %p19;
	or.b32  	%r203, %r202, 2146435072;
	selp.b32 	%r204, %r203, %r202, %p18;
	mov.b32 	%r205, 0;
	mov.b64 	%fd476, {%r205, %r204};
	selp.f64 	%fd1144, %fd476, %fd475, %p42;
	add.f64 	%fd477, %fd240, 0d4000000000000000;
	{
	.reg .b32 %temp; 
	mov.b64 	{%temp, %r206}, %fd477;
	}
	and.b32  	%r207, %r206, 2146435072;
	setp.ne.s32 	%p43, %r207, 2146435072;
	@%p43 bra 	$L__BB9_210;
	setp.nan.f64 	%p44, %fd240, %fd240;
	@%p44 bra 	$L__BB9_209;
	setp.neu.f64 	%p45, %fd241, 0d7FF0000000000000;
	@%p45 bra 	$L__BB9_210;
	selp.b32 	%r208, %r102, %r101, %p2;
	selp.b32 	%r209, %r208, %r101, %p41;
	mov.b32 	%r210, 0;
	mov.b64 	%fd1144, {%r210, %r209};
	bra.uni 	$L__BB9_210;
$L__BB9_209:
	mov.f64 	%fd478, 0d4000000000000000;
	add.rn.f64 	%fd1144, %fd240, %fd478;
$L__BB9_210:
	setp.eq.f64 	%p50, %fd240, 0d3FF0000000000000;
	selp.f64 	%fd479, 0d3FF0000000000000, %fd1144, %p50;
	add.f64 	%fd246, %fd239, %fd479;
	ld.global.f64 	%fd480, [%rd32+24];
	ld.global.f64 	%fd481, [%rd33+24];
	sub.f64 	%fd247, %fd480, %fd481;
	{
	.reg .b32 %temp; 
	mov.b64 	{%temp, %r110}, %fd247;
	}
	abs.f64 	%fd248, %fd247;
	{ // callseq 3, 0
	.param .b64 param0;
	st.param.f64 	[param0], %fd248;
	.param .b64 retval0;
	call.uni (retval0), 
	__internal_accurate_pow, 
	(
	param0
	);
	ld.param.f64 	%fd482, [retval0];
	} // callseq 3
	setp.lt.s32 	%p51, %r110, 0;
	neg.f64 	%fd484, %fd482;
	selp.f64 	%fd485, %fd484, %fd482, %p19;
	selp.f64 	%fd486, %fd485, %fd482, %p51;
	setp.eq.f64 	%p52, %fd247, 0d0000000000000000;
	selp.b32 	%r211, %r110, 0, %p19;
	or.b32  	%r212, %r211, 2146435072;
	selp.b32 	%r213, %r212, %r211, %p18;
	mov.b32 	%r214, 0;
	mov.b64 	%fd487, {%r214, %r213};
	selp.f64 	%fd1145, %fd487, %fd486, %p52;
	add.f64 	%fd488, %fd247, 0d4000000000000000;
	{
	.reg .b32 %temp; 
	mov.b64 	{%temp, %r215}, %fd488;
	}
	and.b32  	%r216, %r215, 2146435072;
	setp.ne.s32 	%p53, %r216, 2146435072;
	@%p53 bra 	$L__BB9_215;
	setp.nan.f64 	%p54, %fd247, %fd247;
	@%p54 bra 	$L__BB9_214;
	setp.neu.f64 	%p55, %fd248, 0d7FF0000000000000;
	@%p55 bra 	$L__BB9_215;
	selp.b32 	%r217, %r102, %r101, %p2;
	selp.b32 	%r218, %r217, %r101, %p51;
	mov.b32 	%r219, 0;
	mov.b64 	%fd1145, {%r219, %r218};
	bra.uni 	$L__BB9_215;
$L__BB9_214:
	mov.f64 	%fd489, 0d4000000000000000;
	add.rn.f64 	%fd1145, %fd247, %fd489;
$L__BB9_215:
	setp.eq.f64 	%p57, %fd247, 0d3FF0000000000000;
	selp.f64 	%fd490, 0d3FF0000000000000, %fd1145, %p57;
	add.f64 	%fd1151, %fd246, %fd490;
	add.s32 	%r783, %r783, 4;
	setp.ne.s32 	%p58, %r783, %r784;
	@%p58 bra 	$L__BB9_195;
$L__BB9_216:
	setp.eq.s32 	%p59, %r104, 0;
	@%p59 bra 	$L__BB9_235;
	setp.lt.s32 	%p60, %r99, 0;
	setp.eq.s32 	%p61, %r100, 1062207488;
	mad.lo.s32 	%r220, %r103, %r162, %r784;
	mul.wide.s32 	%rd85, %r220, 8;
	add.s64 	%rd34, %rd27, %rd85;
	ld.global.f64 	%fd491, [%rd34];
	mul.wide.u32 	%rd86, %r784, 8;
	add.s64 	%rd35, %rd28, %rd86;
	ld.global.f64 	%fd492, [%rd35];
	sub.f64 	%fd256, %fd491, %fd492;
	{
	.reg .b32 %temp; 
	mov.b64 	{%temp, %r113}, %fd256;
	}
	abs.f64 	%fd257, %fd256;
	{ // callseq 4, 0
	.param .b64 param0;
	st.param.f64 	[param0], %fd257;
	.param .b64 retval0;
	call.uni (retval0), 
	__internal_accurate_pow, 
	(
	param0
	);
	ld.param.f64 	%fd493, [retval0];
	} // callseq 4
	setp.lt.s32 	%p63, %r113, 0;
	neg.f64 	%fd495, %fd493;
	selp.f64 	%fd496, %fd495, %fd493, %p61;
	selp.f64 	%fd497, %fd496, %fd493, %p63;
	setp.eq.f64 	%p64, %fd256, 0d0000000000000000;
	selp.b32 	%r221, %r113, 0, %p61;
	or.b32  	%r222, %r221, 2146435072;
	selp.b32 	%r223, %r222, %r221, %p60;
	mov.b32 	%r224, 0;
	mov.b64 	%fd498, {%r224, %r223};
	selp.f64 	%fd1148, %fd498, %fd497, %p64;
	add.f64 	%fd499, %fd256, 0d4000000000000000;
	{
	.reg .b32 %temp; 
	mov.b64 	{%temp, %r225}, %fd499;
	}
	and.b32  	%r226, %r225, 2146435072;
	setp.ne.s32 	%p65, %r226, 2146435072;
	@%p65 bra 	$L__BB9_222;
	setp.nan.f64 	%p66, %fd256, %fd256;
	@%p66 bra 	$L__BB9_221;
	setp.neu.f64 	%p67, %fd257, 0d7FF0000000000000;
	@%p67 bra 	$L__BB9_222;
	selp.b32 	%r227, %r102, %r101, %p2;
	selp.b32 	%r228, %r227, %r101, %p63;
	mov.b32 	%r229, 0;
	mov.b64 	%fd1148, {%r229, %r228};
	bra.uni 	$L__BB9_222;
$L__BB9_221:
	mov.f64 	%fd500, 0d4000000000000000;
	add.rn.f64 	%fd1148, %fd256, %fd500;
$L__BB9_222:
	setp.eq.f64 	%p69, %fd256, 0d3FF0000000000000;
	selp.f64 	%fd501, 0d3FF0000000000000, %fd1148, %p69;
	add.f64 	%fd1151, %fd1151, %fd501;
	setp.eq.s32 	%p70, %r104, 1;
	@%p70 bra 	$L__BB9_235;
	ld.global.f64 	%fd502, [%rd34+8];
	ld.global.f64 	%fd503, [%rd35+8];
	sub.f64 	%fd263, %fd502, %fd503;
	{
	.reg .b32 %temp; 
	mov.b64 	{%temp, %r114}, %fd263;
	}
	abs.f64 	%fd264, %fd263;
	{ // callseq 5, 0
	.param .b64 param0;
	st.param.f64 	[param0], %fd264;
	.param .b64 retval0;
	call.uni (retval0), 
	__internal_accurate_pow, 
	(
	param0
	);
	ld.param.f64 	%fd504, [retval0];
	} // callseq 5
	setp.lt.s32 	%p74, %r114, 0;
	neg.f64 	%fd506, %fd504;
	selp.f64 	%fd507, %fd506, %fd504, %p61;
	selp.f64 	%fd508, %fd507, %fd504, %p74;
	setp.eq.f64 	%p75, %fd263, 0d0000000000000000;
	selp.b32 	%r230, %r114, 0, %p61;
	or.b32  	%r231, %r230, 2146435072;
	selp.b32 	%r232, %r231, %r230, %p60;
	mov.b32 	%r233, 0;
	mov.b64 	%fd509, {%r233, %r232};
	selp.f64 	%fd1149, %fd509, %fd508, %p75;
	add.f64 	%fd510, %fd263, 0d4000000000000000;
	{
	.reg .b32 %temp; 
	mov.b64 	{%temp, %r234}, %fd510;
	}
	and.b32  	%r235, %r234, 2146435072;
	setp.ne.s32 	%p76, %r235, 2146435072;
	@%p76 bra 	$L__BB9_228;
	setp.nan.f64 	%p77, %fd263, %fd263;
	@%p77 bra 	$L__BB9_227;
	setp.neu.f64 	%p78, %fd264, 0d7FF0000000000000;
	@%p78 bra 	$L__BB9_228;
	selp.b32 	%r236, %r102, %r101, %p2;
	selp.b32 	%r237, %r236, %r101, %p74;
	mov.b32 	%r238, 0;
	mov.b64 	%fd1149, {%r238, %r237};
	bra.uni 	$L__BB9_228;
$L__BB9_227:
	mov.f64 	%fd511, 0d4000000000000000;
	add.rn.f64 	%fd1149, %fd263, %fd511;
$L__BB9_228:
	setp.eq.f64 	%p80, %fd263, 0d3FF0000000000000;
	selp.f64 	%fd512, 0d3FF0000000000000, %fd1149, %p80;
	add.f64 	%fd1151, %fd1151, %fd512;
	setp.eq.s32 	%p81, %r104, 2;
	@%p81 bra 	$L__BB9_235;
	ld.global.f64 	%fd513, [%rd34+16];
	ld.global.f64 	%fd514, [%rd35+16];
	sub.f64 	%fd270, %fd513, %fd514;
	{
	.reg .b32 %temp; 
	mov.b64 	{%temp, %r115}, %fd270;
	}
	abs.f64 	%fd271, %fd270;
	{ // callseq 6, 0
	.param .b64 param0;
	st.param.f64 	[param0], %fd271;
	.param .b64 retval0;
	call.uni (retval0), 
	__internal_accurate_pow, 
	(
	param0
	);
	ld.param.f64 	%fd515, [retval0];
	} // callseq 6
	setp.lt.s32 	%p85, %r115, 0;
	neg.f64 	%fd517, %fd515;
	selp.f64 	%fd518, %fd517, %fd515, %p61;
	selp.f64 	%fd519, %fd518, %fd515, %p85;
	setp.eq.f64 	%p86, %fd270, 0d0000000000000000;
	selp.b32 	%r239, %r115, 0, %p61;
	or.b32  	%r240, %r239, 2146435072;
	selp.b32 	%r241, %r240, %r239, %p60;
	mov.b32 	%r242, 0;
	mov.b64 	%fd520, {%r242, %r241};
	selp.f64 	%fd1150, %fd520, %fd519, %p86;
	add.f64 	%fd521, %fd270, 0d4000000000000000;
	{
	.reg .b32 %temp; 
	mov.b64 	{%temp, %r243}, %fd521;
	}
	and.b32  	%r244, %r243, 2146435072;
	setp.ne.s32 	%p87, %r244, 2146435072;
	@%p87 bra 	$L__BB9_234;
	setp.nan.f64 	%p88, %fd270, %fd270;
	@%p88 bra 	$L__BB9_233;
	setp.neu.f64 	%p89, %fd271, 0d7FF0000000000000;
	@%p89 bra 	$L__BB9_234;
	selp.b32 	%r245, %r102, %r101, %p2;
	selp.b32 	%r246, %r245, %r101, %p85;
	mov.b32 	%r247, 0;
	mov.b64 	%fd1150, {%r247, %r246};
	bra.uni 	$L__BB9_234;
$L__BB9_233:
	mov.f64 	%fd522, 0d4000000000000000;
	add.rn.f64 	%fd1150, %fd270, %fd522;
$L__BB9_234:
	setp.eq.f64 	%p91, %fd270, 0d3FF0000000000000;
	selp.f64 	%fd523, 0d3FF0000000000000, %fd1150, %p91;
	add.f64 	%fd1151, %fd1151, %fd523;
$L__BB9_235:
	sqrt.rn.f64 	%fd1175, %fd1151;
	mov.b32 	%r792, 1;
	mov.b32 	%r791, 0;
$L__BB9_236:
	setp.lt.u32 	%p92, %r162, 4;
	mov.f64 	%fd1186, 0d0000000000000000;
	mov.b32 	%r794, 0;
	@%p92 bra 	$L__BB9_347;
	mov.f64 	%fd1186, 0d0000000000000000;
	mov.b32 	%r793, 0;
$L__BB9_238:
	setp.lt.s32 	%p93, %r99, 0;
	setp.eq.s32 	%p94, %r100, 1062207488;
	mad.lo.s32 	%r252, %r103, %r162, %r793;
	mul.wide.s32 	%rd87, %r252, 8;
	add.s64 	%rd44, %rd27, %rd87;
	ld.global.f64 	%fd527, [%rd44];
	mad.lo.s32 	%r253, %r792, %r162, %r793;
	mul.wide.u32 	%rd88, %r253, 8;
	add.s64 	%rd45, %rd28, %rd88;
	ld.global.f64 	%fd528, [%rd45];
	sub.f64 	%fd390, %fd527, %fd528;
	{
	.reg .b32 %temp; 
	mov.b64 	{%temp, %r150}, %fd390;
	}
	abs.f64 	%fd391, %fd390;
	{ // callseq 7, 0
	.param .b64 param0;
	st.param.f64 	[param0], %fd391;
	.param .b64 retval0;
	call.uni (retval0), 
	__internal_accurate_pow, 
	(
	param0
	);
	ld.param.f64 	%fd529, [retval0];
	} // callseq 7
	setp.lt.s32 	%p96, %r150, 0;
	neg.f64 	%fd531, %fd529;
	selp.f64 	%fd532, %fd531, %fd529, %p94;
	selp.f64 	%fd533, %fd532, %fd529, %p96;
	setp.eq.f64 	%p97, %fd390, 0d0000000000000000;
	selp.b32 	%r254, %r150, 0, %p94;
	or.b32  	%r255, %r254, 2146435072;
	selp.b32 	%r256, %r255, %r254, %p93;
	mov.b32 	%r257, 0;
	mov.b64 	%fd534, {%r257, %r256};
	selp.f64 	%fd1177, %fd534, %fd533, %p97;
	add.f64 	%fd535, %fd390, 0d4000000000000000;
	{
	.reg .b32 %temp; 
	mov.b64 	{%temp, %r258}, %fd535;
	}
	and.b32  	%r259, %r258, 2146435072;
	setp.ne.s32 	%p98, %r259, 2146435072;
	@%p98 bra 	$L__BB9_331;
	setp.nan.f64 	%p99, %fd390, %fd390;
	@%p99 bra 	$L__BB9_330;
	setp.neu.f64 	%p100, %fd391, 0d7FF0000000000000;
	@%p100 bra 	$L__BB9_331;
	selp.b32 	%r260, %r102, %r101, %p2;
	selp.b32 	%r261, %r260, %r101, %p96;
	mov.b32 	%r262, 0;
	mov.b64 	%fd1177, {%r262, %r261};
	bra.uni 	$L__BB9_331;
$L__BB9_242:
	add.s32 	%r320, %r98, 256;
	cvt.u64.u32 	%rd98, %r320;
	setp.le.s64 	%p169, %rd30, %rd98;
	@%p169 bra 	$L__BB9_381;
	ld.global.u32 	%r116, [%rd31+1024];
	mul.lo.s32 	%r118, %r116, %r162;
	and.b32  	%r119, %r162, 3;
	setp.lt.u32 	%p170, %r162, 4;
	mov.b32 	%r786, 0;
	mov.f64 	%fd1162, 0d0000000000000000;
	@%p170 bra 	$L__BB9_266;
	and.b32  	%r786, %r162, 2147483644;
	mov.b32 	%r785, 0;
	mov.f64 	%fd1162, 0d0000000000000000;
$L__BB9_245:
	setp.lt.s32 	%p171, %r99, 0;
	setp.eq.s32 	%p172, %r100, 1062207488;
	add.s32 	%r323, %r785, %r118;
	mul.wide.s32 	%rd99, %r323, 8;
	add.s64 	%rd36, %rd27, %rd99;
	ld.global.f64 	%fd608, [%rd36];
	mul.wide.u32 	%rd100, %r785, 8;
	add.s64 	%rd37, %rd28, %rd100;
	ld.global.f64 	%fd609, [%rd37];
	sub.f64 	%fd280, %fd608, %fd609;
	{
	.reg .b32 %temp; 
	mov.b64 	{%temp, %r122}, %fd280;
	}
	abs.f64 	%fd281, %fd280;
	{ // callseq 14, 0
	.param .b64 param0;
	st.param.f64 	[param0], %fd281;
	.param .b64 retval0;
	call.uni (retval0), 
	__internal_accurate_pow, 
	(
	param0
	);
	ld.param.f64 	%fd610, [retval0];
	} // callseq 14
	setp.lt.s32 	%p174, %r122, 0;
	neg.f64 	%fd612, %fd610;
	selp.f64 	%fd613, %fd612, %fd610, %p172;
	selp.f64 	%fd614, %fd613, %fd610, %p174;
	setp.eq.f64 	%p175, %fd280, 0d0000000000000000;
	selp.b32 	%r324, %r122, 0, %p172;
	or.b32  	%r325, %r324, 2146435072;
	selp.b32 	%r326, %r325, %r324, %p171;
	mov.b32 	%r327, 0;
	mov.b64 	%fd615, {%r327, %r326};
	selp.f64 	%fd1153, %fd615, %fd614, %p175;
	add.f64 	%fd616, %fd280, 0d4000000000000000;
	{
	.reg .b32 %temp; 
	mov.b64 	{%temp, %r328}, %fd616;
	}
	and.b32  	%r329, %r328, 2146435072;
	setp.ne.s32 	%p176, %r329, 2146435072;
	@%p176 bra 	$L__BB9_250;
	setp.nan.f64 	%p177, %fd280, %fd280;
	@%p177 bra 	$L__BB9_249;
	setp.neu.f64 	%p178, %fd281, 0d7FF0000000000000;
	@%p178 bra 	$L__BB9_250;
	selp.b32 	%r330, %r102, %r101, %p2;
	selp.b32 	%r331, %r330, %r101, %p174;
	mov.b32 	%r332, 0;
	mov.b64 	%fd1153, {%r332, %r331};
	bra.uni 	$L__BB9_250;
$L__BB9_249:
	mov.f64 	%fd617, 0d4000000000000000;
	add.rn.f64 	%fd1153, %fd280, %fd617;
$L__BB9_250:
	setp.eq.f64 	%p183, %fd280, 0d3FF0000000000000;
	selp.f64 	%fd618, 0d3FF0000000000000, %fd1153, %p183;
	add.f64 	%fd286, %fd1162, %fd618;
	ld.global.f64 	%fd619, [%rd36+8];
	ld.global.f64 	%fd620, [%rd37+8];
	sub.f64 	%fd287, %fd619, %fd620;
	{
	.reg .b32 %temp; 
	mov.b64 	{%temp, %r123}, %fd287;
	}
	abs.f64 	%fd288, %fd287;
	{ // callseq 15, 0
	.param .b64 param0;
	st.param.f64 	[param0], %fd288;
	.param .b64 retval0;
	call.uni (retval0), 
	__internal_accurate_pow, 
	(
	param0
	);
	ld.param.f64 	%fd621, [retval0];
	} // callseq 15
	setp.lt.s32 	%p184, %r123, 0;
	neg.f64 	%fd623, %fd621;
	selp.f64 	%fd624, %fd623, %fd621, %p172;
	selp.f64 	%fd625, %fd624, %fd621, %p184;
	setp.eq.f64 	%p185, %fd287, 0d0000000000000000;
	selp.b32 	%r333, %r123, 0, %p172;
	or.b32  	%r334, %r333, 2146435072;
	selp.b32 	%r335, %r334, %r333, %p171;
	mov.b32 	%r336, 0;
	mov.b64 	%fd626, {%r336, %r335};
	selp.f64 	%fd1154, %fd626, %fd625, %p185;
	add.f64 	%fd627, %fd287, 0d4000000000000000;
	{
	.reg .b32 %temp; 
	mov.b64 	{%temp, %r337}, %fd627;
	}
	and.b32  	%r338, %r337, 2146435072;
	setp.ne.s32 	%p186, %r338, 2146435072;
	@%p186 bra 	$L__BB9_255;
	setp.nan.f64 	%p187, %fd287, %fd287;
	@%p187 bra 	$L__BB9_254;
	setp.neu.f64 	%p188, %fd288, 0d7FF0000000000000;
	@%p188 bra 	$L__BB9_255;
	selp.b32 	%r339, %r102, %r101, %p2;
	selp.b32 	%r340, %r339, %r101, %p184;
	mov.b32 	%r341, 0;
	mov.b64 	%fd1154, {%r341, %r340};
	bra.uni 	$L__BB9_255;
$L__BB9_254:
	mov.f64 	%fd628, 0d4000000000000000;
	add.rn.f64 	%fd1154, %fd287, %fd628;
$L__BB9_255:
	setp.eq.f64 	%p193, %fd287, 0d3FF0000000000000;
	selp.f64 	%fd629, 0d3FF0000000000000, %fd1154, %p193;
	add.f64 	%fd293, %fd286, %fd629;
	ld.global.f64 	%fd630, [%rd36+16];
	ld.global.f64 	%fd631, [%rd37+16];
	sub.f64 	%fd294, %fd630, %fd631;
	{
	.reg .b32 %temp; 
	mov.b64 	{%temp, %r124}, %fd294;
	}
	abs.f64 	%fd295, %fd294;
	{ // callseq 16, 0
	.param .b64 param0;
	st.param.f64 	[param0], %fd295;
	.param .b64 retval0;
	call.uni (retval0), 
	__internal_accurate_pow, 
	(
	param0
	);
	ld.param.f64 	%fd632, [retval0];
	} // callseq 16
	setp.lt.s32 	%p194, %r124, 0;
	neg.f64 	%fd634, %fd632;
	selp.f64 	%fd635, %fd634, %fd632, %p172;
	selp.f64 	%fd636, %fd635, %fd632, %p194;
	setp.eq.f64 	%p195, %fd294, 0d0000000000000000;
	selp.b32 	%r342, %r124, 0, %p172;
	or.b32  	%r343, %r342, 2146435072;
	selp.b32 	%r344, %r343, %r342, %p171;
	mov.b32 	%r345, 0;
	mov.b64 	%fd637, {%r345, %r344};
	selp.f64 	%fd1155, %fd637, %fd636, %p195;
	add.f64 	%fd638, %fd294, 0d4000000000000000;
	{
	.reg .b32 %temp; 
	mov.b64 	{%temp, %r346}, %fd638;
	}
	and.b32  	%r347, %r346, 2146435072;
	setp.ne.s32 	%p196, %r347, 2146435072;
	@%p196 bra 	$L__BB9_260;
	setp.nan.f64 	%p197, %fd294, %fd294;
	@%p197 bra 	$L__BB9_259;
	setp.neu.f64 	%p198, %fd295, 0d7FF0000000000000;
	@%p198 bra 	$L__BB9_260;
	selp.b32 	%r348, %r102, %r101, %p2;
	selp.b32 	%r349, %r348, %r101, %p194;
	mov.b32 	%r350, 0;
	mov.b64 	%fd1155, {%r350, %r349};
	bra.uni 	$L__BB9_260;
$L__BB9_259:
	mov.f64 	%fd639, 0d4000000000000000;
	add.rn.f64 	%fd1155, %fd294, %fd639;
$L__BB9_260:
	setp.eq.f64 	%p203, %fd294, 0d3FF0000000000000;
	selp.f64 	%fd640, 0d3FF0000000000000, %fd1155, %p203;
	add.f64 	%fd300, %fd293, %fd640;
	ld.global.f64 	%fd641, [%rd36+24];
	ld.global.f64 	%fd642, [%rd37+24];
	sub.f64 	%fd301, %fd641, %fd642;
	{
	.reg .b32 %temp; 
	mov.b64 	{%temp, %r125}, %fd301;
	}
	abs.f64 	%fd302, %fd301;
	{ // callseq 17, 0
	.param .b64 param0;
	st.param.f64 	[param0], %fd302;
	.param .b64 retval0;
	call.uni (retval0), 
	__internal_accurate_pow, 
	(
	param0
	);
	ld.param.f64 	%fd643, [retval0];
	} // callseq 17
	setp.lt.s32 	%p204, %r125, 0;
	neg.f64 	%fd645, %fd643;
	selp.f64 	%fd646, %fd645, %fd643, %p172;
	selp.f64 	%fd647, %fd646, %fd643, %p204;
	setp.eq.f64 	%p205, %fd301, 0d0000000000000000;
	selp.b32 	%r351, %r125, 0, %p172;
	or.b32  	%r352, %r351, 2146435072;
	selp.b32 	%r353, %r352, %r351, %p171;
	mov.b32 	%r354, 0;
	mov.b64 	%fd648, {%r354, %r353};
	selp.f64 	%fd1156, %fd648, %fd647, %p205;
	add.f64 	%fd649, %fd301, 0d4000000000000000;
	{
	.reg .b32 %temp; 
	mov.b64 	{%temp, %r355}, %fd649;
	}
	and.b32  	%r356, %r355, 2146435072;
	setp.ne.s32 	%p206, %r356, 2146435072;
	@%p206 bra 	$L__BB9_265;
	setp.nan.f64 	%p207, %fd301, %fd301;
	@%p207 bra 	$L__BB9_264;
	setp.neu.f64 	%p208, %fd302, 0d7FF0000000000000;
	@%p208 bra 	$L__BB9_265;
	setp.lt.s32 	%p209, %r125, 0;
	selp.b32 	%r357, %r102, %r101, %p2;
	selp.b32 	%r358, %r357, %r101, %p209;
	mov.b32 	%r359, 0;
	mov.b64 	%fd1156, {%r359, %r358};
	bra.uni 	$L__BB9_265;
$L__BB9_264:
	mov.f64 	%fd650, 0d4000000000000000;
	add.rn.f64 	%fd1156, %fd301, %fd650;
$L__BB9_265:
	setp.eq.f64 	%p210, %fd301, 0d3FF0000000000000;
	selp.f64 	%fd651, 0d3FF0000000000000, %fd1156, %p210;
	add.f64 	%fd1162, %fd300, %fd651;
	add.s32 	%r785, %r785, 4;
	setp.ne.s32 	%p211, %r785, %r786;
	@%p211 bra 	$L__BB9_245;
$L__BB9_266:
	setp.eq.s32 	%p212, %r119, 0;
	@%p212 bra 	$L__BB9_285;
	setp.lt.s32 	%p213, %r99, 0;
	setp.eq.s32 	%p214, %r100, 1062207488;
	add.s32 	%r360, %r786, %r118;
	mul.wide.s32 	%rd101, %r360, 8;
	add.s64 	%rd38, %rd27, %rd101;
	ld.global.f64 	%fd652, [%rd38];
	mul.wide.u32 	%rd102, %r786, 8;
	add.s64 	%rd39, %rd28, %rd102;
	ld.global.f64 	%fd653, [%rd39];
	sub.f64 	%fd310, %fd652, %fd653;
	{
	.reg .b32 %temp; 
	mov.b64 	{%temp, %r128}, %fd310;
	}
	abs.f64 	%fd311, %fd310;
	{ // callseq 18, 0
	.param .b64 param0;
	st.param.f64 	[param0], %fd311;
	.param .b64 retval0;
	call.uni (retval0), 
	__internal_accurate_pow, 
	(
	param0
	);
	ld.param.f64 	%fd654, [retval0];
	} // callseq 18
	setp.lt.s32 	%p216, %r128, 0;
	neg.f64 	%fd656, %fd654;
	selp.f64 	%fd657, %fd656, %fd654, %p214;
	selp.f64 	%fd658, %fd657, %fd654, %p216;
	setp.eq.f64 	%p217, %fd310, 0d0000000000000000;
	selp.b32 	%r361, %r128, 0, %p214;
	or.b32  	%r362, %r361, 2146435072;
	selp.b32 	%r363, %r362, %r361, %p213;
	mov.b32 	%r364, 0;
	mov.b64 	%fd659, {%r364, %r363};
	selp.f64 	%fd1159, %fd659, %fd658, %p217;
	add.f64 	%fd660, %fd310, 0d4000000000000000;
	{
	.reg .b32 %temp; 
	mov.b64 	{%temp, %r365}, %fd660;
	}
	and.b32  	%r366, %r365, 2146435072;
	setp.ne.s32 	%p218, %r366, 2146435072;
	@%p218 bra 	$L__BB9_272;
	setp.nan.f64 	%p219, %fd310, %fd310;
	@%p219 bra 	$L__BB9_271;
	setp.neu.f64 	%p220, %fd311, 0d7FF0000000000000;
	@%p220 bra 	$L__BB9_272;
	selp.b32 	%r367, %r102, %r101, %p2;
	selp.b32 	%r368, %r367, %r101, %p216;
	mov.b32 	%r369, 0;
	mov.b64 	%fd1159, {%r369, %r368};
	bra.uni 	$L__BB9_272;
$L__BB9_271:
	mov.f64 	%fd661, 0d4000000000000000;
	add.rn.f64 	%fd1159, %fd310, %fd661;
$L__BB9_272:
	setp.eq.f64 	%p222, %fd310, 0d3FF0000000000000;
	selp.f64 	%fd662, 0d3FF0000000000000, %fd1159, %p222;
	add.f64 	%fd1162, %fd1162, %fd662;
	setp.eq.s32 	%p223, %r119, 1;
	@%p223 bra 	$L__BB9_285;
	setp.lt.s32 	%p224, %r99, 0;
	setp.eq.s32 	%p225, %r100, 1062207488;
	ld.global.f64 	%fd663, [%rd38+8];
	ld.global.f64 	%fd664, [%rd39+8];
	sub.f64 	%fd317, %fd663, %fd664;
	{
	.reg .b32 %temp; 
	mov.b64 	{%temp, %r129}, %fd317;
	}
	abs.f64 	%fd318, %fd317;
	{ // callseq 19, 0
	.param .b64 param0;
	st.param.f64 	[param0], %fd318;
	.param .b64 retval0;
	call.uni (retval0), 
	__internal_accurate_pow, 
	(
	param0
	);
	ld.param.f64 	%fd665, [retval0];
	} // callseq 19
	setp.lt.s32 	%p227, %r129, 0;
	neg.f64 	%fd667, %fd665;
	selp.f64 	%fd668, %fd667, %fd665, %p225;
	selp.f64 	%fd669, %fd668, %fd665, %p227;
	setp.eq.f64 	%p228, %fd317, 0d0000000000000000;
	selp.b32 	%r370, %r129, 0, %p225;
	or.b32  	%r371, %r370, 2146435072;
	selp.b32 	%r372, %r371, %r370, %p224;
	mov.b32 	%r373, 0;
	mov.b64 	%fd670, {%r373, %r372};
	selp.f64 	%fd1160, %fd670, %fd669, %p228;
	add.f64 	%fd671, %fd317, 0d4000000000000000;
	{
	.reg .b32 %temp; 
	mov.b64 	{%temp, %r374}, %fd671;
	}
	and.b32  	%r375, %r374, 2146435072;
	setp.ne.s32 	%p229, %r375, 2146435072;
	@%p229 bra 	$L__BB9_278;
	setp.nan.f64 	%p230, %fd317, %fd317;
	@%p230 bra 	$L__BB9_277;
	setp.neu.f64 	%p231, %fd318, 0d7FF0000000000000;
	@%p231 bra 	$L__BB9_278;
	selp.b32 	%r376, %r102, %r101, %p2;
	selp.b32 	%r377, %r376, %r101, %p227;
	mov.b32 	%r378, 0;
	mov.b64 	%fd1160, {%r378, %r377};
	bra.uni 	$L__BB9_278;
$L__BB9_277:
	mov.f64 	%fd672, 0d4000000000000000;
	add.rn.f64 	%fd1160, %fd317, %fd672;
$L__BB9_278:
	setp.eq.f64 	%p233, %fd317, 0d3FF0000000000000;
	selp.f64 	%fd673, 0d3FF0000000000000, %fd1160, %p233;
	add.f64 	%fd1162, %fd1162, %fd673;
	setp.eq.s32 	%p234, %r119, 2;
	@%p234 bra 	$L__BB9_285;
	setp.lt.s32 	%p235, %r99, 0;
	setp.eq.s32 	%p236, %r100, 1062207488;
	ld.global.f64 	%fd674, [%rd38+16];
	ld.global.f64 	%fd675, [%rd39+16];
	sub.f64 	%fd324, %fd674, %fd675;
	{
	.reg .b32 %temp; 
	mov.b64 	{%temp, %r130}, %fd324;
	}
	abs.f64 	%fd325, %fd324;
	{ // callseq 20, 0
	.param .b64 param0;
	st.param.f64 	[param0], %fd325;
	.param .b64 retval0;
	call.uni (retval0), 
	__internal_accurate_pow, 
	(
	param0
	);
	ld.param.f64 	%fd676, [retval0];
	} // callseq 20
	setp.lt.s32 	%p238, %r130, 0;
	neg.f64 	%fd678, %fd676;
	selp.f64 	%fd679, %fd678, %fd676, %p236;
	selp.f64 	%fd680, %fd679, %fd676, %p238;
	setp.eq.f64 	%p239, %fd324, 0d0000000000000000;
	selp.b32 	%r379, %r130, 0, %p236;
	or.b32  	%r380, %r379, 2146435072;
	selp.b32 	%r381, %r380, %r379, %p235;
	mov.b32 	%r382, 0;
	mov.b64 	%fd681, {%r382, %r381};
	selp.f64 	%fd1161, %fd681, %fd680, %p239;
	add.f64 	%fd682, %fd324, 0d4000000000000000;
	{
	.reg .b32 %temp; 
	mov.b64 	{%temp, %r383}, %fd682;
	}
	and.b32  	%r384, %r383, 2146435072;
	setp.ne.s32 	%p240, %r384, 2146435072;
	@%p240 bra 	$L__BB9_284;
	setp.nan.f64 	%p241, %fd324, %fd324;
	@%p241 bra 	$L__BB9_283;
	setp.neu.f64 	%p242, %fd325, 0d7FF0000000000000;
	@%p242 bra 	$L__BB9_284;
	setp.lt.s32 	%p243, %r130, 0;
	selp.b32 	%r385, %r102, %r101, %p2;
	selp.b32 	%r386, %r385, %r101, %p243;
	mov.b32 	%r387, 0;
	mov.b64 	%fd1161, {%r387, %r386};
	bra.uni 	$L__BB9_284;
$L__BB9_283:
	mov.f64 	%fd683, 0d4000000000000000;
	add.rn.f64 	%fd1161, %fd324, %fd683;
$L__BB9_284:
	setp.eq.f64 	%p244, %fd324, 0d3FF0000000000000;
	selp.f64 	%fd684, 0d3FF0000000000000, %fd1161, %p244;
	add.f64 	%fd1162, %fd1162, %fd684;
$L__BB9_285:
	sqrt.rn.f64 	%fd1163, %fd1162;
	and.b32  	%r131, %r162, 2147483644;
	mov.b32 	%r788, 1;
	mov.b32 	%r787, 0;
$L__BB9_286:
	setp.lt.u32 	%p245, %r162, 4;
	mul.lo.s32 	%r134, %r788, %r162;
	mov.f64 	%fd1174, 0d0000000000000000;
	mov.b32 	%r790, 0;
	@%p245 bra 	$L__BB9_309;
	mov.f64 	%fd1174, 0d0000000000000000;
	mov.b32 	%r789, 0;
$L__BB9_288:
	setp.lt.s32 	%p246, %r99, 0;
	setp.eq.s32 	%p247, %r100, 1062207488;
	add.s32 	%r392, %r789, %r118;
	mul.wide.s32 	%rd103, %r392, 8;
	add.s64 	%rd40, %rd27, %rd103;
	ld.global.f64 	%fd688, [%rd40];
	add.s32 	%r393, %r789, %r134;
	mul.wide.u32 	%rd104, %r393, 8;
	add.s64 	%rd41, %rd28, %rd104;
	ld.global.f64 	%fd689, [%rd41];
	sub.f64 	%fd335, %fd688, %fd689;
	{
	.reg .b32 %temp; 
	mov.b64 	{%temp, %r136}, %fd335;
	}
	abs.f64 	%fd336, %fd335;
	{ // callseq 21, 0
	.param .b64 param0;
	st.param.f64 	[param0], %fd336;
	.param .b64 retval0;
	call.uni (retval0), 
	__internal_accurate_pow, 
	(
	param0
	);
	ld.param.f64 	%fd690, [retval0];
	} // callseq 21
	setp.lt.s32 	%p249, %r136, 0;
	neg.f64 	%fd692, %fd690;
	selp.f64 	%fd693, %fd692, %fd690, %p247;
	selp.f64 	%fd694, %fd693, %fd690, %p249;
	setp.eq.f64 	%p250, %fd335, 0d0000000000000000;
	selp.b32 	%r394, %r136, 0, %p247;
	or.b32  	%r395, %r394, 2146435072;
	selp.b32 	%r396, %r395, %r394, %p246;
	mov.b32 	%r397, 0;
	mov.b64 	%fd695, {%r397, %r396};
	selp.f64 	%fd1165, %fd695, %fd694, %p250;
	add.f64 	%fd696, %fd335, 0d4000000000000000;
	{
	.reg .b32 %temp; 
	mov.b64 	{%temp, %r398}, %fd696;
	}
	and.b32  	%r399, %r398, 2146435072;
	setp.ne.s32 	%p251, %r399, 2146435072;
	@%p251 bra 	$L__BB9_293;
	setp.nan.f64 	%p252, %fd335, %fd335;
	@%p252 bra 	$L__BB9_292;
	setp.neu.f64 	%p253, %fd336, 0d7FF0000000000000;
	@%p253 bra 	$L__BB9_293;
	selp.b32 	%r400, %r102, %r101, %p2;
	selp.b32 	%r401, %r400, %r101, %p249;
	mov.b32 	%r402, 0;
	mov.b64 	%fd1165, {%r402, %r401};
	bra.uni 	$L__BB9_293;
$L__BB9_292:
	mov.f64 	%fd697, 0d4000000000000000;
	add.rn.f64 	%fd1165, %fd335, %fd697;
$L__BB9_293:
	setp.eq.f64 	%p258, %fd335, 0d3FF0000000000000;
	selp.f64 	%fd698, 0d3FF0000000000000, %fd1165, %p258;
	add.f64 	%fd341, %fd1174, %fd698;
	ld.global.f64 	%fd699, [%rd40+8];
	ld.global.f64 	%fd700, [%rd41+8];
	sub.f64 	%fd342, %fd699, %fd700;
	{
	.reg .b32 %temp; 
	mov.b64 	{%temp, %r137}, %fd342;
	}
	abs.f64 	%fd343, %fd342;
	{ // callseq 22, 0
	.param .b64 param0;
	st.param.f64 	[param0], %fd343;
	.param .b64 retval0;
	call.uni (retval0), 
	__internal_accurate_pow, 
	(
	param0
	);
	ld.param.f64 	%fd701, [retval0];
	} // callseq 22
	setp.lt.s32 	%p259, %r137, 0;
	neg.f64 	%fd703, %fd701;
	selp.f64 	%fd704, %fd703, %fd701, %p247;
	selp.f64 	%fd705, %fd704, %fd701, %p259;
	setp.eq.f64 	%p260, %fd342, 0d0000000000000000;
	selp.b32 	%r403, %r137, 0, %p247;
	or.b32  	%r404, %r403, 2146435072;
	selp.b32 	%r405, %r404, %r403, %p246;
	mov.b32 	%r406, 0;
	mov.b64 	%fd706, {%r406, %r405};
	selp.f64 	%fd1166, %fd706, %fd705, %p260;
	add.f64 	%fd707, %fd342, 0d4000000000000000;
	{
	.reg .b32 %temp; 
	mov.b64 	{%temp, %r407}, %fd707;
	}
	and.b32  	%r408, %r407, 2146435072;
	setp.ne.s32 	%p261, %r408, 2146435072;
	@%p261 bra 	$L__BB9_298;
	setp.nan.f64 	%p262, %fd342, %fd342;
	@%p262 bra 	$L__BB9_297;
	setp.neu.f64 	%p263, %fd343, 0d7FF0000000000000;
	@%p263 bra 	$L__BB9_298;
	selp.b32 	%r409, %r102, %r101, %p2;
	selp.b32 	%r410, %r409, %r101, %p259;
	mov.b32 	%r411, 0;
	mov.b64 	%fd1166, {%r411, %r410};
	bra.uni 	$L__BB9_298;
$L__BB9_297:
	mov.f64 	%fd708, 0d4000000000000000;
	add.rn.f64 	%fd1166, %fd342, %fd708;
$L__BB9_298:
	setp.eq.f64 	%p268, %fd342, 0d3FF0000000000000;
	selp.f64 	%fd709, 0d3FF0000000000000, %fd1166, %p268;
	add.f64 	%fd348, %fd341, %fd709;
	ld.global.f64 	%fd710, [%rd40+16];
	ld.global.f64 	%fd711, [%rd41+16];
	sub.f64 	%fd349, %fd710, %fd711;
	{
	.reg .b32 %temp; 
	mov.b64 	{%temp, %r138}, %fd349;
	}
	abs.f64 	%fd350, %fd349;
	{ // callseq 23, 0
	.param .b64 param0;
	st.param.f64 	[param0], %fd350;
	.param .b64 retval0;
	call.uni (retval0), 
	__internal_accurate_pow, 
	(
	param0
	);
	ld.param.f64 	%fd712, [retval0];
	} // callseq 23
	setp.lt.s32 	%p269, %r138, 0;
	neg.f64 	%fd714, %fd712;
	selp.f64 	%fd715, %fd714, %fd712, %p247;
	selp.f64 	%fd716, %fd715, %fd712, %p269;
	setp.eq.f64 	%p270, %fd349, 0d0000000000000000;
	selp.b32 	%r412, %r138, 0, %p247;
	or.b32  	%r413, %r412, 2146435072;
	selp.b32 	%r414, %r413, %r412, %p246;
	mov.b32 	%r415, 0;
	mov.b64 	%fd717, {%r415, %r414};
	selp.f64 	%fd1167, %fd717, %fd716, %p270;
	add.f64 	%fd718, %fd349, 0d4000000000000000;
	{
	.reg .b32 %temp; 
	mov.b64 	{%temp, %r416}, %fd718;
	}
	and.b32  	%r417, %r416, 2146435072;
	setp.ne.s32 	%p271, %r417, 2146435072;
	@%p271 bra 	$L__BB9_303;
	setp.nan.f64 	%p272, %fd349, %fd349;
	@%p272 bra 	$L__BB9_302;
	setp.neu.f64 	%p273, %fd350, 0d7FF0000000000000;
	@%p273 bra 	$L__BB9_303;
	selp.b32 	%r418, %r102, %r101, %p2;
	selp.b32 	%r419, %r418, %r101, %p269;
	mov.b32 	%r420, 0;
	mov.b64 	%fd1167, {%r420, %r419};
	bra.uni 	$L__BB9_303;
$L__BB9_302:
	mov.f64 	%fd719, 0d4000000000000000;
	add.rn.f64 	%fd1167, %fd349, %fd719;
$L__BB9_303:
	setp.eq.f64 	%p278, %fd349, 0d3FF0000000000000;
	selp.f64 	%fd720, 0d3FF0000000000000, %fd1167, %p278;
	add.f64 	%fd355, %fd348, %fd720;
	ld.global.f64 	%fd721, [%rd40+24];
	ld.global.f64 	%fd722, [%rd41+24];
	sub.f64 	%fd356, %fd721, %fd722;
	{
	.reg .b32 %temp; 
	mov.b64 	{%temp, %r139}, %fd356;
	}
	abs.f64 	%fd357, %fd356;
	{ // callseq 24, 0
	.param .b64 param0;
	st.param.f64 	[param0], %fd357;
	.param .b64 retval0;
	call.uni (retval0), 
	__internal_accurate_pow, 
	(
	param0
	);
	ld.param.f64 	%fd723, [retval0];
	} // callseq 24
	setp.lt.s32 	%p279, %r139, 0;
	neg.f64 	%fd725, %fd723;
	selp.f64 	%fd726, %fd725, %fd723, %p247;
	selp.f64 	%fd727, %fd726, %fd723, %p279;
	setp.eq.f64 	%p280, %fd356, 0d0000000000000000;
	selp.b32 	%r421, %r139, 0, %p247;
	or.b32  	%r422, %r421, 2146435072;
	selp.b32 	%r423, %r422, %r421, %p246;
	mov.b32 	%r424, 0;
	mov.b64 	%fd728, {%r424, %r423};
	selp.f64 	%fd1168, %fd728, %fd727, %p280;
	add.f64 	%fd729, %fd356, 0d4000000000000000;
	{
	.reg .b32 %temp; 
	mov.b64 	{%temp, %r425}, %fd729;
	}
	and.b32  	%r426, %r425, 2146435072;
	setp.ne.s32 	%p281, %r426, 2146435072;
	@%p281 bra 	$L__BB9_308;
	setp.nan.f64 	%p282, %fd356, %fd356;
	@%p282 bra 	$L__BB9_307;
	setp.neu.f64 	%p283, %fd357, 0d7FF0000000000000;
	@%p283 bra 	$L__BB9_308;
	selp.b32 	%r427, %r102, %r101, %p2;
	selp.b32 	%r428, %r427, %r101, %p279;
	mov.b32 	%r429, 0;
	mov.b64 	%fd1168, {%r429, %r428};
	bra.uni 	$L__BB9_308;
$L__BB9_307:
	mov.f64 	%fd730, 0d4000000000000000;
	add.rn.f64 	%fd1168, %fd356, %fd730;
$L__BB9_308:
	setp.eq.f64 	%p285, %fd356, 0d3FF0000000000000;
	selp.f64 	%fd731, 0d3FF0000000000000, %fd1168, %p285;
	add.f64 	%fd1174, %fd355, %fd731;
	add.s32 	%r789, %r789, 4;
	setp.ne.s32 	%p286, %r789, %r131;
	mov.u32 	%r790, %r131;
	@%p286 bra 	$L__BB9_288;
$L__BB9_309:
	setp.eq.s32 	%p287, %r119, 0;
	@%p287 bra 	$L__BB9_328;
	setp.lt.s32 	%p288, %r99, 0;
	setp.eq.s32 	%p289, %r100, 1062207488;
	add.s32 	%r430, %r790, %r118;
	mul.wide.s32 	%rd105, %r430, 8;
	add.s64 	%rd42, %rd27, %rd105;
	ld.global.f64 	%fd732, [%rd42];
	add.s32 	%r431, %r790, %r134;
	mul.wide.u32 	%rd106, %r431, 8;
	add.s64 	%rd107, %rd28, %rd106;
	ld.global.f64 	%fd733, [%rd107];
	sub.f64 	%fd365, %fd732, %fd733;
	{
	.reg .b32 %temp; 
	mov.b64 	{%temp, %r142}, %fd365;
	}
	abs.f64 	%fd366, %fd365;
	{ // callseq 25, 0
	.param .b64 param0;
	st.param.f64 	[param0], %fd366;
	.param .b64 retval0;
	call.uni (retval0), 
	__internal_accurate_pow, 
	(
	param0
	);
	ld.param.f64 	%fd734, [retval0];
	} // callseq 25
	setp.lt.s32 	%p291, %r142, 0;
	neg.f64 	%fd736, %fd734;
	selp.f64 	%fd737, %fd736, %fd734, %p289;
	selp.f64 	%fd738, %fd737, %fd734, %p291;
	setp.eq.f64 	%p292, %fd365, 0d0000000000000000;
	selp.b32 	%r432, %r142, 0, %p289;
	or.b32  	%r433, %r432, 2146435072;
	selp.b32 	%r434, %r433, %r432, %p288;
	mov.b32 	%r435, 0;
	mov.b64 	%fd739, {%r435, %r434};
	selp.f64 	%fd1171, %fd739, %fd738, %p292;
	add.f64 	%fd740, %fd365, 0d4000000000000000;
	{
	.reg .b32 %temp; 
	mov.b64 	{%temp, %r436}, %fd740;
	}
	and.b32  	%r437, %r436, 2146435072;
	setp.ne.s32 	%p293, %r437, 2146435072;
	@%p293 bra 	$L__BB9_315;
	setp.nan.f64 	%p294, %fd365, %fd365;
	@%p294 bra 	$L__BB9_314;
	setp.neu.f64 	%p295, %fd366, 0d7FF0000000000000;
	@%p295 bra 	$L__BB9_315;
	selp.b32 	%r438, %r102, %r101, %p2;
	selp.b32 	%r439, %r438, %r101, %p291;
	mov.b32 	%r440, 0;
	mov.b64 	%fd1171, {%r440, %r439};
	bra.uni 	$L__BB9_315;
$L__BB9_314:
	mov.f64 	%fd741, 0d4000000000000000;
	add.rn.f64 	%fd1171, %fd365, %fd741;
$L__BB9_315:
	setp.eq.s32 	%p297, %r119, 1;
	setp.eq.f64 	%p298, %fd365, 0d3FF0000000000000;
	selp.f64 	%fd742, 0d3FF0000000000000, %fd1171, %p298;
	add.f64 	%fd1174, %fd1174, %fd742;
	@%p297 bra 	$L__BB9_328;
	ld.global.f64 	%fd743, [%rd42+8];
	cvt.u64.u32 	%rd108, %r134;
	cvt.u64.u32 	%rd109, %r790;
	add.s64 	%rd110, %rd109, %rd108;
	shl.b64 	%rd111, %rd110, 3;
	add.s64 	%rd43, %rd28, %rd111;
	ld.global.f64 	%fd744, [%rd43+8];
	sub.f64 	%fd372, %fd743, %fd744;
	{
	.reg .b32 %temp; 
	mov.b64 	{%temp, %r143}, %fd372;
	}
	abs.f64 	%fd373, %fd372;
	{ // callseq 26, 0
	.param .b64 param0;
	st.param.f64 	[param0], %fd373;
	.param .b64 retval0;
	call.uni (retval0), 
	__internal_accurate_pow, 
	(
	param0
	);
	ld.param.f64 	%fd745, [retval0];
	} // callseq 26
	setp.lt.s32 	%p302, %r143, 0;
	neg.f64 	%fd747, %fd745;
	selp.f64 	%fd748, %fd747, %fd745, %p289;
	selp.f64 	%fd749, %fd748, %fd745, %p302;
	setp.eq.f64 	%p303, %fd372, 0d0000000000000000;
	selp.b32 	%r441, %r143, 0, %p289;
	or.b32  	%r442, %r441, 2146435072;
	selp.b32 	%r443, %r442, %r441, %p288;
	mov.b32 	%r444, 0;
	mov.b64 	%fd750, {%r444, %r443};
	selp.f64 	%fd1172, %fd750, %fd749, %p303;
	add.f64 	%fd751, %fd372, 0d4000000000000000;
	{
	.reg .b32 %temp; 
	mov.b64 	{%temp, %r445}, %fd751;
	}
	and.b32  	%r446, %r445, 2146435072;
	setp.ne.s32 	%p304, %r446, 2146435072;
	@%p304 bra 	$L__BB9_321;
	setp.nan.f64 	%p305, %fd372, %fd372;
	@%p305 bra 	$L__BB9_320;
	setp.neu.f64 	%p306, %fd373, 0d7FF0000000000000;
	@%p306 bra 	$L__BB9_321;
	selp.b32 	%r447, %r102, %r101, %p2;
	selp.b32 	%r448, %r447, %r101, %p302;
	mov.b32 	%r449, 0;
	mov.b64 	%fd1172, {%r449, %r448};
	bra.uni 	$L__BB9_321;
$L__BB9_320:
	mov.f64 	%fd752, 0d4000000000000000;
	add.rn.f64 	%fd1172, %fd372, %fd752;
$L__BB9_321:
	setp.eq.s32 	%p308, %r119, 2;
	setp.eq.f64 	%p309, %fd372, 0d3FF0000000000000;
	selp.f64 	%fd753, 0d3FF0000000000000, %fd1172, %p309;
	add.f64 	%fd1174, %fd1174, %fd753;
	@%p308 bra 	$L__BB9_328;
	ld.global.f64 	%fd754, [%rd42+16];
	ld.global.f64 	%fd755, [%rd43+16];
	sub.f64 	%fd379, %fd754, %fd755;
	{
	.reg .b32 %temp; 
	mov.b64 	{%temp, %r144}, %fd379;
	}
	abs.f64 	%fd380, %fd379;
	{ // callseq 27, 0
	.param .b64 param0;
	st.param.f64 	[param0], %fd380;
	.param .b64 retval0;
	call.uni (retval0), 
	__internal_accurate_pow, 
	(
	param0
	);
	ld.param.f64 	%fd756, [retval0];
	} // callseq 27
	setp.lt.s32 	%p313, %r144, 0;
	neg.f64 	%fd758, %fd756;
	selp.f64 	%fd759, %fd758, %fd756, %p289;
	selp.f64 	%fd760, %fd759, %fd756, %p313;
	setp.eq.f64 	%p314, %fd379, 0d0000000000000000;
	selp.b32 	%r450, %r144, 0, %p289;
	or.b32  	%r451, %r450, 2146435072;
	selp.b32 	%r452, %r451, %r450, %p288;
	mov.b32 	%r453, 0;
	mov.b64 	%fd761, {%r453, %r452};
	selp.f64 	%fd1173, %fd761, %fd760, %p314;
	add.f64 	%fd762, %fd379, 0d4000000000000000;
	{
	.reg .b32 %temp; 
	mov.b64 	{%temp, %r454}, %fd762;
	}
	and.b32  	%r455, %r454, 2146435072;
	setp.ne.s32 	%p315, %r455, 2146435072;
	@%p315 bra 	$L__BB9_327;
	setp.nan.f64 	%p316, %fd379, %fd379;
	@%p316 bra 	$L__BB9_326;
	setp.neu.f64 	%p317, %fd380, 0d7FF0000000000000;
	@%p317 bra 	$L__BB9_327;
	selp.b32 	%r456, %r102, %r101, %p2;
	selp.b32 	%r457, %r456, %r101, %p313;
	mov.b32 	%r458, 0;
	mov.b64 	%fd1173, {%r458, %r457};
	bra.uni 	$L__BB9_327;
$L__BB9_326:
	mov.f64 	%fd763, 0d4000000000000000;
	add.rn.f64 	%fd1173, %fd379, %fd763;
$L__BB9_327:
	setp.eq.f64 	%p319, %fd379, 0d3FF0000000000000;
	selp.f64 	%fd764, 0d3FF0000000000000, %fd1173, %p319;
	add.f64 	%fd1174, %fd1174, %fd764;
$L__BB9_328:
	sqrt.rn.f64 	%fd765, %fd1174;
	setp.lt.f64 	%p320, %fd765, %fd1163;
	selp.f64 	%fd1163, %fd765, %fd1163, %p320;
	selp.b32 	%r787, %r788, %r787, %p320;
	add.s32 	%r788, %r788, 1;
	setp.ne.s32 	%p321, %r788, %r163;
	@%p321 bra 	$L__BB9_286;
	mul.wide.s32 	%rd112, %r116, 4;
	add.s64 	%rd113, %rd29, %rd112;
	st.global.u32 	[%rd113], %r787;
	bra.uni 	$L__BB9_381;
$L__BB9_330:
	mov.f64 	%fd536, 0d4000000000000000;
	add.rn.f64 	%fd1177, %fd390, %fd536;
$L__BB9_331:
	setp.eq.f64 	%p105, %fd390, 0d3FF0000000000000;
	selp.f64 	%fd537, 0d3FF0000000000000, %fd1177, %p105;
	add.f64 	%fd396, %fd1186, %fd537;
	ld.global.f64 	%fd538, [%rd44+8];
	ld.global.f64 	%fd539, [%rd45+8];
	sub.f64 	%fd397, %fd538, %fd539;
	{
	.reg .b32 %temp; 
	mov.b64 	{%temp, %r151}, %fd397;
	}
	abs.f64 	%fd398, %fd397;
	{ // callseq 8, 0
	.param .b64 param0;
	st.param.f64 	[param0], %fd398;
	.param .b64 retval0;
	call.uni (retval0), 
	__internal_accurate_pow, 
	(
	param0
	);
	ld.param.f64 	%fd540, [retval0];
	} // callseq 8
	setp.lt.s32 	%p106, %r151, 0;
	neg.f64 	%fd542, %fd540;
	selp.f64 	%fd543, %fd542, %fd540, %p94;
	selp.f64 	%fd544, %fd543, %fd540, %p106;
	setp.eq.f64 	%p107, %fd397, 0d0000000000000000;
	selp.b32 	%r263, %r151, 0, %p94;
	or.b32  	%r264, %r263, 2146435072;
	selp.b32 	%r265, %r264, %r263, %p93;
	mov.b32 	%r266, 0;
	mov.b64 	%fd545, {%r266, %r265};
	selp.f64 	%fd1178, %fd545, %fd544, %p107;
	add.f64 	%fd546, %fd397, 0d4000000000000000;
	{
	.reg .b32 %temp; 
	mov.b64 	{%temp, %r267}, %fd546;
	}
	and.b32  	%r268, %r267, 2146435072;
	setp.ne.s32 	%p108, %r268, 2146435072;
	@%p108 bra 	$L__BB9_336;
	setp.nan.f64 	%p109, %fd397, %fd397;
	@%p109 bra 	$L__BB9_335;
	setp.neu.f64 	%p110, %fd398, 0d7FF0000000000000;
	@%p110 bra 	$L__BB9_336;
	selp.b32 	%r269, %r102, %r101, %p2;
	selp.b32 	%r270, %r269, %r101, %p106;
	mov.b32 	%r271, 0;
	mov.b64 	%fd1178, {%r271, %r270};
	bra.uni 	$L__BB9_336;
$L__BB9_335:
	mov.f64 	%fd547, 0d4000000000000000;
	add.rn.f64 	%fd1178, %fd397, %fd547;
$L__BB9_336:
	setp.eq.f64 	%p115, %fd397, 0d3FF0000000000000;
	selp.f64 	%fd548, 0d3FF0000000000000, %fd1178, %p115;
	add.f64 	%fd403, %fd396, %fd548;
	ld.global.f64 	%fd549, [%rd44+16];
	ld.global.f64 	%fd550, [%rd45+16];
	sub.f64 	%fd404, %fd549, %fd550;
	{
	.reg .b32 %temp; 
	mov.b64 	{%temp, %r152}, %fd404;
	}
	abs.f64 	%fd405, %fd404;
	{ // callseq 9, 0
	.param .b64 param0;
	st.param.f64 	[param0], %fd405;
	.param .b64 retval0;
	call.uni (retval0), 
	__internal_accurate_pow, 
	(
	param0
	);
	ld.param.f64 	%fd551, [retval0];
	} // callseq 9
	setp.lt.s32 	%p116, %r152, 0;
	neg.f64 	%fd553, %fd551;
	selp.f64 	%fd554, %fd553, %fd551, %p94;
	selp.f64 	%fd555, %fd554, %fd551, %p116;
	setp.eq.f64 	%p117, %fd404, 0d0000000000000000;
	selp.b32 	%r272, %r152, 0, %p94;
	or.b32  	%r273, %r272, 2146435072;
	selp.b32 	%r274, %r273, %r272, %p93;
	mov.b32 	%r275, 0;
	mov.b64 	%fd556, {%r275, %r274};
	selp.f64 	%fd1179, %fd556, %fd555, %p117;
	add.f64 	%fd557, %fd404, 0d4000000000000000;
	{
	.reg .b32 %temp; 
	mov.b64 	{%temp, %r276}, %fd557;
	}
	and.b32  	%r277, %r276, 2146435072;
	setp.ne.s32 	%p118, %r277, 2146435072;
	@%p118 bra 	$L__BB9_341;
	setp.nan.f64 	%p119, %fd404, %fd404;
	@%p119 bra 	$L__BB9_340;
	setp.neu.f64 	%p120, %fd405, 0d7FF0000000000000;
	@%p120 bra 	$L__BB9_341;
	selp.b32 	%r278, %r102, %r101, %p2;
	selp.b32 	%r279, %r278, %r101, %p116;
	mov.b32 	%r280, 0;
	mov.b64 	%fd1179, {%r280, %r279};
	bra.uni 	$L__BB9_341;
$L__BB9_340:
	mov.f64 	%fd558, 0d4000000000000000;
	add.rn.f64 	%fd1179, %fd404, %fd558;
$L__BB9_341:
	setp.eq.f64 	%p125, %fd404, 0d3FF0000000000000;
	selp.f64 	%fd559, 0d3FF0000000000000, %fd1179, %p125;
	add.f64 	%fd410, %fd403, %fd559;
	ld.global.f64 	%fd560, [%rd44+24];
	ld.global.f64 	%fd561, [%rd45+24];
	sub.f64 	%fd411, %fd560, %fd561;
	{
	.reg .b32 %temp; 
	mov.b64 	{%temp, %r153}, %fd411;
	}
	abs.f64 	%fd412, %fd411;
	{ // callseq 10, 0
	.param .b64 param0;
	st.param.f64 	[param0], %fd412;
	.param .b64 retval0;
	call.uni (retval0), 
	__internal_accurate_pow, 
	(
	param0
	);
	ld.param.f64 	%fd562, [retval0];
	} // callseq 10
	setp.lt.s32 	%p126, %r153, 0;
	neg.f64 	%fd564, %fd562;
	selp.f64 	%fd565, %fd564, %fd562, %p94;
	selp.f64 	%fd566, %fd565, %fd562, %p126;
	setp.eq.f64 	%p127, %fd411, 0d0000000000000000;
	selp.b32 	%r281, %r153, 0, %p94;
	or.b32  	%r282, %r281, 2146435072;
	selp.b32 	%r283, %r282, %r281, %p93;
	mov.b32 	%r284, 0;
	mov.b64 	%fd567, {%r284, %r283};
	selp.f64 	%fd1180, %fd567, %fd566, %p127;
	add.f64 	%fd568, %fd411, 0d4000000000000000;
	{
	.reg .b32 %temp; 
	mov.b64 	{%temp, %r285}, %fd568;
	}
	and.b32  	%r286, %r285, 2146435072;
	setp.ne.s32 	%p128, %r286, 2146435072;
	@%p128 bra 	$L__BB9_346;
	setp.nan.f64 	%p129, %fd411, %fd411;
	@%p129 bra 	$L__BB9_345;
	setp.neu.f64 	%p130, %fd412, 0d7FF0000000000000;
	@%p130 bra 	$L__BB9_346;
	selp.b32 	%r287, %r102, %r101, %p2;
	selp.b32 	%r288, %r287, %r101, %p126;
	mov.b32 	%r289, 0;
	mov.b64 	%fd1180, {%r289, %r288};
	bra.uni 	$L__BB9_346;
$L__BB9_345:
	mov.f64 	%fd569, 0d4000000000000000;
	add.rn.f64 	%fd1180, %fd411, %fd569;
$L__BB9_346:
	setp.eq.f64 	%p132, %fd411, 0d3FF0000000000000;
	selp.f64 	%fd570, 0d3FF0000000000000, %fd1180, %p132;
	add.f64 	%fd1186, %fd410, %fd570;
	add.s32 	%r793, %r793, 4;
	and.b32  	%r794, %r162, 2147483644;
	setp.ne.s32 	%p133, %r793, %r794;
	@%p133 bra 	$L__BB9_238;
$L__BB9_347:
	setp.eq.s32 	%p134, %r104, 0;
	@%p134 bra 	$L__BB9_366;
	setp.lt.s32 	%p135, %r99, 0;
	setp.eq.s32 	%p136, %r100, 1062207488;
	mad.lo.s32 	%r290, %r103, %r162, %r794;
	mul.wide.s32 	%rd89, %r290, 8;
	add.s64 	%rd46, %rd27, %rd89;
	ld.global.f64 	%fd571, [%rd46];
	mad.lo.s32 	%r291, %r792, %r162, %r794;
	mul.wide.u32 	%rd90, %r291, 8;
	add.s64 	%rd91, %rd28, %rd90;
	ld.global.f64 	%fd572, [%rd91];
	sub.f64 	%fd420, %fd571, %fd572;
	{
	.reg .b32 %temp; 
	mov.b64 	{%temp, %r157}, %fd420;
	}
	abs.f64 	%fd421, %fd420;
	{ // callseq 11, 0
	.param .b64 param0;
	st.param.f64 	[param0], %fd421;
	.param .b64 retval0;
	call.uni (retval0), 
	__internal_accurate_pow, 
	(
	param0
	);
	ld.param.f64 	%fd573, [retval0];
	} // callseq 11
	setp.lt.s32 	%p138, %r157, 0;
	neg.f64 	%fd575, %fd573;
	selp.f64 	%fd576, %fd575, %fd573, %p136;
	selp.f64 	%fd577, %fd576, %fd573, %p138;
	setp.eq.f64 	%p139, %fd420, 0d0000000000000000;
	selp.b32 	%r292, %r157, 0, %p136;
	or.b32  	%r293, %r292, 2146435072;
	selp.b32 	%r294, %r293, %r292, %p135;
	mov.b32 	%r295, 0;
	mov.b64 	%fd578, {%r295, %r294};
	selp.f64 	%fd1183, %fd578, %fd577, %p139;
	add.f64 	%fd579, %fd420, 0d4000000000000000;
	{
	.reg .b32 %temp; 
	mov.b64 	{%temp, %r296}, %fd579;
	}
	and.b32  	%r297, %r296, 2146435072;
	setp.ne.s32 	%p140, %r297, 2146435072;
	@%p140 bra 	$L__BB9_353;
	setp.nan.f64 	%p141, %fd420, %fd420;
	@%p141 bra 	$L__BB9_352;
	setp.neu.f64 	%p142, %fd421, 0d7FF0000000000000;
	@%p142 bra 	$L__BB9_353;
	selp.b32 	%r298, %r102, %r101, %p2;
	selp.b32 	%r299, %r298, %r101, %p138;
	mov.b32 	%r300, 0;
	mov.b64 	%fd1183, {%r300, %r299};
	bra.uni 	$L__BB9_353;
$L__BB9_352:
	mov.f64 	%fd580, 0d4000000000000000;
	add.rn.f64 	%fd1183, %fd420, %fd580;
$L__BB9_353:
	setp.eq.s32 	%p144, %r104, 1;
	setp.eq.f64 	%p145, %fd420, 0d3FF0000000000000;
	selp.f64 	%fd581, 0d3FF0000000000000, %fd1183, %p145;
	add.f64 	%fd1186, %fd1186, %fd581;
	@%p144 bra 	$L__BB9_366;
	ld.global.f64 	%fd582, [%rd46+8];
	mul.lo.s32 	%r301, %r792, %r162;
	cvt.u64.u32 	%rd92, %r301;
	cvt.u64.u32 	%rd93, %r794;
	add.s64 	%rd94, %rd93, %rd92;
	shl.b64 	%rd95, %rd94, 3;
	add.s64 	%rd47, %rd28, %rd95;
	ld.global.f64 	%fd583, [%rd47+8];
	sub.f64 	%fd427, %fd582, %fd583;
	{
	.reg .b32 %temp; 
	mov.b64 	{%temp, %r158}, %fd427;
	}
	abs.f64 	%fd428, %fd427;
	{ // callseq 12, 0
	.param .b64 param0;
	st.param.f64 	[param0], %fd428;
	.param .b64 retval0;
	call.uni (retval0), 
	__internal_accurate_pow, 
	(
	param0
	);
	ld.param.f64 	%fd584, [retval0];
	} // callseq 12
	setp.lt.s32 	%p149, %r158, 0;
	neg.f64 	%fd586, %fd584;
	selp.f64 	%fd587, %fd586, %fd584, %p136;
	selp.f64 	%fd588, %fd587, %fd584, %p149;
	setp.eq.f64 	%p150, %fd427, 0d0000000000000000;
	selp.b32 	%r302, %r158, 0, %p136;
	or.b32  	%r303, %r302, 2146435072;
	selp.b32 	%r304, %r303, %r302, %p135;
	mov.b32 	%r305, 0;
	mov.b64 	%fd589, {%r305, %r304};
	selp.f64 	%fd1184, %fd589, %fd588, %p150;
	add.f64 	%fd590, %fd427, 0d4000000000000000;
	{
	.reg .b32 %temp; 
	mov.b64 	{%temp, %r306}, %fd590;
	}
	and.b32  	%r307, %r306, 2146435072;
	setp.ne.s32 	%p151, %r307, 2146435072;
	@%p151 bra 	$L__BB9_359;
	setp.nan.f64 	%p152, %fd427, %fd427;
	@%p152 bra 	$L__BB9_358;
	setp.neu.f64 	%p153, %fd428, 0d7FF0000000000000;
	@%p153 bra 	$L__BB9_359;
	selp.b32 	%r308, %r102, %r101, %p2;
	selp.b32 	%r309, %r308, %r101, %p149;
	mov.b32 	%r310, 0;
	mov.b64 	%fd1184, {%r310, %r309};
	bra.uni 	$L__BB9_359;
$L__BB9_358:
	mov.f64 	%fd591, 0d4000000000000000;
	add.rn.f64 	%fd1184, %fd427, %fd591;
$L__BB9_359:
	setp.eq.s32 	%p155, %r104, 2;
	setp.eq.f64 	%p156, %fd427, 0d3FF0000000000000;
	selp.f64 	%fd592, 0d3FF0000000000000, %fd1184, %p156;
	add.f64 	%fd1186, %fd1186, %fd592;
	@%p155 bra 	$L__BB9_366;
	ld.global.f64 	%fd593, [%rd46+16];
	ld.global.f64 	%fd594, [%rd47+16];
	sub.f64 	%fd434, %fd593, %fd594;
	{
	.reg .b32 %temp; 
	mov.b64 	{%temp, %r159}, %fd434;
	}
	abs.f64 	%fd435, %fd434;
	{ // callseq 13, 0
	.param .b64 param0;
	st.param.f64 	[param0], %fd435;
	.param .b64 retval0;
	call.uni (retval0), 
	__internal_accurate_pow, 
	(
	param0
	);
	ld.param.f64 	%fd595, [retval0];
	} // callseq 13
	setp.lt.s32 	%p160, %r159, 0;
	neg.f64 	%fd597, %fd595;
	selp.f64 	%fd598, %fd597, %fd595, %p136;
	selp.f64 	%fd599, %fd598, %fd595, %p160;
	setp.eq.f64 	%p161, %fd434, 0d0000000000000000;
	selp.b32 	%r311, %r159, 0, %p136;
	or.b32  	%r312, %r311, 2146435072;
	selp.b32 	%r313, %r312, %r311, %p135;
	mov.b32 	%r314, 0;
	mov.b64 	%fd600, {%r314, %r313};
	selp.f64 	%fd1185, %fd600, %fd599, %p161;
	add.f64 	%fd601, %fd434, 0d4000000000000000;
	{
	.reg .b32 %temp; 
	mov.b64 	{%temp, %r315}, %fd601;
	}
	and.b32  	%r316, %r315, 2146435072;
	setp.ne.s32 	%p162, %r316, 2146435072;
	@%p162 bra 	$L__BB9_365;
	setp.nan.f64 	%p163, %fd434, %fd434;
	@%p163 bra 	$L__BB9_364;
	setp.neu.f64 	%p164, %fd435, 0d7FF0000000000000;
	@%p164 bra 	$L__BB9_365;
	selp.b32 	%r317, %r102, %r101, %p2;
	selp.b32 	%r318, %r317, %r101, %p160;
	mov.b32 	%r319, 0;
	mov.b64 	%fd1185, {%r319, %r318};
	bra.uni 	$L__BB9_365;
$L__BB9_364:
	mov.f64 	%fd602, 0d4000000000000000;
	add.rn.f64 	%fd1185, %fd434, %fd602;
$L__BB9_365:
	setp.eq.f64 	%p166, %fd434, 0d3FF0000000000000;
	selp.f64 	%fd603, 0d3FF0000000000000, %fd1185, %p166;
	add.f64 	%fd1186, %fd1186, %fd603;
$L__BB9_366:
	sqrt.rn.f64 	%fd604, %fd1186;
	setp.lt.f64 	%p167, %fd604, %fd1175;
	selp.f64 	%fd1175, %fd604, %fd1175, %p167;
	selp.b32 	%r791, %r792, %r791, %p167;
	add.s32 	%r792, %r792, 1;
	setp.ne.s32 	%p168, %r792, %r163;
	@%p168 bra 	$L__BB9_236;
	mul.wide.s32 	%rd96, %r103, 4;
	add.s64 	%rd97, %rd29, %rd96;
	st.global.u32 	[%rd97], %r791;
	bra.uni 	$L__BB9_242;
$L__BB9_368:
	cvt.u64.u32 	%rd72, %r98;
	setp.le.s64 	%p14, %rd30, %rd72;
	add.s64 	%rd73, %rd1, %rd72;
	shl.b64 	%rd74, %rd73, 2;
	add.s64 	%rd48, %rd26, %rd74;
	@%p14 bra 	$L__BB9_370;
	ld.global.u32 	%r176, [%rd48];
	mul.wide.s32 	%rd75, %r176, 4;
	add.s64 	%rd76, %rd29, %rd75;
	mov.b32 	%r177, 0;
	st.global.u32 	[%rd76], %r177;
$L__BB9_370:
	add.s32 	%r178, %r98, 256;
	cvt.u64.u32 	%rd77, %r178;
	setp.le.s64 	%p15, %rd30, %rd77;
	@%p15 bra 	$L__BB9_381;
	ld.global.u32 	%r179, [%rd48+1024];
	mul.wide.s32 	%rd78, %r179, 4;
	add.s64 	%rd79, %rd29, %rd78;
	mov.b32 	%r180, 0;
	st.global.u32 	[%rd79], %r180;
	bra.uni 	$L__BB9_381;
$L__BB9_372:
	setp.lt.s32 	%p8, %r162, 1;
	@%p8 bra 	$L__BB9_377;
	cvt.u64.u32 	%rd64, %r98;
	setp.le.s64 	%p11, %rd30, %rd64;
	add.s64 	%rd65, %rd1, %rd64;
	shl.b64 	%rd66, %rd65, 2;
	add.s64 	%rd49, %rd26, %rd66;
	@%p11 bra 	$L__BB9_375;
	ld.global.u32 	%r171, [%rd49];
	mul.wide.s32 	%rd67, %r171, 4;
	add.s64 	%rd68, %rd29, %rd67;
	mov.b32 	%r172, 0;
	st.global.u32 	[%rd68], %r172;
$L__BB9_375:
	add.s32 	%r173, %r98, 256;
	cvt.u64.u32 	%rd69, %r173;
	setp.le.s64 	%p12, %rd30, %rd69;
	@%p12 bra 	$L__BB9_381;
	ld.global.u32 	%r174, [%rd49+1024];
	mul.wide.s32 	%rd70, %r174, 4;
	add.s64 	%rd71, %rd29, %rd70;
	mov.b32 	%r175, 0;
	st.global.u32 	[%rd71], %r175;
	bra.uni 	$L__BB9_381;
$L__BB9_377:
	cvt.u64.u32 	%rd56, %r98;
	setp.le.s64 	%p9, %rd30, %rd56;
	add.s64 	%rd57, %rd1, %rd56;
	shl.b64 	%rd58, %rd57, 2;
	add.s64 	%rd50, %rd26, %rd58;
	@%p9 bra 	$L__BB9_379;
	ld.global.u32 	%r166, [%rd50];
	mul.wide.s32 	%rd59, %r166, 4;
	add.s64 	%rd60, %rd29, %rd59;
	mov.b32 	%r167, 0;
	st.global.u32 	[%rd60], %r167;
$L__BB9_379:
	add.s32 	%r168, %r98, 256;
	cvt.u64.u32 	%rd61, %r168;
	setp.le.s64 	%p10, %rd30, %rd61;
	@%p10 bra 	$L__BB9_381;
	ld.global.u32 	%r169, [%rd50+1024];
	mul.wide.s32 	%rd62, %r169, 4;
	add.s64 	%rd63, %rd29, %rd62;
	mov.b32 	%r170, 0;
	st.global.u32 	[%rd63], %r170;
$L__BB9_381:
	ret;

}
	// .globl	_ZN3cub18CUB_300001_SM_10006detail8for_each13static_kernelINS2_12policy_hub_t12policy_500_tElN6thrust24THRUST_300001_SM_1000_NS8cuda_cub6__fill7functorINS7_6detail15normal_iteratorINS7_10device_ptrIdEEEEiEEEEvT0_T1_
.visible .entry _ZN3cub18CUB_300001_SM_10006detail8for_each13static_kernelINS2_12policy_hub_t12policy_500_tElN6thrust24THRUST_300001_SM_1000_NS8cuda_cub6__fill7functorINS7_6detail15normal_iteratorINS7_10device_ptrIdEEEEiEEEEvT0_T1_(
	.param .u64 _ZN3cub18CUB_300001_SM_10006detail8for_each13static_kernelINS2_12policy_hub_t12policy_500_tElN6thrust24THRUST_300001_SM_1000_NS8cuda_cub6__fill7functorINS7_6detail15normal_iteratorINS7_10device_ptrIdEEEEiEEEEvT0_T1__param_0,
	.param .align 8 .b8 _ZN3cub18CUB_300001_SM_10006detail8for_each13static_kernelINS2_12policy_hub_t12policy_500_tElN6thrust24THRUST_300001_SM_1000_NS8cuda_cub6__fill7functorINS7_6detail15normal_iteratorINS7_10device_ptrIdEEEEiEEEEvT0_T1__param_1[16]
)
.maxntid 256
{
	.reg .pred 	%p<4>;
	.reg .b16 	%rs<5>;
	.reg .b32 	%r<11>;
	.reg .b64 	%rd<17>;
	.reg .b64 	%fd<3>;

	ld.param.u32 	%r2, [_ZN3cub18CUB_300001_SM_10006detail8for_each13static_kernelINS2_12policy_hub_t12policy_500_tElN6thrust24THRUST_300001_SM_1000_NS8cuda_cub6__fill7functorINS7_6detail15normal_iteratorINS7_10device_ptrIdEEEEiEEEEvT0_T1__param_1+8];
	ld.param.u64 	%rd5, [_ZN3cub18CUB_300001_SM_10006detail8for_each13static_kernelINS2_12policy_hub_t12policy_500_tElN6thrust24THRUST_300001_SM_1000_NS8cuda_cub6__fill7functorINS7_6detail15normal_iteratorINS7_10device_ptrIdEEEEiEEEEvT0_T1__param_1];
	ld.param.u64 	%rd6, [_ZN3cub18CUB_300001_SM_10006detail8for_each13static_kernelINS2_12policy_hub_t12policy_500_tElN6thrust24THRUST_300001_SM_1000_NS8cuda_cub6__fill7functorINS7_6detail15normal_iteratorINS7_10device_ptrIdEEEEiEEEEvT0_T1__param_0];
	mov.u32 	%r8, %ctaid.x;
	mul.wide.u32 	%rd1, %r8, 512;
	sub.s64 	%rd2, %rd6, %rd1;
	setp.lt.s64 	%p1, %rd2, 512;
	@%p1 bra 	$L__BB10_2;
	cvt.rn.f64.s32 	%fd2, %r2;
	mov.u32 	%r10, %tid.x;
	cvta.to.global.u64 	%rd12, %rd5;
	cvt.u64.u32 	%rd13, %r10;
	add.s64 	%rd14, %rd1, %rd13;
	shl.b64 	%rd15, %rd14, 3;
	add.s64 	%rd16, %rd12, %rd15;
	st.global.f64 	[%rd16], %fd2;
	st.global.f64 	[%rd16+2048], %fd2;
	bra.uni 	$L__BB10_6;
$L__BB10_2:
	cvta.to.global.u64 	%rd7, %rd5;
	mov.u32 	%r1, %tid.x;
	cvt.s64.s32 	%rd3, %rd2;
	cvt.rn.f64.s32 	%fd1, %r2;
	cvt.u64.u32 	%rd8, %r1;
	setp.le.s64 	%p2, %rd3, %rd8;
	add.s64 	%rd9, %rd1, %rd8;
	shl.b64 	%rd10, %rd9, 3;
	add.s64 	%rd4, %rd7, %rd10;
	@%p2 bra 	$L__BB10_4;
	st.global.f64 	[%rd4], %fd1;
$L__BB10_4:
	add.s32 	%r9, %r1, 256;
	cvt.u64.u32 	%rd11, %r9;
	setp.le.s64 	%p3, %rd3, %rd11;
	@%p3 bra 	$L__BB10_6;
	st.global.f64 	[%rd4+2048], %fd1;
$L__BB10_6:
	ret;

}
	// .globl	_ZN3cub18CUB_300001_SM_10006detail8for_each13static_kernelINS2_12policy_hub_t12policy_500_tElNS2_12op_wrapper_tIl4bruhN6thrust24THRUST_300001_SM_1000_NS6detail15normal_iteratorINS9_10device_ptrIiEEEEEEEEvT0_T1_
.visible .entry _ZN3cub18CUB_300001_SM_10006detail8for_each13static_kernelINS2_12policy_hub_t12policy_500_tElNS2_12op_wrapper_tIl4bruhN6thrust24THRUST_300001_SM_1000_NS6detail15normal_iteratorINS9_10device_ptrIiEEEEEEEEvT0_T1_(
	.param .u64 _ZN3cub18CUB_300001_SM_10006detail8for_each13static_kernelINS2_12policy_hub_t12policy_500_tElNS2_12op_wrapper_tIl4bruhN6thrust24THRUST_300001_SM_1000_NS6detail15normal_iteratorINS9_10device_ptrIiEEEEEEEEvT0_T1__param_0,
	.param .align 8 .b8 _ZN3cub18CUB_300001_SM_10006detail8for_each13static_kernelINS2_12policy_hub_t12policy_500_tElNS2_12op_wrapper_tIl4bruhN6thrust24THRUST_300001_SM_1000_NS6detail15normal_iteratorINS9_10device_ptrIiEEEEEEEEvT0_T1__param_1[56]
)
.maxntid 256
{


	ret;

}
	// .globl	_ZN3cub18CUB_300001_SM_10006detail4scan20DeviceScanInitKernelINS0_13ScanTileStateIiLb1EEEEEvT_i
.visible .entry _ZN3cub18CUB_300001_SM_10006detail4scan20DeviceScanInitKernelINS0_13ScanTileStateIiLb1EEEEEvT_i(
	.param .align 8 .b8 _ZN3cub18CUB_300001_SM_10006detail4scan20DeviceScanInitKernelINS0_13ScanTileStateIiLb1EEEEEvT_i_param_0[8],
	.param .u32 _ZN3cub18CUB_300001_SM_10006detail4scan20DeviceScanInitKernelINS0_13ScanTileStateIiLb1EEEEEvT_i_param_1
)
{
	.reg .pred 	%p<5>;
	.reg .b32 	%r<10>;
	.reg .b64 	%rd<7>;

	ld.param.u64 	%rd2, [_ZN3cub18CUB_300001_SM_10006detail4scan20DeviceScanInitKernelINS0_13ScanTileStateIiLb1EEEEEvT_i_param_0];
	ld.param.u32 	%r4, [_ZN3cub18CUB_300001_SM_10006detail4scan20DeviceScanInitKernelINS0_13ScanTileStateIiLb1EEEEEvT_i_param_1];
	cvta.to.global.u64 	%rd1, %rd2;
	mov.u32 	%r1, %ctaid.x;
	mov.u32 	%r5, %ntid.x;
	mov.u32 	%r2, %tid.x;
	mad.lo.s32 	%r3, %r1, %r5, %r2;
	setp.ge.s32 	%p1, %r3, %r4;
	@%p1 bra 	$L__BB12_2;
	mul.wide.s32 	%rd3, %r3, 8;
	add.s64 	%rd4, %rd1, %rd3;
	mov.b32 	%r6, 0;
	mov.b32 	%r7, 99;
	st.global.v2.u32 	[%rd4+256], {%r7, %r6};
$L__BB12_2:
	setp.ne.s32 	%p2, %r1, 0;
	setp.gt.u32 	%p3, %r2, 31;
	or.pred  	%p4, %p2, %p3;
	@%p4 bra 	$L__BB12_4;
	mul.wide.u32 	%rd5, %r2, 8;
	add.s64 	%rd6, %rd1, %rd5;
	mov.b32 	%r9, 0;
	st.global.v2.u32 	[%rd6], {%r9, %r9};
$L__BB12_4:
	ret;

}
	// .globl	_ZN3cub18CUB_300001_SM_10006detail4scan16DeviceScanKernelINS2_10policy_hubIiiijN4cuda3std3__44plusIvEEE10Policy1000EN6thrust24THRUST_300001_SM_1000_NS6detail15normal_iteratorINSD_10device_ptrIiEEEESI_NS0_13ScanTileStateIiLb1EEES9_NS1_10InputValueIiPiEEjiLb0EiEEvT0_T1_T2_iT3_T4_T5_
.visible .entry _ZN3cub18CUB_300001_SM_10006detail4scan16DeviceScanKernelINS2_10policy_hubIiiijN4cuda3std3__44plusIvEEE10Policy1000EN6thrust24THRUST_300001_SM_1000_NS6detail15normal_iteratorINSD_10device_ptrIiEEEESI_NS0_13ScanTileStateIiLb1EEES9_NS1_10InputValueIiPiEEjiLb0EiEEvT0_T1_T2_iT3_T4_T5_(
	.param .align 8 .b8 _ZN3cub18CUB_300001_SM_10006detail4scan16DeviceScanKernelINS2_10policy_hubIiiijN4cuda3std3__44plusIvEEE10Policy1000EN6thrust24THRUST_300001_SM_1000_NS6detail15normal_iteratorINSD_10device_ptrIiEEEESI_NS0_13ScanTileStateIiLb1EEES9_NS1_10InputValueIiPiEEjiLb0EiEEvT0_T1_T2_iT3_T4_T5__param_0[8],
	.param .align 8 .b8 _ZN3cub18CUB_300001_SM_10006detail4scan16DeviceScanKernelINS2_10policy_hubIiiijN4cuda3std3__44plusIvEEE10Policy1000EN6thrust24THRUST_300001_SM_1000_NS6detail15normal_iteratorINSD_10device_ptrIiEEEESI_NS0_13ScanTileStateIiLb1EEES9_NS1_10InputValueIiPiEEjiLb0EiEEvT0_T1_T2_iT3_T4_T5__param_1[8],
	.param .align 8 .b8 _ZN3cub18CUB_300001_SM_10006detail4scan16DeviceScanKernelINS2_10policy_hubIiiijN4cuda3std3__44plusIvEEE10Policy1000EN6thrust24THRUST_300001_SM_1000_NS6detail15normal_iteratorINSD_10device_ptrIiEEEESI_NS0_13ScanTileStateIiLb1EEES9_NS1_10InputValueIiPiEEjiLb0EiEEvT0_T1_T2_iT3_T4_T5__param_2[8],
	.param .u32 _ZN3cub18CUB_300001_SM_10006detail4scan16DeviceScanKernelINS2_10policy_hubIiiijN4cuda3std3__44plusIvEEE10Policy1000EN6thrust24THRUST_300001_SM_1000_NS6detail15normal_iteratorINSD_10device_ptrIiEEEESI_NS0_13ScanTileStateIiLb1EEES9_NS1_10InputValueIiPiEEjiLb0EiEEvT0_T1_T2_iT3_T4_T5__param_3,
	.param .align 1 .b8 _ZN3cub18CUB_300001_SM_10006detail4scan16DeviceScanKernelINS2_10policy_hubIiiijN4cuda3std3__44plusIvEEE10Policy1000EN6thrust24THRUST_300001_SM_1000_NS6detail15normal_iteratorINSD_10device_ptrIiEEEESI_NS0_13ScanTileStateIiLb1EEES9_NS1_10InputValueIiPiEEjiLb0EiEEvT0_T1_T2_iT3_T4_T5__param_4[1],
	.param .align 8 .b8 _ZN3cub18CUB_300001_SM_10006detail4scan16DeviceScanKernelINS2_10policy_hubIiiijN4cuda3std3__44plusIvEEE10Policy1000EN6thrust24THRUST_300001_SM_1000_NS6detail15normal_iteratorINSD_10device_ptrIiEEEESI_NS0_13ScanTileStateIiLb1EEES9_NS1_10InputValueIiPiEEjiLb0EiEEvT0_T1_T2_iT3_T4_T5__param_5[16],
	.param .u32 _ZN3cub18CUB_300001_SM_10006detail4scan16DeviceScanKernelINS2_10policy_hubIiiijN4cuda3std3__44plusIvEEE10Policy1000EN6thrust24THRUST_300001_SM_1000_NS6detail15normal_iteratorINSD_10device_ptrIiEEEESI_NS0_13ScanTileStateIiLb1EEES9_NS1_10InputValueIiPiEEjiLb0EiEEvT0_T1_T2_iT3_T4_T5__param_6
)
.maxntid 384
{
	.reg .pred 	%p<160>;
	.reg .b16 	%rs<3>;
	.reg .b32 	%r<1050>;
	.reg .b64 	%rd<58>;
	// demoted variable
	.shared .align 16 .b8 _ZZN3cub18CUB_300001_SM_10006detail4scan16DeviceScanKernelINS2_10policy_hubIiiijN4cuda3std3__44plusIvEEE10Policy1000EN6thrust24THRUST_300001_SM_1000_NS6detail15normal_iteratorINSD_10device_ptrIiEEEESI_NS0_13ScanTileStateIiLb1EEES9_NS1_10InputValueIiPiEEjiLb0EiEEvT0_T1_T2_iT3_T4_T5_E12temp_storage[33808];
	ld.param.u32 	%r239, [_ZN3cub18CUB_300001_SM_10006detail4scan16DeviceScanKernelINS2_10policy_hubIiiijN4cuda3std3__44plusIvEEE10Policy1000EN6thrust24THRUST_300001_SM_1000_NS6detail15normal_iteratorINSD_10device_ptrIiEEEESI_NS0_13ScanTileStateIiLb1EEES9_NS1_10InputValueIiPiEEjiLb0EiEEvT0_T1_T2_iT3_T4_T5__param_5];
	bfe.u32 	%r240, %r239, 0, 8;
	cvt.u16.u32 	%rs1, %r240;
	and.b16  	%rs2, %rs1, 255;
	ld.param.u64 	%rd16, [_ZN3cub18CUB_300001_SM_10006detail4scan16DeviceScanKernelINS2_10policy_hubIiiijN4cuda3std3__44plusIvEEE10Policy1000EN6thrust24THRUST_300001_SM_1000_NS6detail15normal_iteratorINSD_10device_ptrIiEEEESI_NS0_13ScanTileStateIiLb1EEES9_NS1_10InputValueIiPiEEjiLb0EiEEvT0_T1_T2_iT3_T4_T5__param_2];
	ld.param.u64 	%rd15, [_ZN3cub18CUB_300001_SM_10006detail4scan16DeviceScanKernelINS2_10policy_hubIiiijN4cuda3std3__44plusIvEEE10Policy1000EN6thrust24THRUST_300001_SM_1000_NS6detail15normal_iteratorINSD_10device_ptrIiEEEESI_NS0_13ScanTileStateIiLb1EEES9_NS1_10InputValueIiPiEEjiLb0EiEEvT0_T1_T2_iT3_T4_T5__param_1];
	ld.param.u64 	%rd14, [_ZN3cub18CUB_300001_SM_10006detail4scan16DeviceScanKernelINS2_10policy_hubIiiijN4cuda3std3__44plusIvEEE10Policy1000EN6thrust24THRUST_300001_SM_1000_NS6detail15normal_iteratorINSD_10device_ptrIiEEEESI_NS0_13ScanTileStateIiLb1EEES9_NS1_10InputValueIiPiEEjiLb0EiEEvT0_T1_T2_iT3_T4_T5__param_0];
	ld.param.u64 	%rd1, [_ZN3cub18CUB_300001_SM_10006detail4scan16DeviceScanKernelINS2_10policy_hubIiiijN4cuda3std3__44plusIvEEE10Policy1000EN6thrust24THRUST_300001_SM_1000_NS6detail15normal_iteratorINSD_10device_ptrIiEEEESI_NS0_13ScanTileStateIiLb1EEES9_NS1_10InputValueIiPiEEjiLb0EiEEvT0_T1_T2_iT3_T4_T5__param_5+8];
	ld.param.u32 	%r238, [_ZN3cub18CUB_300001_SM_10006detail4scan16DeviceScanKernelINS2_10policy_hubIiiijN4cuda3std3__44plusIvEEE10Policy1000EN6thrust24THRUST_300001_SM_1000_NS6detail15normal_iteratorINSD_10device_ptrIiEEEESI_NS0_13ScanTileStateIiLb1EEES9_NS1_10InputValueIiPiEEjiLb0EiEEvT0_T1_T2_iT3_T4_T5__param_6];
	setp.eq.s16 	%p1, %rs2, 0;
	@%p1 bra 	$L__BB13_2;
	cvta.to.global.u64 	%rd17, %rd1;
	ld.global.u32 	%r997, [%rd17];
	bra.uni 	$L__BB13_3;
$L__BB13_2:
	cvt.u32.u64 	%r997, %rd1;
$L__BB13_3:
	ld.param.u32 	%r995, [_ZN3cub18CUB_300001_SM_10006detail4scan16DeviceScanKernelINS2_10policy_hubIiiijN4cuda3std3__44plusIvEEE10Policy1000EN6thrust24THRUST_300001_SM_1000_NS6detail15normal_iteratorINSD_10device_ptrIiEEEESI_NS0_13ScanTileStateIiLb1EEES9_NS1_10InputValueIiPiEEjiLb0EiEEvT0_T1_T2_iT3_T4_T5__param_3];
	cvta.to.global.u64 	%rd3, %rd14;
	cvta.to.global.u64 	%rd4, %rd15;
	mov.u32 	%r241, %ctaid.x;
	add.s32 	%r998, %r995, %r241;
	mul.lo.s32 	%r5, %r998, 8448;
	sub.s32 	%r6, %r238, %r5;
	setp.lt.u32 	%p2, %r6, 8449;
	@%p2 bra 	$L__BB13_29;
	cvt.u64.u32 	%rd40, %r5;
	mov.u32 	%r7, %tid.x;
	and.b32  	%r640, %r7, 31;
	and.b32  	%r641, %r7, 992;
	mul.lo.s32 	%r642, %r641, 22;
	or.b32  	%r643, %r642, %r640;
	cvt.u64.u32 	%rd41, %r643;
	add.s64 	%rd5, %rd41, %rd40;
	shl.b64 	%rd42, %rd5, 2;
	add.s64 	%rd43, %rd3, %rd42;
	ld.global.u32 	%r644, [%rd43];
	ld.global.u32 	%r645, [%rd43+128];
	ld.global.u32 	%r646, [%rd43+256];
	ld.global.u32 	%r647, [%rd43+384];
	ld.global.u32 	%r648, [%rd43+512];
	ld.global.u32 	%r649, [%rd43+640];
	ld.global.u32 	%r650, [%rd43+768];
	ld.global.u32 	%r651, [%rd43+896];
	ld.global.u32 	%r652, [%rd43+1024];
	ld.global.u32 	%r653, [%rd43+1152];
	ld.global.u32 	%r654, [%rd43+1280];
	ld.global.u32 	%r655, [%rd43+1408];
	ld.global.u32 	%r656, [%rd43+1536];
	ld.global.u32 	%r657, [%rd43+1664];
	ld.global.u32 	%r658, [%rd43+1792];
	ld.global.u32 	%r659, [%rd43+1920];
	ld.global.u32 	%r660, [%rd43+2048];
	ld.global.u32 	%r661, [%rd43+2176];
	ld.global.u32 	%r662, [%rd43+2304];
	ld.global.u32 	%r663, [%rd43+2432];
	ld.global.u32 	%r664, [%rd43+2560];
	ld.global.u32 	%r665, [%rd43+2688];
	// begin inline asm
	mov.u32 %r639, %laneid;
	// end inline asm
	shr.u32 	%r9, %r7, 5;
	mad.lo.s32 	%r666, %r9, 704, %r639;
	shl.b32 	%r667, %r666, 2;
	mov.u32 	%r668, _ZZN3cub18CUB_300001_SM_10006detail4scan16DeviceScanKernelINS2_10policy_hubIiiijN4cuda3std3__44plusIvEEE10Policy1000EN6thrust24THRUST_300001_SM_1000_NS6detail15normal_iteratorINSD_10device_ptrIiEEEESI_NS0_13ScanTileStateIiLb1EEES9_NS1_10InputValueIiPiEEjiLb0EiEEvT0_T1_T2_iT3_T4_T5_E12temp_storage;
	add.s32 	%r10, %r668, %r667;
	st.shared.u32 	[%r10], %r644;
	st.shared.u32 	[%r10+128], %r645;
	st.shared.u32 	[%r10+256], %r646;
	st.shared.u32 	[%r10+384], %r647;
	st.shared.u32 	[%r10+512], %r648;
	st.shared.u32 	[%r10+640], %r649;
	st.shared.u32 	[%r10+768], %r650;
	st.shared.u32 	[%r10+896], %r651;
	st.shared.u32 	[%r10+1024], %r652;
	st.shared.u32 	[%r10+1152], %r653;
	st.shared.u32 	[%r10+1280], %r654;
	st.shared.u32 	[%r10+1408], %r655;
	st.shared.u32 	[%r10+1536], %r656;
	st.shared.u32 	[%r10+1664], %r657;
	st.shared.u32 	[%r10+1792], %r658;
	st.shared.u32 	[%r10+1920], %r659;
	st.shared.u32 	[%r10+2048], %r660;
	st.shared.u32 	[%r10+2176], %r661;
	st.shared.u32 	[%r10+2304], %r662;
	st.shared.u32 	[%r10+2432], %r663;
	st.shared.u32 	[%r10+2560], %r664;
	st.shared.u32 	[%r10+2688], %r665;
	bar.warp.sync 	-1;
	mad.lo.s32 	%r11, %r639, 84, %r10;
	ld.shared.v2.u32 	{%r12, %r13}, [%r11];
	ld.shared.v2.u32 	{%r14, %r15}, [%r11+8];
	ld.shared.v2.u32 	{%r16, %r17}, [%r11+16];
	ld.shared.v2.u32 	{%r18, %r19}, [%r11+24];
	ld.shared.v2.u32 	{%r20, %r21}, [%r11+32];
	ld.shared.v2.u32 	{%r22, %r23}, [%r11+40];
	ld.shared.v2.u32 	{%r24, %r25}, [%r11+48];
	ld.shared.v2.u32 	{%r26, %r27}, [%r11+56];
	ld.shared.v2.u32 	{%r28, %r29}, [%r11+64];
	ld.shared.v2.u32 	{%r30, %r31}, [%r11+72];
	ld.shared.v2.u32 	{%r32, %r33}, [%r11+80];
	bar.sync 	0;
	setp.ne.s32 	%p104, %r998, 0;
	@%p104 bra 	$L__BB13_9;
	add.s32 	%r890, %r13, %r12;
	add.s32 	%r891, %r14, %r890;
	add.s32 	%r892, %r15, %r891;
	add.s32 	%r893, %r16, %r892;
	add.s32 	%r894, %r17, %r893;
	add.s32 	%r895, %r18, %r894;
	add.s32 	%r896, %r19, %r895;
	add.s32 	%r897, %r20, %r896;
	add.s32 	%r898, %r21, %r897;
	add.s32 	%r899, %r22, %r898;
	add.s32 	%r900, %r23, %r899;
	add.s32 	%r901, %r24, %r900;
	add.s32 	%r902, %r25, %r901;
	add.s32 	%r903, %r26, %r902;
	add.s32 	%r904, %r27, %r903;
	add.s32 	%r905, %r28, %r904;
	add.s32 	%r906, %r29, %r905;
	add.s32 	%r907, %r30, %r906;
	add.s32 	%r908, %r31, %r907;
	add.s32 	%r909, %r32, %r908;
	add.s32 	%r864, %r33, %r909;
	mov.b32 	%r862, 1;
	mov.b32 	%r887, 0;
	mov.b32 	%r889, -1;
	// begin inline asm
	{  .reg .s32 r0;  .reg .pred p;  shfl.sync.up.b32 r0|p, %r864, %r862, %r887, %r889;  @p add.s32 r0, r0, %r864;  mov.s32 %r860, r0;}
	// end inline asm
	mov.b32 	%r868, 2;
	// begin inline asm
	{  .reg .s32 r0;  .reg .pred p;  shfl.sync.up.b32 r0|p, %r860, %r868, %r887, %r889;  @p add.s32 r0, r0, %r860;  mov.s32 %r866, r0;}
	// end inline asm
	mov.b32 	%r874, 4;
	// begin inline asm
	{  .reg .s32 r0;  .reg .pred p;  shfl.sync.up.b32 r0|p, %r866, %r874, %r887, %r889;  @p add.s32 r0, r0, %r866;  mov.s32 %r872, r0;}
	// end inline asm
	mov.b32 	%r880, 8;
	// begin inline asm
	{  .reg .s32 r0;  .reg .pred p;  shfl.sync.up.b32 r0|p, %r872, %r880, %r887, %r889;  @p add.s32 r0, r0, %r872;  mov.s32 %r878, r0;}
	// end inline asm
	mov.b32 	%r886, 16;
	// begin inline asm
	{  .reg .s32 r0;  .reg .pred p;  shfl.sync.up.b32 r0|p, %r878, %r886, %r887, %r889;  @p add.s32 r0, r0, %r878;  mov.s32 %r884, r0;}
	// end inline asm
	setp.ne.s32 	%p146, %r639, 31;
	@%p146 bra 	$L__BB13_7;
	shl.b32 	%r910, %r9, 2;
	add.s32 	%r912, %r668, %r910;
	st.shared.u32 	[%r912+16], %r884;
$L__BB13_7:
	bar.sync 	0;
	ld.shared.v4.u32 	{%r913, %r914, %r915, %r916}, [_ZZN3cub18CUB_300001_SM_10006detail4scan16DeviceScanKernelINS2_10policy_hubIiiijN4cuda3std3__44plusIvEEE10Policy1000EN6thrust24THRUST_300001_SM_1000_NS6detail15normal_iteratorINSD_10device_ptrIiEEEESI_NS0_13ScanTileStateIiLb1EEES9_NS1_10InputValueIiPiEEjiLb0EiEEvT0_T1_T2_iT3_T4_T5_E12temp_storage+16];
	add.s32 	%r917, %r914, %r913;
	setp.eq.s32 	%p147, %r9, 2;
	selp.b32 	%r918, %r917, %r913, %p147;
	add.s32 	%r919, %r917, %r915;
	setp.eq.s32 	%p148, %r9, 3;
	selp.b32 	%r920, %r919, %r918, %p148;
	add.s32 	%r921, %r919, %r916;
	setp.eq.s32 	%p149, %r9, 4;
	selp.b32 	%r922, %r921, %r920, %p149;
	ld.shared.v4.u32 	{%r923, %r924, %r925, %r926}, [_ZZN3cub18CUB_300001_SM_10006detail4scan16DeviceScanKernelINS2_10policy_hubIiiijN4cuda3std3__44plusIvEEE10Policy1000EN6thrust24THRUST_300001_SM_1000_NS6detail15normal_iteratorINSD_10device_ptrIiEEEESI_NS0_13ScanTileStateIiLb1EEES9_NS1_10InputValueIiPiEEjiLb0EiEEvT0_T1_T2_iT3_T4_T5_E12temp_storage+32];
	add.s32 	%r927, %r921, %r923;
	setp.eq.s32 	%p150, %r9, 5;
	selp.b32 	%r928, %r927, %r922, %p150;
	add.s32 	%r929, %r927, %r924;
	setp.eq.s32 	%p151, %r9, 6;
	selp.b32 	%r930, %r929, %r928, %p151;
	add.s32 	%r931, %r929, %r925;
	setp.eq.s32 	%p152, %r9, 7;
	selp.b32 	%r932, %r931, %r930, %p152;
	add.s32 	%r933, %r931, %r926;
	setp.eq.s32 	%p153, %r9, 8;
	selp.b32 	%r934, %r933, %r932, %p153;
	ld.shared.v4.u32 	{%r935, %r936, %r937, %r938}, [_ZZN3cub18CUB_300001_SM_10006detail4scan16DeviceScanKernelINS2_10policy_hubIiiijN4cuda3std3__44plusIvEEE10Policy1000EN6thrust24THRUST_300001_SM_1000_NS6detail15normal_iteratorINSD_10device_ptrIiEEEESI_NS0_13ScanTileStateIiLb1EEES9_NS1_10InputValueIiPiEEjiLb0EiEEvT0_T1_T2_iT3_T4_T5_E12temp_storage+48];
	add.s32 	%r939, %r933, %r935;
	setp.eq.s32 	%p154, %r9, 9;
	selp.b32 	%r940, %r939, %r934, %p154;
	add.s32 	%r941, %r939, %r936;
	setp.eq.s32 	%p155, %r9, 10;
	selp.b32 	%r942, %r941, %r940, %p155;
	add.s32 	%r943, %r941, %r937;
	setp.eq.s32 	%p156, %r9, 11;
	selp.b32 	%r944, %r943, %r942, %p156;
	setp.lt.u32 	%p157, %r7, 32;
	selp.b32 	%r945, 0, %r944, %p157;
	setp.eq.s32 	%p158, %r639, 0;
	sub.s32 	%r946, %r884, %r864;
	selp.b32 	%r947, 0, %r946, %p158;
	add.s32 	%r948, %r947, %r997;
	add.s32 	%r1012, %r948, %r945;
	add.s32 	%r949, %r938, %r997;
	add.s32 	%r37, %r949, %r943;
	setp.ne.s32 	%p159, %r7, 0;
	@%p159 bra 	$L__BB13_28;
	add.s64 	%rd55, %rd16, 256;
	mov.b32 	%r950, 101;
	// begin inline asm
	st.relaxed.gpu.v2.u32 [%rd55], {%r950, %r37};
	// end inline asm
	bra.uni 	$L__BB13_28;
$L__BB13_9:
	add.s32 	%r699, %r13, %r12;
	add.s32 	%r700, %r14, %r699;
	add.s32 	%r701, %r15, %r700;
	add.s32 	%r702, %r16, %r701;
	add.s32 	%r703, %r17, %r702;
	add.s32 	%r704, %r18, %r703;
	add.s32 	%r705, %r19, %r704;
	add.s32 	%r706, %r20, %r705;
	add.s32 	%r707, %r21, %r706;
	add.s32 	%r708, %r22, %r707;
	add.s32 	%r709, %r23, %r708;
	add.s32 	%r710, %r24, %r709;
	add.s32 	%r711, %r25, %r710;
	add.s32 	%r712, %r26, %r711;
	add.s32 	%r713, %r27, %r712;
	add.s32 	%r714, %r28, %r713;
	add.s32 	%r715, %r29, %r714;
	add.s32 	%r716, %r30, %r715;
	add.s32 	%r717, %r31, %r716;
	add.s32 	%r718, %r32, %r717;
	add.s32 	%r673, %r33, %r718;
	mov.b32 	%r671, 1;
	mov.b32 	%r696, 0;
	mov.b32 	%r698, -1;
	// begin inline asm
	{  .reg .s32 r0;  .reg .pred p;  shfl.sync.up.b32 r0|p, %r673, %r671, %r696, %r698;  @p add.s32 r0, r0, %r673;  mov.s32 %r669, r0;}
	// end inline asm
	mov.b32 	%r677, 2;
	// begin inline asm
	{  .reg .s32 r0;  .reg .pred p;  shfl.sync.up.b32 r0|p, %r669, %r677, %r696, %r698;  @p add.s32 r0, r0, %r669;  mov.s32 %r675, r0;}
	// end inline asm
	mov.b32 	%r683, 4;
	// begin inline asm
	{  .reg .s32 r0;  .reg .pred p;  shfl.sync.up.b32 r0|p, %r675, %r683, %r696, %r698;  @p add.s32 r0, r0, %r675;  mov.s32 %r681, r0;}
	// end inline asm
	mov.b32 	%r689, 8;
	// begin inline asm
	{  .reg .s32 r0;  .reg .pred p;  shfl.sync.up.b32 r0|p, %r681, %r689, %r696, %r698;  @p add.s32 r0, r0, %r681;  mov.s32 %r687, r0;}
	// end inline asm
	mov.b32 	%r695, 16;
	// begin inline asm
	{  .reg .s32 r0;  .reg .pred p;  shfl.sync.up.b32 r0|p, %r687, %r695, %r696, %r698;  @p add.s32 r0, r0, %r687;  mov.s32 %r693, r0;}
	// end inline asm
	setp.ne.s32 	%p105, %r639, 31;
	@%p105 bra 	$L__BB13_11;
	shl.b32 	%r719, %r9, 2;
	add.s32 	%r721, %r668, %r719;
	st.shared.u32 	[%r721+16], %r693;
$L__BB13_11:
	sub.s32 	%r722, %r693, %r673;
	bar.sync 	0;
	ld.shared.v4.u32 	{%r723, %r724, %r725, %r726}, [_ZZN3cub18CUB_300001_SM_10006detail4scan16DeviceScanKernelINS2_10policy_hubIiiijN4cuda3std3__44plusIvEEE10Policy1000EN6thrust24THRUST_300001_SM_1000_NS6detail15normal_iteratorINSD_10device_ptrIiEEEESI_NS0_13ScanTileStateIiLb1EEES9_NS1_10InputValueIiPiEEjiLb0EiEEvT0_T1_T2_iT3_T4_T5_E12temp_storage+16];
	add.s32 	%r727, %r724, %r723;
	setp.eq.s32 	%p106, %r9, 2;
	selp.b32 	%r728, %r727, %r723, %p106;
	add.s32 	%r729, %r727, %r725;
	setp.eq.s32 	%p107, %r9, 3;
	selp.b32 	%r730, %r729, %r728, %p107;
	add.s32 	%r731, %r729, %r726;
	setp.eq.s32 	%p108, %r9, 4;
	selp.b32 	%r732, %r731, %r730, %p108;
	ld.shared.v4.u32 	{%r733, %r734, %r735, %r736}, [_ZZN3cub18CUB_300001_SM_10006detail4scan16DeviceScanKernelINS2_10policy_hubIiiijN4cuda3std3__44plusIvEEE10Policy1000EN6thrust24THRUST_300001_SM_1000_NS6detail15normal_iteratorINSD_10device_ptrIiEEEESI_NS0_13ScanTileStateIiLb1EEES9_NS1_10InputValueIiPiEEjiLb0EiEEvT0_T1_T2_iT3_T4_T5_E12temp_storage+32];
	add.s32 	%r737, %r731, %r733;
	setp.eq.s32 	%p109, %r9, 5;
	selp.b32 	%r738, %r737, %r732, %p109;
	add.s32 	%r739, %r737, %r734;
	setp.eq.s32 	%p110, %r9, 6;
	selp.b32 	%r740, %r739, %r738, %p110;
	add.s32 	%r741, %r739, %r735;
	setp.eq.s32 	%p111, %r9, 7;
	selp.b32 	%r742, %r741, %r740, %p111;
	add.s32 	%r743, %r741, %r736;
	setp.eq.s32 	%p112, %r9, 8;
	selp.b32 	%r744, %r743, %r742, %p112;
	ld.shared.v4.u32 	{%r745, %r746, %r747, %r748}, [_ZZN3cub18CUB_300001_SM_10006detail4scan16DeviceScanKernelINS2_10policy_hubIiiijN4cuda3std3__44plusIvEEE10Policy1000EN6thrust24THRUST_300001_SM_1000_NS6detail15normal_iteratorINSD_10device_ptrIiEEEESI_NS0_13ScanTileStateIiLb1EEES9_NS1_10InputValueIiPiEEjiLb0EiEEvT0_T1_T2_iT3_T4_T5_E12temp_storage+48];
	add.s32 	%r749, %r743, %r745;
	setp.eq.s32 	%p113, %r9, 9;
	selp.b32 	%r750, %r749, %r744, %p113;
	add.s32 	%r751, %r749, %r746;
	setp.eq.s32 	%p114, %r9, 10;
	selp.b32 	%r752, %r751, %r750, %p114;
	add.s32 	%r753, %r751, %r747;
	setp.eq.s32 	%p115, %r9, 11;
	selp.b32 	%r754, %r753, %r752, %p115;
	add.s32 	%r40, %r753, %r748;
	setp.gt.u32 	%p116, %r7, 31;
	setp.lt.u32 	%p117, %r7, 32;
	setp.eq.s32 	%p118, %r639, 0;
	selp.b32 	%r755, 0, %r722, %p118;
	add.s32 	%r1011, %r754, %r755;
	selp.b32 	%r42, %r722, %r1011, %p117;
	@%p116 bra 	$L__BB13_27;
	setp.ne.s32 	%p119, %r7, 0;
	mul.wide.s32 	%rd44, %r998, 8;
	add.s64 	%rd6, %rd16, %rd44;
	@%p119 bra 	$L__BB13_14;
	st.shared.u32 	[_ZZN3cub18CUB_300001_SM_10006detail4scan16DeviceScanKernelINS2_10policy_hubIiiijN4cuda3std3__44plusIvEEE10Policy1000EN6thrust24THRUST_300001_SM_1000_NS6detail15normal_iteratorINSD_10device_ptrIiEEEESI_NS0_13ScanTileStateIiLb1EEES9_NS1_10InputValueIiPiEEjiLb0EiEEvT0_T1_T2_iT3_T4_T5_E12temp_storage+12], %r40;
	add.s64 	%rd45, %rd6, 256;
	mov.b32 	%r756, 100;
	// begin inline asm
	st.relaxed.gpu.v2.u32 [%rd45], {%r756, %r40};
	// end inline asm
$L__BB13_14:
	not.b32 	%r762, %r7;
	add.s32 	%r1006, %r998, %r762;
	mov.b32 	%r758, 830;
	// begin inline asm
	nanosleep.u32 %r758;
	// end inline asm
	mul.wide.s32 	%rd47, %r1006, 8;
	add.s64 	%rd48, %rd16, %rd47;
	add.s64 	%rd46, %rd48, 256;
	// begin inline asm
	ld.relaxed.gpu.v2.u32 {%r1008, %r1000}, [%rd46];
	// end inline asm
	mov.b32 	%r1001, 952;
$L__BB13_15:
	setp.eq.s32 	%p120, %r1008, 99;
	mov.b32 	%r763, -1;
	vote.sync.any.pred 	%p121, %p120, %r763;
	not.pred 	%p122, %p121;
	@%p122 bra 	$L__BB13_17;
	mul.lo.s32 	%r858, %r998, 16807;
	and.b32  	%r998, %r858, 2147483647;
	add.s32 	%r859, %r1001, 1;
	rem.u32 	%r855, %r998, %r859;
	// begin inline asm
	nanosleep.u32 %r855;
	// end inline asm
	shr.u32 	%r1001, %r1001, 1;
	// begin inline asm
	ld.relaxed.gpu.v2.u32 {%r1008, %r1000}, [%rd46];
	// end inline asm
	bra.uni 	$L__BB13_15;
$L__BB13_17:
	setp.eq.s32 	%p123, %r1008, 101;
	mov.b32 	%r790, -1;
	vote.sync.ballot.b32 	%r792, %p123, %r790;
	// begin inline asm
	mov.u32 %r765, %lanemask_ge;
	// end inline asm
	and.b32  	%r793, %r792, %r765;
	or.b32  	%r794, %r793, -2147483648;
	add.s32 	%r795, %r794, -1;
	not.b32 	%r796, %r794;
	and.b32  	%r797, %r796, %r795;
	popc.b32 	%r769, %r797;
	mov.b32 	%r768, 1;
	// begin inline asm
	shfl.sync.down.b32 %r766, %r1000, %r768, %r769, %r790;
	// end inline asm
	setp.lt.s32 	%p125, %r639, %r769;
	selp.b32 	%r798, %r766, 0, %p125;
	add.s32 	%r772, %r798, %r1000;
	mov.b32 	%r773, 2;
	// begin inline asm
	shfl.sync.down.b32 %r771, %r772, %r773, %r769, %r790;
	// end inline asm
	add.s32 	%r57, %r639, 2;
	setp.gt.s32 	%p126, %r57, %r769;
	selp.b32 	%r799, 0, %r771, %p126;
	add.s32 	%r777, %r772, %r799;
	mov.b32 	%r778, 4;
	// begin inline asm
	shfl.sync.down.b32 %r776, %r777, %r778, %r769, %r790;
	// end inline asm
	add.s32 	%r58, %r639, 4;
	setp.gt.s32 	%p127, %r58, %r769;
	selp.b32 	%r800, 0, %r776, %p127;
	add.s32 	%r782, %r777, %r800;
	mov.b32 	%r783, 8;
	// begin inline asm
	shfl.sync.down.b32 %r781, %r782, %r783, %r769, %r790;
	// end inline asm
	add.s32 	%r59, %r639, 8;
	setp.gt.s32 	%p128, %r59, %r769;
	selp.b32 	%r801, 0, %r781, %p128;
	add.s32 	%r787, %r782, %r801;
	mov.b32 	%r788, 16;
	// begin inline asm
	shfl.sync.down.b32 %r786, %r787, %r788, %r769, %r790;
	// end inline asm
	add.s32 	%r60, %r639, 16;
	setp.gt.s32 	%p129, %r60, %r769;
	selp.b32 	%r802, 0, %r786, %p129;
	add.s32 	%r1005, %r787, %r802;
	add.s64 	%rd8, %rd16, 256;
	mov.b32 	%r1002, 952;
$L__BB13_18:
	setp.ne.s32 	%p130, %r1008, 101;
	mov.b32 	%r803, -1;
	vote.sync.all.pred 	%p131, %p130, %r803;
	not.pred 	%p132, %p131;
	@%p132 bra 	$L__BB13_23;
	shr.u32 	%r1002, %r1002, 1;
	mul.wide.s32 	%rd51, %r1006, 8;
	add.s64 	%rd52, %rd8, %rd51;
	add.s64 	%rd50, %rd52, -256;
	// begin inline asm
	ld.relaxed.gpu.v2.u32 {%r1008, %r1009}, [%rd50];
	// end inline asm
	mov.u32 	%r1010, %r1002;
$L__BB13_20:
	setp.eq.s32 	%p136, %r1008, 99;
	mov.b32 	%r811, -1;
	vote.sync.any.pred 	%p137, %p136, %r811;
	not.pred 	%p138, %p137;
	@%p138 bra 	$L__BB13_22;
	mul.lo.s32 	%r853, %r998, 16807;
	and.b32  	%r998, %r853, 2147483647;
	add.s32 	%r854, %r1010, 1;
	rem.u32 	%r850, %r998, %r854;
	// begin inline asm
	nanosleep.u32 %r850;
	// end inline asm
	shr.u32 	%r1010, %r1010, 1;
	// begin inline asm
	ld.relaxed.gpu.v2.u32 {%r1008, %r1009}, [%rd50];
	// end inline asm
	bra.uni 	$L__BB13_20;
$L__BB13_22:
	setp.eq.s32 	%p139, %r1008, 101;
	mov.b32 	%r837, -1;
	vote.sync.ballot.b32 	%r838, %p139, %r837;
	and.b32  	%r839, %r838, %r765;
	or.b32  	%r840, %r839, -2147483648;
	add.s32 	%r841, %r840, -1;
	not.b32 	%r842, %r840;
	and.b32  	%r843, %r842, %r841;
	popc.b32 	%r816, %r843;
	mov.b32 	%r815, 1;
	// begin inline asm
	shfl.sync.down.b32 %r813, %r1009, %r815, %r816, %r837;
	// end inline asm
	setp.lt.s32 	%p141, %r639, %r816;
	selp.b32 	%r844, %r813, 0, %p141;
	add.s32 	%r819, %r844, %r1009;
	mov.b32 	%r820, 2;
	// begin inline asm
	shfl.sync.down.b32 %r818, %r819, %r820, %r816, %r837;
	// end inline asm
	setp.gt.s32 	%p142, %r57, %r816;
	selp.b32 	%r845, 0, %r818, %p142;
	add.s32 	%r824, %r819, %r845;
	mov.b32 	%r825, 4;
	// begin inline asm
	shfl.sync.down.b32 %r823, %r824, %r825, %r816, %r837;
	// end inline asm
	setp.gt.s32 	%p143, %r58, %r816;
	selp.b32 	%r846, 0, %r823, %p143;
	add.s32 	%r829, %r824, %r846;
	mov.b32 	%r830, 8;
	// begin inline asm
	shfl.sync.down.b32 %r828, %r829, %r830, %r816, %r837;
	// end inline asm
	setp.gt.s32 	%p144, %r59, %r816;
	selp.b32 	%r847, 0, %r828, %p144;
	add.s32 	%r834, %r829, %r847;
	mov.b32 	%r835, 16;
	// begin inline asm
	shfl.sync.down.b32 %r833, %r834, %r835, %r816, %r837;
	// end inline asm
	setp.gt.s32 	%p145, %r60, %r816;
	selp.b32 	%r848, 0, %r833, %p145;
	add.s32 	%r849, %r848, %r1005;
	add.s32 	%r1005, %r849, %r834;
	add.s32 	%r1006, %r1006, -32;
	bra.uni 	$L__BB13_18;
$L__BB13_23:
	@%p119 bra 	$L__BB13_25;
	add.s32 	%r806, %r1005, %r40;
	add.s64 	%rd49, %rd6, 256;
	mov.b32 	%r805, 101;
	// begin inline asm
	st.relaxed.gpu.v2.u32 [%rd49], {%r805, %r806};
	// end inline asm
	st.shared.u32 	[_ZZN3cub18CUB_300001_SM_10006detail4scan16DeviceScanKernelINS2_10policy_hubIiiijN4cuda3std3__44plusIvEEE10Policy1000EN6thrust24THRUST_300001_SM_1000_NS6detail15normal_iteratorINSD_10device_ptrIiEEEESI_NS0_13ScanTileStateIiLb1EEES9_NS1_10InputValueIiPiEEjiLb0EiEEvT0_T1_T2_iT3_T4_T5_E12temp_storage+4], %r1005;
	st.shared.u32 	[_ZZN3cub18CUB_300001_SM_10006detail4scan16DeviceScanKernelINS2_10policy_hubIiiijN4cuda3std3__44plusIvEEE10Policy1000EN6thrust24THRUST_300001_SM_1000_NS6detail15normal_iteratorINSD_10device_ptrIiEEEESI_NS0_13ScanTileStateIiLb1EEES9_NS1_10InputValueIiPiEEjiLb0EiEEvT0_T1_T2_iT3_T4_T5_E12temp_storage+8], %r806;
$L__BB13_25:
	setp.ne.s32 	%p134, %r639, 0;
	mov.u32 	%r1011, %r42;
	@%p134 bra 	$L__BB13_27;
	st.shared.u32 	[_ZZN3cub18CUB_300001_SM_10006detail4scan16DeviceScanKernelINS2_10policy_hubIiiijN4cuda3std3__44plusIvEEE10Policy1000EN6thrust24THRUST_300001_SM_1000_NS6detail15normal_iteratorINSD_10device_ptrIiEEEESI_NS0_13ScanTileStateIiLb1EEES9_NS1_10InputValueIiPiEEjiLb0EiEEvT0_T1_T2_iT3_T4_T5_E12temp_storage+76], %r1005;
	mov.u32 	%r1011, %r1005;
$L__BB13_27:
	bar.sync 	0;
	setp.eq.s32 	%p135, %r7, 0;
	ld.shared.u32 	%r807, [_ZZN3cub18CUB_300001_SM_10006detail4scan16DeviceScanKernelINS2_10policy_hubIiiijN4cuda3std3__44plusIvEEE10Policy1000EN6thrust24THRUST_300001_SM_1000_NS6detail15normal_iteratorINSD_10device_ptrIiEEEESI_NS0_13ScanTileStateIiLb1EEES9_NS1_10InputValueIiPiEEjiLb0EiEEvT0_T1_T2_iT3_T4_T5_E12temp_storage+76];
	selp.b32 	%r808, 0, %r807, %p135;
	add.s32 	%r1012, %r808, %r1011;
$L__BB13_28:
	add.s32 	%r952, %r1012, %r12;
	add.s32 	%r953, %r13, %r952;
	add.s32 	%r954, %r14, %r953;
	add.s32 	%r955, %r15, %r954;
	add.s32 	%r956, %r16, %r955;
	add.s32 	%r957, %r17, %r956;
	add.s32 	%r958, %r18, %r957;
	add.s32 	%r959, %r19, %r958;
	add.s32 	%r960, %r20, %r959;
	add.s32 	%r961, %r21, %r960;
	add.s32 	%r962, %r22, %r961;
	add.s32 	%r963, %r23, %r962;
	add.s32 	%r964, %r24, %r963;
	add.s32 	%r965, %r25, %r964;
	add.s32 	%r966, %r26, %r965;
	add.s32 	%r967, %r27, %r966;
	add.s32 	%r968, %r28, %r967;
	add.s32 	%r969, %r29, %r968;
	add.s32 	%r970, %r30, %r969;
	add.s32 	%r971, %r31, %r970;
	add.s32 	%r972, %r32, %r971;
	bar.sync 	0;
	st.shared.v2.u32 	[%r11], {%r1012, %r952};
	st.shared.v2.u32 	[%r11+8], {%r953, %r954};
	st.shared.v2.u32 	[%r11+16], {%r955, %r956};
	st.shared.v2.u32 	[%r11+24], {%r957, %r958};
	st.shared.v2.u32 	[%r11+32], {%r959, %r960};
	st.shared.v2.u32 	[%r11+40], {%r961, %r962};
	st.shared.v2.u32 	[%r11+48], {%r963, %r964};
	st.shared.v2.u32 	[%r11+56], {%r965, %r966};
	st.shared.v2.u32 	[%r11+64], {%r967, %r968};
	st.shared.v2.u32 	[%r11+72], {%r969, %r970};
	st.shared.v2.u32 	[%r11+80], {%r971, %r972};
	bar.warp.sync 	-1;
	ld.shared.u32 	%r973, [%r10];
	ld.shared.u32 	%r974, [%r10+128];
	ld.shared.u32 	%r975, [%r10+256];
	ld.shared.u32 	%r976, [%r10+384];
	ld.shared.u32 	%r977, [%r10+512];
	ld.shared.u32 	%r978, [%r10+640];
	ld.shared.u32 	%r979, [%r10+768];
	ld.shared.u32 	%r980, [%r10+896];
	ld.shared.u32 	%r981, [%r10+1024];
	ld.shared.u32 	%r982, [%r10+1152];
	ld.shared.u32 	%r983, [%r10+1280];
	ld.shared.u32 	%r984, [%r10+1408];
	ld.shared.u32 	%r985, [%r10+1536];
	ld.shared.u32 	%r986, [%r10+1664];
	ld.shared.u32 	%r987, [%r10+1792];
	ld.shared.u32 	%r988, [%r10+1920];
	ld.shared.u32 	%r989, [%r10+2048];
	ld.shared.u32 	%r990, [%r10+2176];
	ld.shared.u32 	%r991, [%r10+2304];
	ld.shared.u32 	%r992, [%r10+2432];
	ld.shared.u32 	%r993, [%r10+2560];
	ld.shared.u32 	%r994, [%r10+2688];
	add.s64 	%rd57, %rd4, %rd42;
	st.global.u32 	[%rd57], %r973;
	st.global.u32 	[%rd57+128], %r974;
	st.global.u32 	[%rd57+256], %r975;
	st.global.u32 	[%rd57+384], %r976;
	st.global.u32 	[%rd57+512], %r977;
	st.global.u32 	[%rd57+640], %r978;
	st.global.u32 	[%rd57+768], %r979;
	st.global.u32 	[%rd57+896], %r980;
	st.global.u32 	[%rd57+1024], %r981;
	st.global.u32 	[%rd57+1152], %r982;
	st.global.u32 	[%rd57+1280], %r983;
	st.global.u32 	[%rd57+1408], %r984;
	st.global.u32 	[%rd57+1536], %r985;
	st.global.u32 	[%rd57+1664], %r986;
	st.global.u32 	[%rd57+1792], %r987;
	st.global.u32 	[%rd57+1920], %r988;
	st.global.u32 	[%rd57+2048], %r989;
	st.global.u32 	[%rd57+2176], %r990;
	st.global.u32 	[%rd57+2304], %r991;
	st.global.u32 	[%rd57+2432], %r992;
	st.global.u32 	[%rd57+2560], %r993;
	st.global.u32 	[%rd57+2688], %r994;
	bra.uni 	$L__BB13_143;
$L__BB13_29:
	setp.eq.s32 	%p3, %r6, 0;
	@%p3 bra 	$L__BB13_143;
	mul.wide.u32 	%rd18, %r5, 4;
	add.s64 	%rd19, %rd3, %rd18;
	mov.u32 	%r85, %tid.x;
	ld.global.u32 	%r1034, [%rd19];
	and.b32  	%r242, %r85, 31;
	and.b32  	%r243, %r85, 992;
	mul.lo.s32 	%r244, %r243, 22;
	or.b32  	%r87, %r244, %r242;
	setp.ge.u32 	%p4, %r87, %r6;
	shl.b32 	%r245, %r87, 2;
	cvt.u64.u32 	%rd20, %r245;
	add.s64 	%rd10, %rd19, %rd20;
	mov.u32 	%r1013, %r1034;
	@%p4 bra 	$L__BB13_32;
	ld.global.u32 	%r1013, [%rd10];
$L__BB13_32:
	add.s32 	%r90, %r87, 32;
	setp.ge.u32 	%p5, %r90, %r6;
	mov.u32 	%r1014, %r1034;
	@%p5 bra 	$L__BB13_34;
	ld.global.u32 	%r1014, [%rd10+128];
$L__BB13_34:
	add.s32 	%r93, %r87, 64;
	setp.ge.u32 	%p6, %r93, %r6;
	mov.u32 	%r1015, %r1034;
	@%p6 bra 	$L__BB13_36;
	ld.global.u32 	%r1015, [%rd10+256];
$L__BB13_36:
	add.s32 	%r96, %r87, 96;
	setp.ge.u32 	%p7, %r96, %r6;
	mov.u32 	%r1016, %r1034;
	@%p7 bra 	$L__BB13_38;
	ld.global.u32 	%r1016, [%rd10+384];
$L__BB13_38:
	add.s32 	%r246, %r87, 128;
	setp.ge.u32 	%p8, %r246, %r6;
	mov.u32 	%r1017, %r1034;
	@%p8 bra 	$L__BB13_40;
	ld.global.u32 	%r1017, [%rd10+512];
$L__BB13_40:
	add.s32 	%r247, %r87, 160;
	setp.ge.u32 	%p9, %r247, %r6;
	mov.u32 	%r1018, %r1034;
	@%p9 bra 	$L__BB13_42;
	ld.global.u32 	%r1018, [%rd10+640];
$L__BB13_42:
	add.s32 	%r248, %r87, 192;
	setp.ge.u32 	%p10, %r248, %r6;
	mov.u32 	%r1019, %r1034;
	@%p10 bra 	$L__BB13_44;
	ld.global.u32 	%r1019, [%rd10+768];
$L__BB13_44:
	add.s32 	%r249, %r87, 224;
	setp.ge.u32 	%p11, %r249, %r6;
	mov.u32 	%r1020, %r1034;
	@%p11 bra 	$L__BB13_46;
	ld.global.u32 	%r1020, [%rd10+896];
$L__BB13_46:
	add.s32 	%r250, %r87, 256;
	setp.ge.u32 	%p12, %r250, %r6;
	mov.u32 	%r1021, %r1034;
	@%p12 bra 	$L__BB13_48;
	ld.global.u32 	%r1021, [%rd10+1024];
$L__BB13_48:
	add.s32 	%r251, %r87, 288;
	setp.ge.u32 	%p13, %r251, %r6;
	mov.u32 	%r1022, %r1034;
	@%p13 bra 	$L__BB13_50;
	ld.global.u32 	%r1022, [%rd10+1152];
$L__BB13_50:
	add.s32 	%r111, %r87, 320;
	setp.ge.u32 	%p14, %r111, %r6;
	mov.u32 	%r1023, %r1034;
	@%p14 bra 	$L__BB13_52;
	ld.global.u32 	%r1023, [%rd10+1280];
$L__BB13_52:
	add.s32 	%r114, %r87, 352;
	setp.ge.u32 	%p15, %r114, %r6;
	mov.u32 	%r1024, %r1034;
	@%p15 bra 	$L__BB13_54;
	ld.global.u32 	%r1024, [%rd10+1408];
$L__BB13_54:
	add.s32 	%r117, %r87, 384;
	setp.ge.u32 	%p16, %r117, %r6;
	mov.u32 	%r1025, %r1034;
	@%p16 bra 	$L__BB13_56;
	ld.global.u32 	%r1025, [%rd10+1536];
$L__BB13_56:
	add.s32 	%r120, %r87, 416;
	setp.ge.u32 	%p17, %r120, %r6;
	mov.u32 	%r1026, %r1034;
	@%p17 bra 	$L__BB13_58;
	ld.global.u32 	%r1026, [%rd10+1664];
$L__BB13_58:
	add.s32 	%r252, %r87, 448;
	setp.ge.u32 	%p18, %r252, %r6;
	mov.u32 	%r1027, %r1034;
	@%p18 bra 	$L__BB13_60;
	ld.global.u32 	%r1027, [%rd10+1792];
$L__BB13_60:
	add.s32 	%r253, %r87, 480;
	setp.ge.u32 	%p19, %r253, %r6;
	mov.u32 	%r1028, %r1034;
	@%p19 bra 	$L__BB13_62;
	ld.global.u32 	%r1028, [%rd10+1920];
$L__BB13_62:
	add.s32 	%r254, %r87, 512;
	setp.ge.u32 	%p20, %r254, %r6;
	mov.u32 	%r1029, %r1034;
	@%p20 bra 	$L__BB13_64;
	ld.global.u32 	%r1029, [%rd10+2048];
$L__BB13_64:
	add.s32 	%r129, %r87, 544;
	setp.ge.u32 	%p21, %r129, %r6;
	mov.u32 	%r1030, %r1034;
	@%p21 bra 	$L__BB13_66;
	ld.global.u32 	%r1030, [%rd10+2176];
$L__BB13_66:
	add.s32 	%r132, %r87, 576;
	setp.ge.u32 	%p22, %r132, %r6;
	mov.u32 	%r1031, %r1034;
	@%p22 bra 	$L__BB13_68;
	ld.global.u32 	%r1031, [%rd10+2304];
$L__BB13_68:
	add.s32 	%r255, %r87, 608;
	setp.ge.u32 	%p23, %r255, %r6;
	mov.u32 	%r1032, %r1034;
	@%p23 bra 	$L__BB13_70;
	ld.global.u32 	%r1032, [%rd10+2432];
$L__BB13_70:
	add.s32 	%r256, %r87, 640;
	setp.ge.u32 	%p24, %r256, %r6;
	mov.u32 	%r1033, %r1034;
	@%p24 bra 	$L__BB13_72;
	ld.global.u32 	%r1033, [%rd10+2560];
$L__BB13_72:
	add.s32 	%r139, %r87, 672;
	setp.ge.u32 	%p25, %r139, %r6;
	@%p25 bra 	$L__BB13_74;
	ld.global.u32 	%r1034, [%rd10+2688];
$L__BB13_74:
	// begin inline asm
	mov.u32 %r257, %laneid;
	// end inline asm
	shr.u32 	%r143, %r85, 5;
	mad.lo.s32 	%r258, %r143, 704, %r257;
	shl.b32 	%r259, %r258, 2;
	mov.u32 	%r260, _ZZN3cub18CUB_300001_SM_10006detail4scan16DeviceScanKernelINS2_10policy_hubIiiijN4cuda3std3__44plusIvEEE10Policy1000EN6thrust24THRUST_300001_SM_1000_NS6detail15normal_iteratorINSD_10device_ptrIiEEEESI_NS0_13ScanTileStateIiLb1EEES9_NS1_10InputValueIiPiEEjiLb0EiEEvT0_T1_T2_iT3_T4_T5_E12temp_storage;
	add.s32 	%r144, %r260, %r259;
	st.shared.u32 	[%r144], %r1013;
	st.shared.u32 	[%r144+128], %r1014;
	st.shared.u32 	[%r144+256], %r1015;
	st.shared.u32 	[%r144+384], %r1016;
	st.shared.u32 	[%r144+512], %r1017;
	st.shared.u32 	[%r144+640], %r1018;
	st.shared.u32 	[%r144+768], %r1019;
	st.shared.u32 	[%r144+896], %r1020;
	st.shared.u32 	[%r144+1024], %r1021;
	st.shared.u32 	[%r144+1152], %r1022;
	st.shared.u32 	[%r144+1280], %r1023;
	st.shared.u32 	[%r144+1408], %r1024;
	st.shared.u32 	[%r144+1536], %r1025;
	st.shared.u32 	[%r144+1664], %r1026;
	st.shared.u32 	[%r144+1792], %r1027;
	st.shared.u32 	[%r144+1920], %r1028;
	st.shared.u32 	[%r144+2048], %r1029;
	st.shared.u32 	[%r144+2176], %r1030;
	st.shared.u32 	[%r144+2304], %r1031;
	st.shared.u32 	[%r144+2432], %r1032;
	st.shared.u32 	[%r144+2560], %r1033;
	st.shared.u32 	[%r144+2688], %r1034;
	bar.warp.sync 	-1;
	mad.lo.s32 	%r145, %r257, 84, %r144;
	ld.shared.v2.u32 	{%r146, %r147}, [%r145];
	ld.shared.v2.u32 	{%r148, %r149}, [%r145+8];
	ld.shared.v2.u32 	{%r150, %r151}, [%r145+16];
	ld.shared.v2.u32 	{%r152, %r153}, [%r145+24];
	ld.shared.v2.u32 	{%r154, %r155}, [%r145+32];
	ld.shared.v2.u32 	{%r156, %r157}, [%r145+40];
	ld.shared.v2.u32 	{%r158, %r159}, [%r145+48];
	ld.shared.v2.u32 	{%r160, %r161}, [%r145+56];
	ld.shared.v2.u32 	{%r162, %r163}, [%r145+64];
	ld.shared.v2.u32 	{%r164, %r165}, [%r145+72];
	ld.shared.v2.u32 	{%r166, %r167}, [%r145+80];
	bar.sync 	0;
	setp.ne.s32 	%p26, %r998, 0;
	@%p26 bra 	$L__BB13_78;
	add.s32 	%r490, %r147, %r146;
	add.s32 	%r491, %r148, %r490;
	add.s32 	%r492, %r149, %r491;
	add.s32 	%r493, %r150, %r492;
	add.s32 	%r494, %r151, %r493;
	add.s32 	%r495, %r152, %r494;
	add.s32 	%r496, %r153, %r495;
	add.s32 	%r497, %r154, %r496;
	add.s32 	%r498, %r155, %r497;
	add.s32 	%r499, %r156, %r498;
	add.s32 	%r500, %r157, %r499;
	add.s32 	%r501, %r158, %r500;
	add.s32 	%r502, %r159, %r501;
	add.s32 	%r503, %r160, %r502;
	add.s32 	%r504, %r161, %r503;
	add.s32 	%r505, %r162, %r504;
	add.s32 	%r506, %r163, %r505;
	add.s32 	%r507, %r164, %r506;
	add.s32 	%r508, %r165, %r507;
	add.s32 	%r509, %r166, %r508;
	add.s32 	%r464, %r167, %r509;
	mov.b32 	%r462, 1;
	mov.b32 	%r487, 0;
	mov.b32 	%r489, -1;
	// begin inline asm
	{  .reg .s32 r0;  .reg .pred p;  shfl.sync.up.b32 r0|p, %r464, %r462, %r487, %r489;  @p add.s32 r0, r0, %r464;  mov.s32 %r460, r0;}
	// end inline asm
	mov.b32 	%r468, 2;
	// begin inline asm
	{  .reg .s32 r0;  .reg .pred p;  shfl.sync.up.b32 r0|p, %r460, %r468, %r487, %r489;  @p add.s32 r0, r0, %r460;  mov.s32 %r466, r0;}
	// end inline asm
	mov.b32 	%r474, 4;
	// begin inline asm
	{  .reg .s32 r0;  .reg .pred p;  shfl.sync.up.b32 r0|p, %r466, %r474, %r487, %r489;  @p add.s32 r0, r0, %r466;  mov.s32 %r472, r0;}
	// end inline asm
	mov.b32 	%r480, 8;
	// begin inline asm
	{  .reg .s32 r0;  .reg .pred p;  shfl.sync.up.b32 r0|p, %r472, %r480, %r487, %r489;  @p add.s32 r0, r0, %r472;  mov.s32 %r478, r0;}
	// end inline asm
	mov.b32 	%r486, 16;
	// begin inline asm
	{  .reg .s32 r0;  .reg .pred p;  shfl.sync.up.b32 r0|p, %r478, %r486, %r487, %r489;  @p add.s32 r0, r0, %r478;  mov.s32 %r484, r0;}
	// end inline asm
	setp.ne.s32 	%p68, %r257, 31;
	@%p68 bra 	$L__BB13_77;
	shl.b32 	%r510, %r143, 2;
	mov.u32 	%r511, _ZZN3cub18CUB_300001_SM_10006detail4scan16DeviceScanKernelINS2_10policy_hubIiiijN4cuda3std3__44plusIvEEE10Policy1000EN6thrust24THRUST_300001_SM_1000_NS6detail15normal_iteratorINSD_10device_ptrIiEEEESI_NS0_13ScanTileStateIiLb1EEES9_NS1_10InputValueIiPiEEjiLb0EiEEvT0_T1_T2_iT3_T4_T5_E12temp_storage;
	add.s32 	%r512, %r511, %r510;
	st.shared.u32 	[%r512+16], %r484;
$L__BB13_77:
	bar.sync 	0;
	ld.shared.v4.u32 	{%r513, %r514, %r515, %r516}, [_ZZN3cub18CUB_300001_SM_10006detail4scan16DeviceScanKernelINS2_10policy_hubIiiijN4cuda3std3__44plusIvEEE10Policy1000EN6thrust24THRUST_300001_SM_1000_NS6detail15normal_iteratorINSD_10device_ptrIiEEEESI_NS0_13ScanTileStateIiLb1EEES9_NS1_10InputValueIiPiEEjiLb0EiEEvT0_T1_T2_iT3_T4_T5_E12temp_storage+16];
	add.s32 	%r517, %r514, %r513;
	setp.eq.s32 	%p69, %r143, 2;
	selp.b32 	%r518, %r517, %r513, %p69;
	add.s32 	%r519, %r517, %r515;
	setp.eq.s32 	%p70, %r143, 3;
	selp.b32 	%r520, %r519, %r518, %p70;
	add.s32 	%r521, %r519, %r516;
	setp.eq.s32 	%p71, %r143, 4;
	selp.b32 	%r522, %r521, %r520, %p71;
	ld.shared.v4.u32 	{%r523, %r524, %r525, %r526}, [_ZZN3cub18CUB_300001_SM_10006detail4scan16DeviceScanKernelINS2_10policy_hubIiiijN4cuda3std3__44plusIvEEE10Policy1000EN6thrust24THRUST_300001_SM_1000_NS6detail15normal_iteratorINSD_10device_ptrIiEEEESI_NS0_13ScanTileStateIiLb1EEES9_NS1_10InputValueIiPiEEjiLb0EiEEvT0_T1_T2_iT3_T4_T5_E12temp_storage+32];
	add.s32 	%r527, %r521, %r523;
	setp.eq.s32 	%p72, %r143, 5;
	selp.b32 	%r528, %r527, %r522, %p72;
	add.s32 	%r529, %r527, %r524;
	setp.eq.s32 	%p73, %r143, 6;
	selp.b32 	%r530, %r529, %r528, %p73;
	add.s32 	%r531, %r529, %r525;
	setp.eq.s32 	%p74, %r143, 7;
	selp.b32 	%r532, %r531, %r530, %p74;
	add.s32 	%r533, %r531, %r526;
	setp.eq.s32 	%p75, %r143, 8;
	selp.b32 	%r534, %r533, %r532, %p75;
	.pragma "used_bytes_mask 4095";
	ld.shared.v4.u32 	{%r535, %r536, %r537, %r538}, [_ZZN3cub18CUB_300001_SM_10006detail4scan16DeviceScanKernelINS2_10policy_hubIiiijN4cuda3std3__44plusIvEEE10Policy1000EN6thrust24THRUST_300001_SM_1000_NS6detail15normal_iteratorINSD_10device_ptrIiEEEESI_NS0_13ScanTileStateIiLb1EEES9_NS1_10InputValueIiPiEEjiLb0EiEEvT0_T1_T2_iT3_T4_T5_E12temp_storage+48];
	add.s32 	%r539, %r533, %r535;
	setp.eq.s32 	%p76, %r143, 9;
	selp.b32 	%r540, %r539, %r534, %p76;
	add.s32 	%r541, %r539, %r536;
	setp.eq.s32 	%p77, %r143, 10;
	selp.b32 	%r542, %r541, %r540, %p77;
	add.s32 	%r543, %r541, %r537;
	setp.eq.s32 	%p78, %r143, 11;
	selp.b32 	%r544, %r543, %r542, %p78;
	setp.lt.u32 	%p79, %r85, 32;
	selp.b32 	%r545, 0, %r544, %p79;
	setp.eq.s32 	%p80, %r257, 0;
	sub.s32 	%r546, %r484, %r464;
	selp.b32 	%r547, 0, %r546, %p80;
	add.s32 	%r548, %r547, %r997;
	add.s32 	%r1049, %r548, %r545;
	bra.uni 	$L__BB13_97;
$L__BB13_78:
	add.s32 	%r291, %r147, %r146;
	add.s32 	%r292, %r148, %r291;
	add.s32 	%r293, %r149, %r292;
	add.s32 	%r294, %r150, %r293;
	add.s32 	%r295, %r151, %r294;
	add.s32 	%r296, %r152, %r295;
	add.s32 	%r297, %r153, %r296;
	add.s32 	%r298, %r154, %r297;
	add.s32 	%r299, %r155, %r298;
	add.s32 	%r300, %r156, %r299;
	add.s32 	%r301, %r157, %r300;
	add.s32 	%r302, %r158, %r301;
	add.s32 	%r303, %r159, %r302;
	add.s32 	%r304, %r160, %r303;
	add.s32 	%r305, %r161, %r304;
	add.s32 	%r306, %r162, %r305;
	add.s32 	%r307, %r163, %r306;
	add.s32 	%r308, %r164, %r307;
	add.s32 	%r309, %r165, %r308;
	add.s32 	%r310, %r166, %r309;
	add.s32 	%r265, %r167, %r310;
	mov.b32 	%r263, 1;
	mov.b32 	%r288, 0;
	mov.b32 	%r290, -1;
	// begin inline asm
	{  .reg .s32 r0;  .reg .pred p;  shfl.sync.up.b32 r0|p, %r265, %r263, %r288, %r290;  @p add.s32 r0, r0, %r265;  mov.s32 %r261, r0;}
	// end inline asm
	mov.b32 	%r269, 2;
	// begin inline asm
	{  .reg .s32 r0;  .reg .pred p;  shfl.sync.up.b32 r0|p, %r261, %r269, %r288, %r290;  @p add.s32 r0, r0, %r261;  mov.s32 %r267, r0;}
	// end inline asm
	mov.b32 	%r275, 4;
	// begin inline asm
	{  .reg .s32 r0;  .reg .pred p;  shfl.sync.up.b32 r0|p, %r267, %r275, %r288, %r290;  @p add.s32 r0, r0, %r267;  mov.s32 %r273, r0;}
	// end inline asm
	mov.b32 	%r281, 8;
	// begin inline asm
	{  .reg .s32 r0;  .reg .pred p;  shfl.sync.up.b32 r0|p, %r273, %r281, %r288, %r290;  @p add.s32 r0, r0, %r273;  mov.s32 %r279, r0;}
	// end inline asm
	mov.b32 	%r287, 16;
	// begin inline asm
	{  .reg .s32 r0;  .reg .pred p;  shfl.sync.up.b32 r0|p, %r279, %r287, %r288, %r290;  @p add.s32 r0, r0, %r279;  mov.s32 %r285, r0;}
	// end inline asm
	setp.ne.s32 	%p27, %r257, 31;
	@%p27 bra 	$L__BB13_80;
	shl.b32 	%r311, %r143, 2;
	mov.u32 	%r312, _ZZN3cub18CUB_300001_SM_10006detail4scan16DeviceScanKernelINS2_10policy_hubIiiijN4cuda3std3__44plusIvEEE10Policy1000EN6thrust24THRUST_300001_SM_1000_NS6detail15normal_iteratorINSD_10device_ptrIiEEEESI_NS0_13ScanTileStateIiLb1EEES9_NS1_10InputValueIiPiEEjiLb0EiEEvT0_T1_T2_iT3_T4_T5_E12temp_storage;
	add.s32 	%r313, %r312, %r311;
	st.shared.u32 	[%r313+16], %r285;
$L__BB13_80:
	sub.s32 	%r314, %r285, %r265;
	bar.sync 	0;
	ld.shared.v4.u32 	{%r315, %r316, %r317, %r318}, [_ZZN3cub18CUB_300001_SM_10006detail4scan16DeviceScanKernelINS2_10policy_hubIiiijN4cuda3std3__44plusIvEEE10Policy1000EN6thrust24THRUST_300001_SM_1000_NS6detail15normal_iteratorINSD_10device_ptrIiEEEESI_NS0_13ScanTileStateIiLb1EEES9_NS1_10InputValueIiPiEEjiLb0EiEEvT0_T1_T2_iT3_T4_T5_E12temp_storage+16];
	add.s32 	%r319, %r316, %r315;
	setp.eq.s32 	%p28, %r143, 2;
	selp.b32 	%r320, %r319, %r315, %p28;
	add.s32 	%r321, %r319, %r317;
	setp.eq.s32 	%p29, %r143, 3;
	selp.b32 	%r322, %r321, %r320, %p29;
	add.s32 	%r323, %r321, %r318;
	setp.eq.s32 	%p30, %r143, 4;
	selp.b32 	%r324, %r323, %r322, %p30;
	ld.shared.v4.u32 	{%r325, %r326, %r327, %r328}, [_ZZN3cub18CUB_300001_SM_10006detail4scan16DeviceScanKernelINS2_10policy_hubIiiijN4cuda3std3__44plusIvEEE10Policy1000EN6thrust24THRUST_300001_SM_1000_NS6detail15normal_iteratorINSD_10device_ptrIiEEEESI_NS0_13ScanTileStateIiLb1EEES9_NS1_10InputValueIiPiEEjiLb0EiEEvT0_T1_T2_iT3_T4_T5_E12temp_storage+32];
	add.s32 	%r329, %r323, %r325;
	setp.eq.s32 	%p31, %r143, 5;
	selp.b32 	%r330, %r329, %r324, %p31;
	add.s32 	%r331, %r329, %r326;
	setp.eq.s32 	%p32, %r143, 6;
	selp.b32 	%r332, %r331, %r330, %p32;
	add.s32 	%r333, %r331, %r327;
	setp.eq.s32 	%p33, %r143, 7;
	selp.b32 	%r334, %r333, %r332, %p33;
	add.s32 	%r335, %r333, %r328;
	setp.eq.s32 	%p34, %r143, 8;
	selp.b32 	%r336, %r335, %r334, %p34;
	ld.shared.v4.u32 	{%r337, %r338, %r339, %r340}, [_ZZN3cub18CUB_300001_SM_10006detail4scan16DeviceScanKernelINS2_10policy_hubIiiijN4cuda3std3__44plusIvEEE10Policy1000EN6thrust24THRUST_300001_SM_1000_NS6detail15normal_iteratorINSD_10device_ptrIiEEEESI_NS0_13ScanTileStateIiLb1EEES9_NS1_10InputValueIiPiEEjiLb0EiEEvT0_T1_T2_iT3_T4_T5_E12temp_storage+48];
	add.s32 	%r341, %r335, %r337;
	setp.eq.s32 	%p35, %r143, 9;
	selp.b32 	%r342, %r341, %r336, %p35;
	add.s32 	%r343, %r341, %r338;
	setp.eq.s32 	%p36, %r143, 10;
	selp.b32 	%r344, %r343, %r342, %p36;
	add.s32 	%r345, %r343, %r339;
	setp.eq.s32 	%p37, %r143, 11;
	selp.b32 	%r346, %r345, %r344, %p37;
	add.s32 	%r173, %r345, %r340;
	setp.gt.u32 	%p38, %r85, 31;
	setp.lt.u32 	%p39, %r85, 32;
	setp.eq.s32 	%p40, %r257, 0;
	selp.b32 	%r347, 0, %r314, %p40;
	add.s32 	%r1048, %r346, %r347;
	selp.b32 	%r175, %r314, %r1048, %p39;
	@%p38 bra 	$L__BB13_96;
	setp.ne.s32 	%p41, %r85, 0;
	mul.wide.s32 	%rd21, %r998, 8;
	add.s64 	%rd11, %rd16, %rd21;
	@%p41 bra 	$L__BB13_83;
	st.shared.u32 	[_ZZN3cub18CUB_300001_SM_10006detail4scan16DeviceScanKernelINS2_10policy_hubIiiijN4cuda3std3__44plusIvEEE10Policy1000EN6thrust24THRUST_300001_SM_1000_NS6detail15normal_iteratorINSD_10device_ptrIiEEEESI_NS0_13ScanTileStateIiLb1EEES9_NS1_10InputValueIiPiEEjiLb0EiEEvT0_T1_T2_iT3_T4_T5_E12temp_storage+12], %r173;
	add.s64 	%rd22, %rd11, 256;
	mov.b32 	%r348, 100;
	// begin inline asm
	st.relaxed.gpu.v2.u32 [%rd22], {%r348, %r173};
	// end inline asm
$L__BB13_83:
	not.b32 	%r354, %r85;
	add.s32 	%r1043, %r998, %r354;
	mov.b32 	%r350, 830;
	// begin inline asm
	nanosleep.u32 %r350;
	// end inline asm
	mul.wide.s32 	%rd24, %r1043, 8;
	add.s64 	%rd25, %rd16, %rd24;
	add.s64 	%rd23, %rd25, 256;
	// begin inline asm
	ld.relaxed.gpu.v2.u32 {%r1045, %r1037}, [%rd23];
	// end inline asm
	mov.b32 	%r1038, 952;
$L__BB13_84:
	setp.eq.s32 	%p42, %r1045, 99;
	mov.b32 	%r355, -1;
	vote.sync.any.pred 	%p43, %p42, %r355;
	not.pred 	%p44, %p43;
	@%p44 bra 	$L__BB13_86;
	mul.lo.s32 	%r458, %r998, 16807;
	and.b32  	%r998, %r458, 2147483647;
	add.s32 	%r459, %r1038, 1;
	rem.u32 	%r455, %r998, %r459;
	// begin inline asm
	nanosleep.u32 %r455;
	// end inline asm
	shr.u32 	%r1038, %r1038, 1;
	// begin inline asm
	ld.relaxed.gpu.v2.u32 {%r1045, %r1037}, [%rd23];
	// end inline asm
	bra.uni 	$L__BB13_84;
$L__BB13_86:
	setp.eq.s32 	%p45, %r1045, 101;
	mov.b32 	%r382, -1;
	vote.sync.ballot.b32 	%r384, %p45, %r382;
	// begin inline asm
	mov.u32 %r357, %lanemask_ge;
	// end inline asm
	and.b32  	%r385, %r384, %r357;
	or.b32  	%r386, %r385, -2147483648;
	add.s32 	%r387, %r386, -1;
	not.b32 	%r388, %r386;
	and.b32  	%r389, %r388, %r387;
	popc.b32 	%r361, %r389;
	mov.b32 	%r360, 1;
	// begin inline asm
	shfl.sync.down.b32 %r358, %r1037, %r360, %r361, %r382;
	// end inline asm
	setp.lt.s32 	%p47, %r257, %r361;
	selp.b32 	%r390, %r358, 0, %p47;
	add.s32 	%r364, %r390, %r1037;
	mov.b32 	%r365, 2;
	// begin inline asm
	shfl.sync.down.b32 %r363, %r364, %r365, %r361, %r382;
	// end inline asm
	add.s32 	%r391, %r257, 2;
	setp.gt.s32 	%p48, %r391, %r361;
	selp.b32 	%r392, 0, %r363, %p48;
	add.s32 	%r369, %r364, %r392;
	mov.b32 	%r370, 4;
	// begin inline asm
	shfl.sync.down.b32 %r368, %r369, %r370, %r361, %r382;
	// end inline asm
	add.s32 	%r393, %r257, 4;
	setp.gt.s32 	%p49, %r393, %r361;
	selp.b32 	%r394, 0, %r368, %p49;
	add.s32 	%r374, %r369, %r394;
	mov.b32 	%r375, 8;
	// begin inline asm
	shfl.sync.down.b32 %r373, %r374, %r375, %r361, %r382;
	// end inline asm
	add.s32 	%r395, %r257, 8;
	setp.gt.s32 	%p50, %r395, %r361;
	selp.b32 	%r396, 0, %r373, %p50;
	add.s32 	%r379, %r374, %r396;
	mov.b32 	%r380, 16;
	// begin inline asm
	shfl.sync.down.b32 %r378, %r379, %r380, %r361, %r382;
	// end inline asm
	add.s32 	%r397, %r257, 16;
	setp.gt.s32 	%p51, %r397, %r361;
	selp.b32 	%r398, 0, %r378, %p51;
	add.s32 	%r1041, %r379, %r398;
	add.s64 	%rd12, %rd16, 256;
	mov.b32 	%r1039, 952;
$L__BB13_87:
	setp.ne.s32 	%p52, %r1045, 101;
	mov.b32 	%r399, -1;
	vote.sync.all.pred 	%p53, %p52, %r399;
	not.pred 	%p54, %p53;
	@%p54 bra 	$L__BB13_92;
	shr.u32 	%r1039, %r1039, 1;
	mul.wide.s32 	%rd28, %r1043, 8;
	add.s64 	%rd29, %rd12, %rd28;
	add.s64 	%rd27, %rd29, -256;
	// begin inline asm
	ld.relaxed.gpu.v2.u32 {%r1045, %r1046}, [%rd27];
	// end inline asm
	mov.u32 	%r1047, %r1039;
$L__BB13_89:
	setp.eq.s32 	%p58, %r1045, 99;
	mov.b32 	%r407, -1;
	vote.sync.any.pred 	%p59, %p58, %r407;
	not.pred 	%p60, %p59;
	@%p60 bra 	$L__BB13_91;
	mul.lo.s32 	%r453, %r998, 16807;
	and.b32  	%r998, %r453, 2147483647;
	add.s32 	%r454, %r1047, 1;
	rem.u32 	%r450, %r998, %r454;
	// begin inline asm
	nanosleep.u32 %r450;
	// end inline asm
	shr.u32 	%r1047, %r1047, 1;
	// begin inline asm
	ld.relaxed.gpu.v2.u32 {%r1045, %r1046}, [%rd27];
	// end inline asm
	bra.uni 	$L__BB13_89;
$L__BB13_91:
	setp.eq.s32 	%p61, %r1045, 101;
	mov.b32 	%r433, -1;
	vote.sync.ballot.b32 	%r434, %p61, %r433;
	and.b32  	%r435, %r434, %r357;
	or.b32  	%r436, %r435, -2147483648;
	add.s32 	%r437, %r436, -1;
	not.b32 	%r438, %r436;
	and.b32  	%r439, %r438, %r437;
	popc.b32 	%r412, %r439;
	mov.b32 	%r411, 1;
	// begin inline asm
	shfl.sync.down.b32 %r409, %r1046, %r411, %r412, %r433;
	// end inline asm
	setp.lt.s32 	%p63, %r257, %r412;
	selp.b32 	%r440, %r409, 0, %p63;
	add.s32 	%r415, %r440, %r1046;
	mov.b32 	%r416, 2;
	// begin inline asm
	shfl.sync.down.b32 %r414, %r415, %r416, %r412, %r433;
	// end inline asm
	add.s32 	%r441, %r257, 2;
	setp.gt.s32 	%p64, %r441, %r412;
	selp.b32 	%r442, 0, %r414, %p64;
	add.s32 	%r420, %r415, %r442;
	mov.b32 	%r421, 4;
	// begin inline asm
	shfl.sync.down.b32 %r419, %r420, %r421, %r412, %r433;
	// end inline asm
	add.s32 	%r443, %r257, 4;
	setp.gt.s32 	%p65, %r443, %r412;
	selp.b32 	%r444, 0, %r419, %p65;
	add.s32 	%r425, %r420, %r444;
	mov.b32 	%r426, 8;
	// begin inline asm
	shfl.sync.down.b32 %r424, %r425, %r426, %r412, %r433;
	// end inline asm
	add.s32 	%r445, %r257, 8;
	setp.gt.s32 	%p66, %r445, %r412;
	selp.b32 	%r446, 0, %r424, %p66;
	add.s32 	%r430, %r425, %r446;
	mov.b32 	%r431, 16;
	// begin inline asm
	shfl.sync.down.b32 %r429, %r430, %r431, %r412, %r433;
	// end inline asm
	add.s32 	%r447, %r257, 16;
	setp.gt.s32 	%p67, %r447, %r412;
	selp.b32 	%r448, 0, %r429, %p67;
	add.s32 	%r449, %r448, %r1041;
	add.s32 	%r1041, %r449, %r430;
	add.s32 	%r1043, %r1043, -32;
	bra.uni 	$L__BB13_87;
$L__BB13_92:
	@%p41 bra 	$L__BB13_94;
	add.s32 	%r402, %r1041, %r173;
	add.s64 	%rd26, %rd11, 256;
	mov.b32 	%r401, 101;
	// begin inline asm
	st.relaxed.gpu.v2.u32 [%rd26], {%r401, %r402};
	// end inline asm
	st.shared.u32 	[_ZZN3cub18CUB_300001_SM_10006detail4scan16DeviceScanKernelINS2_10policy_hubIiiijN4cuda3std3__44plusIvEEE10Policy1000EN6thrust24THRUST_300001_SM_1000_NS6detail15normal_iteratorINSD_10device_ptrIiEEEESI_NS0_13ScanTileStateIiLb1EEES9_NS1_10InputValueIiPiEEjiLb0EiEEvT0_T1_T2_iT3_T4_T5_E12temp_storage+4], %r1041;
	st.shared.u32 	[_ZZN3cub18CUB_300001_SM_10006detail4scan16DeviceScanKernelINS2_10policy_hubIiiijN4cuda3std3__44plusIvEEE10Policy1000EN6thrust24THRUST_300001_SM_1000_NS6detail15normal_iteratorINSD_10device_ptrIiEEEESI_NS0_13ScanTileStateIiLb1EEES9_NS1_10InputValueIiPiEEjiLb0EiEEvT0_T1_T2_iT3_T4_T5_E12temp_storage+8], %r402;
$L__BB13_94:
	setp.ne.s32 	%p56, %r257, 0;
	mov.u32 	%r1048, %r175;
	@%p56 bra 	$L__BB13_96;
	st.shared.u32 	[_ZZN3cub18CUB_300001_SM_10006detail4scan16DeviceScanKernelINS2_10policy_hubIiiijN4cuda3std3__44plusIvEEE10Policy1000EN6thrust24THRUST_300001_SM_1000_NS6detail15normal_iteratorINSD_10device_ptrIiEEEESI_NS0_13ScanTileStateIiLb1EEES9_NS1_10InputValueIiPiEEjiLb0EiEEvT0_T1_T2_iT3_T4_T5_E12temp_storage+76], %r1041;
	mov.u32 	%r1048, %r1041;
$L__BB13_96:
	bar.sync 	0;
	setp.eq.s32 	%p57, %r85, 0;
	ld.shared.u32 	%r403, [_ZZN3cub18CUB_300001_SM_10006detail4scan16DeviceScanKernelINS2_10policy_hubIiiijN4cuda3std3__44plusIvEEE10Policy1000EN6thrust24THRUST_300001_SM_1000_NS6detail15normal_iteratorINSD_10device_ptrIiEEEESI_NS0_13ScanTileStateIiLb1EEES9_NS1_10InputValueIiPiEEjiLb0EiEEvT0_T1_T2_iT3_T4_T5_E12temp_storage+76];
	selp.b32 	%r404, 0, %r403, %p57;
	add.s32 	%r1049, %r404, %r1048;
$L__BB13_97:
	add.s32 	%r549, %r1049, %r146;
	add.s32 	%r550, %r147, %r549;
	add.s32 	%r551, %r148, %r550;
	add.s32 	%r552, %r149, %r551;
	add.s32 	%r553, %r150, %r552;
	add.s32 	%r554, %r151, %r553;
	add.s32 	%r555, %r152, %r554;
	add.s32 	%r556, %r153, %r555;
	add.s32 	%r557, %r154, %r556;
	add.s32 	%r558, %r155, %r557;
	add.s32 	%r559, %r156, %r558;
	add.s32 	%r560, %r157, %r559;
	add.s32 	%r561, %r158, %r560;
	add.s32 	%r562, %r159, %r561;
	add.s32 	%r563, %r160, %r562;
	add.s32 	%r564, %r161, %r563;
	add.s32 	%r565, %r162, %r564;
	add.s32 	%r566, %r163, %r565;
	add.s32 	%r567, %r164, %r566;
	add.s32 	%r568, %r165, %r567;
	add.s32 	%r569, %r166, %r568;
	bar.sync 	0;
	st.shared.v2.u32 	[%r145], {%r1049, %r549};
	st.shared.v2.u32 	[%r145+8], {%r550, %r551};
	st.shared.v2.u32 	[%r145+16], {%r552, %r553};
	st.shared.v2.u32 	[%r145+24], {%r554, %r555};
	st.shared.v2.u32 	[%r145+32], {%r556, %r557};
	st.shared.v2.u32 	[%r145+40], {%r558, %r559};
	st.shared.v2.u32 	[%r145+48], {%r560, %r561};
	st.shared.v2.u32 	[%r145+56], {%r562, %r563};
	st.shared.v2.u32 	[%r145+64], {%r564, %r565};
	st.shared.v2.u32 	[%r145+72], {%r566, %r567};
	st.shared.v2.u32 	[%r145+80], {%r568, %r569};
	bar.warp.sync 	-1;
	ld.shared.u32 	%r214, [%r144];
	ld.shared.u32 	%r215, [%r144+128];
	ld.shared.u32 	%r216, [%r144+256];
	ld.shared.u32 	%r217, [%r144+384];
	ld.shared.u32 	%r218, [%r144+512];
	ld.shared.u32 	%r219, [%r144+640];
	ld.shared.u32 	%r220, [%r144+768];
	ld.shared.u32 	%r221, [%r144+896];
	ld.shared.u32 	%r222, [%r144+1024];
	ld.shared.u32 	%r223, [%r144+1152];
	ld.shared.u32 	%r224, [%r144+1280];
	ld.shared.u32 	%r225, [%r144+1408];
	ld.shared.u32 	%r226, [%r144+1536];
	ld.shared.u32 	%r227, [%r144+1664];
	ld.shared.u32 	%r228, [%r144+1792];
	ld.shared.u32 	%r229, [%r144+1920];
	ld.shared.u32 	%r230, [%r144+2048];
	ld.shared.u32 	%r231, [%r144+2176];
	ld.shared.u32 	%r232, [%r144+2304];
	ld.shared.u32 	%r233, [%r144+2432];
	ld.shared.u32 	%r234, [%r144+2560];
	ld.shared.u32 	%r235, [%r144+2688];
	setp.ne.s32 	%p81, %r85, 0;
	@%p81 bra 	$L__BB13_99;
	st.volatile.shared.u32 	[_ZZN3cub18CUB_300001_SM_10006detail4scan16DeviceScanKernelINS2_10policy_hubIiiijN4cuda3std3__44plusIvEEE10Policy1000EN6thrust24THRUST_300001_SM_1000_NS6detail15normal_iteratorINSD_10device_ptrIiEEEESI_NS0_13ScanTileStateIiLb1EEES9_NS1_10InputValueIiPiEEjiLb0EiEEvT0_T1_T2_iT3_T4_T5_E12temp_storage+33792], %r6;
$L__BB13_99:
	ld.param.u32 	%r996, [_ZN3cub18CUB_300001_SM_10006detail4scan16DeviceScanKernelINS2_10policy_hubIiiijN4cuda3std3__44plusIvEEE10Policy1000EN6thrust24THRUST_300001_SM_1000_NS6detail15normal_iteratorINSD_10device_ptrIiEEEESI_NS0_13ScanTileStateIiLb1EEES9_NS1_10InputValueIiPiEEjiLb0EiEEvT0_T1_T2_iT3_T4_T5__param_3];
	bar.sync 	0;
	ld.volatile.shared.u32 	%r236, [_ZZN3cub18CUB_300001_SM_10006detail4scan16DeviceScanKernelINS2_10policy_hubIiiijN4cuda3std3__44plusIvEEE10Policy1000EN6thrust24THRUST_300001_SM_1000_NS6detail15normal_iteratorINSD_10device_ptrIiEEEESI_NS0_13ScanTileStateIiLb1EEES9_NS1_10InputValueIiPiEEjiLb0EiEEvT0_T1_T2_iT3_T4_T5_E12temp_storage+33792];
	cvt.u64.u32 	%rd36, %r87;
	mov.u32 	%r570, %ctaid.x;
	add.s32 	%r571, %r996, %r570;
	mul.lo.s32 	%r572, %r571, 8448;
	cvt.u64.u32 	%rd37, %r572;
	add.s64 	%rd38, %rd36, %rd37;
	setp.ge.s32 	%p82, %r87, %r236;
	shl.b64 	%rd39, %rd38, 2;
	add.s64 	%rd13, %rd4, %rd39;
	@%p82 bra 	$L__BB13_101;
	st.global.u32 	[%rd13], %r214;
$L__BB13_101:
	setp.ge.s32 	%p83, %r90, %r236;
	@%p83 bra 	$L__BB13_103;
	st.global.u32 	[%rd13+128], %r215;
$L__BB13_103:
	setp.ge.s32 	%p84, %r93, %r236;
	@%p84 bra 	$L__BB13_105;
	st.global.u32 	[%rd13+256], %r216;
$L__BB13_105:
	setp.ge.s32 	%p85, %r96, %r236;
	@%p85 bra 	$L__BB13_107;
	st.global.u32 	[%rd13+384], %r217;
$L__BB13_107:
	mov.u32 	%r573, %tid.x;
	and.b32  	%r574, %r573, 992;
	mul.lo.s32 	%r575, %r574, 22;
	and.b32  	%r576, %r573, 31;
	or.b32  	%r577, %r575, %r576;
	add.s32 	%r578, %r577, 128;
	setp.ge.s32 	%p86, %r578, %r236;
	@%p86 bra 	$L__BB13_109;
	st.global.u32 	[%rd13+512], %r218;
$L__BB13_109:
	add.s32 	%r584, %r577, 160;
	setp.ge.s32 	%p87, %r584, %r236;
	@%p87 bra 	$L__BB13_111;
	st.global.u32 	[%rd13+640], %r219;
$L__BB13_111:
	add.s32 	%r590, %r577, 192;
	setp.ge.s32 	%p88, %r590, %r236;
	@%p88 bra 	$L__BB13_113;
	st.global.u32 	[%rd13+768], %r220;
$L__BB13_113:
	add.s32 	%r596, %r577, 224;
	setp.ge.s32 	%p89, %r596, %r236;
	@%p89 bra 	$L__BB13_115;
	st.global.u32 	[%rd13+896], %r221;
$L__BB13_115:
	add.s32 	%r602, %r577, 256;
	setp.ge.s32 	%p90, %r602, %r236;
	@%p90 bra 	$L__BB13_117;
	st.global.u32 	[%rd13+1024], %r222;
$L__BB13_117:
	add.s32 	%r608, %r577, 288;
	setp.ge.s32 	%p91, %r608, %r236;
	@%p91 bra 	$L__BB13_119;
	st.global.u32 	[%rd13+1152], %r223;
$L__BB13_119:
	setp.ge.s32 	%p92, %r111, %r236;
	@%p92 bra 	$L__BB13_121;
	st.global.u32 	[%rd13+1280], %r224;
$L__BB13_121:
	setp.ge.s32 	%p93, %r114, %r236;
	@%p93 bra 	$L__BB13_123;
	st.global.u32 	[%rd13+1408], %r225;
$L__BB13_123:
	setp.ge.s32 	%p94, %r117, %r236;
	@%p94 bra 	$L__BB13_125;
	st.global.u32 	[%rd13+1536], %r226;
$L__BB13_125:
	setp.ge.s32 	%p95, %r120, %r236;
	@%p95 bra 	$L__BB13_127;
	st.global.u32 	[%rd13+1664], %r227;
$L__BB13_127:
	add.s32 	%r614, %r577, 448;
	setp.ge.s32 	%p96, %r614, %r236;
	@%p96 bra 	$L__BB13_129;
	st.global.u32 	[%rd13+1792], %r228;
$L__BB13_129:
	add.s32 	%r620, %r577, 480;
	setp.ge.s32 	%p97, %r620, %r236;
	@%p97 bra 	$L__BB13_131;
	st.global.u32 	[%rd13+1920], %r229;
$L__BB13_131:
	add.s32 	%r626, %r577, 512;
	setp.ge.s32 	%p98, %r626, %r236;
	@%p98 bra 	$L__BB13_133;
	st.global.u32 	[%rd13+2048], %r230;
$L__BB13_133:
	setp.ge.s32 	%p99, %r129, %r236;
	@%p99 bra 	$L__BB13_135;
	st.global.u32 	[%rd13+2176], %r231;
$L__BB13_135:
	setp.ge.s32 	%p100, %r132, %r236;
	@%p100 bra 	$L__BB13_137;
	st.global.u32 	[%rd13+2304], %r232;
$L__BB13_137:
	add.s32 	%r632, %r577, 608;
	setp.ge.s32 	%p101, %r632, %r236;
	@%p101 bra 	$L__BB13_139;
	st.global.u32 	[%rd13+2432], %r233;
$L__BB13_139:
	add.s32 	%r638, %r577, 640;
	setp.ge.s32 	%p102, %r638, %r236;
	@%p102 bra 	$L__BB13_141;
	st.global.u32 	[%rd13+2560], %r234;
$L__BB13_141:
	setp.ge.s32 	%p103, %r139, %r236;
	@%p103 bra 	$L__BB13_143;
	st.global.u32 	[%rd13+2688], %r235;
$L__BB13_143:
	ret;

}
	// .globl	_ZN3cub18CUB_300001_SM_10006detail4scan16DeviceScanKernelINS2_10policy_hubIiiimN4cuda3std3__44plusIvEEE10Policy1000EN6thrust24THRUST_300001_SM_1000_NS6detail15normal_iteratorINSD_10device_ptrIiEEEESI_NS0_13ScanTileStateIiLb1EEES9_NS1_10InputValueIiPiEEmiLb0EiEEvT0_T1_T2_iT3_T4_T5_
.visible .entry _ZN3cub18CUB_300001_SM_10006detail4scan16DeviceScanKernelINS2_10policy_hubIiiimN4cuda3std3__44plusIvEEE10Policy1000EN6thrust24THRUST_300001_SM_1000_NS6detail15normal_iteratorINSD_10device_ptrIiEEEESI_NS0_13ScanTileStateIiLb1EEES9_NS1_10InputValueIiPiEEmiLb0EiEEvT0_T1_T2_iT3_T4_T5_(
	.param .align 8 .b8 _ZN3cub18CUB_300001_SM_10006detail4scan16DeviceScanKernelINS2_10policy_hubIiiimN4cuda3std3__44plusIvEEE10Policy1000EN6thrust24THRUST_300001_SM_1000_NS6detail15normal_iteratorINSD_10device_ptrIiEEEESI_NS0_13ScanTileStateIiLb1EEES9_NS1_10InputValueIiPiEEmiLb0EiEEvT0_T1_T2_iT3_T4_T5__param_0[8],
	.param .align 8 .b8 _ZN3cub18CUB_300001_SM_10006detail4scan16DeviceScanKernelINS2_10policy_hubIiiimN4cuda3std3__44plusIvEEE10Policy1000EN6thrust24THRUST_300001_SM_1000_NS6detail15normal_iteratorINSD_10device_ptrIiEEEESI_NS0_13ScanTileStateIiLb1EEES9_NS1_10InputValueIiPiEEmiLb0EiEEvT0_T1_T2_iT3_T4_T5__param_1[8],
	.param .align 8 .b8 _ZN3cub18CUB_300001_SM_10006detail4scan16DeviceScanKernelINS2_10policy_hubIiiimN4cuda3std3__44plusIvEEE10Policy1000EN6thrust24THRUST_300001_SM_1000_NS6detail15normal_iteratorINSD_10device_ptrIiEEEESI_NS0_13ScanTileStateIiLb1EEES9_NS1_10InputValueIiPiEEmiLb0EiEEvT0_T1_T2_iT3_T4_T5__param_2[8],
	.param .u32 _ZN3cub18CUB_300001_SM_10006detail4scan16DeviceScanKernelINS2_10policy_hubIiiimN4cuda3std3__44plusIvEEE10Policy1000EN6thrust24THRUST_300001_SM_1000_NS6detail15normal_iteratorINSD_10device_ptrIiEEEESI_NS0_13ScanTileStateIiLb1EEES9_NS1_10InputValueIiPiEEmiLb0EiEEvT0_T1_T2_iT3_T4_T5__param_3,
	.param .align 1 .b8 _ZN3cub18CUB_300001_SM_10006detail4scan16DeviceScanKernelINS2_10policy_hubIiiimN4cuda3std3__44plusIvEEE10Policy1000EN6thrust24THRUST_300001_SM_1000_NS6detail15normal_iteratorINSD_10device_ptrIiEEEESI_NS0_13ScanTileStateIiLb1EEES9_NS1_10InputValueIiPiEEmiLb0EiEEvT0_T1_T2_iT3_T4_T5__param_4[1],
	.param .align 8 .b8 _ZN3cub18CUB_300001_SM_10006detail4scan16DeviceScanKernelINS2_10policy_hubIiiimN4cuda3std3__44plusIvEEE10Policy1000EN6thrust24THRUST_300001_SM_1000_NS6detail15normal_iteratorINSD_10device_ptrIiEEEESI_NS0_13ScanTileStateIiLb1EEES9_NS1_10InputValueIiPiEEmiLb0EiEEvT0_T1_T2_iT3_T4_T5__param_5[16],
	.param .u64 _ZN3cub18CUB_300001_SM_10006detail4scan16DeviceScanKernelINS2_10policy_hubIiiimN4cuda3std3__44plusIvEEE10Policy1000EN6thrust24THRUST_300001_SM_1000_NS6detail15normal_iteratorINSD_10device_ptrIiEEEESI_NS0_13ScanTileStateIiLb1EEES9_NS1_10InputValueIiPiEEmiLb0EiEEvT0_T1_T2_iT3_T4_T5__param_6
)
.maxntid 416
{
	.reg .pred 	%p<158>;
	.reg .b16 	%rs<3>;
	.reg .b32 	%r<1003>;
	.reg .b64 	%rd<59>;
	// demoted variable
	.shared .align 16 .b8 _ZZN3cub18CUB_300001_SM_10006detail4scan16DeviceScanKernelINS2_10policy_hubIiiimN4cuda3std3__44plusIvEEE10Policy1000EN6thrust24THRUST_300001_SM_1000_NS6detail15normal_iteratorINSD_10device_ptrIiEEEESI_NS0_13ScanTileStateIiLb1EEES9_NS1_10InputValueIiPiEEmiLb0EiEEvT0_T1_T2_iT3_T4_T5_E12temp_storage[31632];
	ld.param.u32 	%r206, [_ZN3cub18CUB_300001_SM_10006detail4scan16DeviceScanKernelINS2_10policy_hubIiiimN4cuda3std3__44plusIvEEE10Policy1000EN6thrust24THRUST_300001_SM_1000_NS6detail15normal_iteratorINSD_10device_ptrIiEEEESI_NS0_13ScanTileStateIiLb1EEES9_NS1_10InputValueIiPiEEmiLb0EiEEvT0_T1_T2_iT3_T4_T5__param_5];
	bfe.u32 	%r207, %r206, 0, 8;
	cvt.u16.u32 	%rs1, %r207;
	and.b16  	%rs2, %rs1, 255;
	ld.param.u64 	%rd18, [_ZN3cub18CUB_300001_SM_10006detail4scan16DeviceScanKernelINS2_10policy_hubIiiimN4cuda3std3__44plusIvEEE10Policy1000EN6thrust24THRUST_300001_SM_1000_NS6detail15normal_iteratorINSD_10device_ptrIiEEEESI_NS0_13ScanTileStateIiLb1EEES9_NS1_10InputValueIiPiEEmiLb0EiEEvT0_T1_T2_iT3_T4_T5__param_2];
	ld.param.u64 	%rd17, [_ZN3cub18CUB_300001_SM_10006detail4scan16DeviceScanKernelINS2_10policy_hubIiiimN4cuda3std3__44plusIvEEE10Policy1000EN6thrust24THRUST_300001_SM_1000_NS6detail15normal_iteratorINSD_10device_ptrIiEEEESI_NS0_13ScanTileStateIiLb1EEES9_NS1_10InputValueIiPiEEmiLb0EiEEvT0_T1_T2_iT3_T4_T5__param_1];
	ld.param.u64 	%rd16, [_ZN3cub18CUB_300001_SM_10006detail4scan16DeviceScanKernelINS2_10policy_hubIiiimN4cuda3std3__44plusIvEEE10Policy1000EN6thrust24THRUST_300001_SM_1000_NS6detail15normal_iteratorINSD_10device_ptrIiEEEESI_NS0_13ScanTileStateIiLb1EEES9_NS1_10InputValueIiPiEEmiLb0EiEEvT0_T1_T2_iT3_T4_T5__param_0];
	ld.param.u64 	%rd1, [_ZN3cub18CUB_300001_SM_10006detail4scan16DeviceScanKernelINS2_10policy_hubIiiimN4cuda3std3__44plusIvEEE10Policy1000EN6thrust24THRUST_300001_SM_1000_NS6detail15normal_iteratorINSD_10device_ptrIiEEEESI_NS0_13ScanTileStateIiLb1EEES9_NS1_10InputValueIiPiEEmiLb0EiEEvT0_T1_T2_iT3_T4_T5__param_5+8];
	ld.param.u32 	%r205, [_ZN3cub18CUB_300001_SM_10006detail4scan16DeviceScanKernelINS2_10policy_hubIiiimN4cuda3std3__44plusIvEEE10Policy1000EN6thrust24THRUST_300001_SM_1000_NS6detail15normal_iteratorINSD_10device_ptrIiEEEESI_NS0_13ScanTileStateIiLb1EEES9_NS1_10InputValueIiPiEEmiLb0EiEEvT0_T1_T2_iT3_T4_T5__param_3];
	ld.param.u64 	%rd19, [_ZN3cub18CUB_300001_SM_10006detail4scan16DeviceScanKernelINS2_10policy_hubIiiimN4cuda3std3__44plusIvEEE10Policy1000EN6thrust24THRUST_300001_SM_1000_NS6detail15normal_iteratorINSD_10device_ptrIiEEEESI_NS0_13ScanTileStateIiLb1EEES9_NS1_10InputValueIiPiEEmiLb0EiEEvT0_T1_T2_iT3_T4_T5__param_6];
	setp.eq.s16 	%p1, %rs2, 0;
	@%p1 bra 	$L__BB14_2;
	cvta.to.global.u64 	%rd20, %rd1;
	ld.global.u32 	%r959, [%rd20];
	bra.uni 	$L__BB14_3;
$L__BB14_2:
	cvt.u32.u64 	%r959, %rd1;
$L__BB14_3:
	cvta.to.global.u64 	%rd3, %rd16;
	cvta.to.global.u64 	%rd4, %rd17;
	mov.u32 	%r208, %ctaid.x;
	add.s32 	%r4, %r205, %r208;
	mul.wide.s32 	%rd5, %r4, 7904;
	sub.s64 	%rd6, %rd19, %rd5;
	setp.lt.u64 	%p2, %rd6, 7905;
	@%p2 bra 	$L__BB14_29;
	mov.u32 	%r5, %tid.x;
	and.b32  	%r617, %r5, 31;
	and.b32  	%r618, %r5, 992;
	mul.lo.s32 	%r619, %r618, 19;
	or.b32  	%r620, %r619, %r617;
	cvt.u64.u32 	%rd42, %r620;
	add.s64 	%rd7, %rd5, %rd42;
	shl.b64 	%rd43, %rd7, 2;
	add.s64 	%rd44, %rd3, %rd43;
	ld.global.u32 	%r621, [%rd44];
	ld.global.u32 	%r622, [%rd44+128];
	ld.global.u32 	%r623, [%rd44+256];
	ld.global.u32 	%r624, [%rd44+384];
	ld.global.u32 	%r625, [%rd44+512];
	ld.global.u32 	%r626, [%rd44+640];
	ld.global.u32 	%r627, [%rd44+768];
	ld.global.u32 	%r628, [%rd44+896];
	ld.global.u32 	%r629, [%rd44+1024];
	ld.global.u32 	%r630, [%rd44+1152];
	ld.global.u32 	%r631, [%rd44+1280];
	ld.global.u32 	%r632, [%rd44+1408];
	ld.global.u32 	%r633, [%rd44+1536];
	ld.global.u32 	%r634, [%rd44+1664];
	ld.global.u32 	%r635, [%rd44+1792];
	ld.global.u32 	%r636, [%rd44+1920];
	ld.global.u32 	%r637, [%rd44+2048];
	ld.global.u32 	%r638, [%rd44+2176];
	ld.global.u32 	%r639, [%rd44+2304];
	// begin inline asm
	mov.u32 %r616, %laneid;
	// end inline asm
	shr.u32 	%r7, %r5, 5;
	mad.lo.s32 	%r640, %r7, 608, %r616;
	shl.b32 	%r641, %r640, 2;
	mov.u32 	%r642, _ZZN3cub18CUB_300001_SM_10006detail4scan16DeviceScanKernelINS2_10policy_hubIiiimN4cuda3std3__44plusIvEEE10Policy1000EN6thrust24THRUST_300001_SM_1000_NS6detail15normal_iteratorINSD_10device_ptrIiEEEESI_NS0_13ScanTileStateIiLb1EEES9_NS1_10InputValueIiPiEEmiLb0EiEEvT0_T1_T2_iT3_T4_T5_E12temp_storage;
	add.s32 	%r8, %r642, %r641;
	st.shared.u32 	[%r8], %r621;
	st.shared.u32 	[%r8+128], %r622;
	st.shared.u32 	[%r8+256], %r623;
	st.shared.u32 	[%r8+384], %r624;
	st.shared.u32 	[%r8+512], %r625;
	st.shared.u32 	[%r8+640], %r626;
	st.shared.u32 	[%r8+768], %r627;
	st.shared.u32 	[%r8+896], %r628;
	st.shared.u32 	[%r8+1024], %r629;
	st.shared.u32 	[%r8+1152], %r630;
	st.shared.u32 	[%r8+1280], %r631;
	st.shared.u32 	[%r8+1408], %r632;
	st.shared.u32 	[%r8+1536], %r633;
	st.shared.u32 	[%r8+1664], %r634;
	st.shared.u32 	[%r8+1792], %r635;
	st.shared.u32 	[%r8+1920], %r636;
	st.shared.u32 	[%r8+2048], %r637;
	st.shared.u32 	[%r8+2176], %r638;
	st.shared.u32 	[%r8+2304], %r639;
	bar.warp.sync 	-1;
	mad.lo.s32 	%r9, %r616, 72, %r8;
	ld.shared.u32 	%r10, [%r9];
	ld.shared.u32 	%r11, [%r9+4];
	ld.shared.u32 	%r12, [%r9+8];
	ld.shared.u32 	%r13, [%r9+12];
	ld.shared.u32 	%r14, [%r9+16];
	ld.shared.u32 	%r15, [%r9+20];
	ld.shared.u32 	%r16, [%r9+24];
	ld.shared.u32 	%r17, [%r9+28];
	ld.shared.u32 	%r18, [%r9+32];
	ld.shared.u32 	%r19, [%r9+36];
	ld.shared.u32 	%r20, [%r9+40];
	ld.shared.u32 	%r21, [%r9+44];
	ld.shared.u32 	%r22, [%r9+48];
	ld.shared.u32 	%r23, [%r9+52];
	ld.shared.u32 	%r24, [%r9+56];
	ld.shared.u32 	%r25, [%r9+60];
	ld.shared.u32 	%r26, [%r9+64];
	ld.shared.u32 	%r27, [%r9+68];
	ld.shared.u32 	%r28, [%r9+72];
	bar.sync 	0;
	setp.ne.s32 	%p100, %r4, 0;
	@%p100 bra 	$L__BB14_9;
	add.s32 	%r860, %r11, %r10;
	add.s32 	%r861, %r12, %r860;
	add.s32 	%r862, %r13, %r861;
	add.s32 	%r863, %r14, %r862;
	add.s32 	%r864, %r15, %r863;
	add.s32 	%r865, %r16, %r864;
	add.s32 	%r866, %r17, %r865;
	add.s32 	%r867, %r18, %r866;
	add.s32 	%r868, %r19, %r867;
	add.s32 	%r869, %r20, %r868;
	add.s32 	%r870, %r21, %r869;
	add.s32 	%r871, %r22, %r870;
	add.s32 	%r872, %r23, %r871;
	add.s32 	%r873, %r24, %r872;
	add.s32 	%r874, %r25, %r873;
	add.s32 	%r875, %r26, %r874;
	add.s32 	%r876, %r27, %r875;
	add.s32 	%r834, %r28, %r876;
	mov.b32 	%r832, 1;
	mov.b32 	%r857, 0;
	mov.b32 	%r859, -1;
	// begin inline asm
	{  .reg .s32 r0;  .reg .pred p;  shfl.sync.up.b32 r0|p, %r834, %r832, %r857, %r859;  @p add.s32 r0, r0, %r834;  mov.s32 %r830, r0;}
	// end inline asm
	mov.b32 	%r838, 2;
	// begin inline asm
	{  .reg .s32 r0;  .reg .pred p;  shfl.sync.up.b32 r0|p, %r830, %r838, %r857, %r859;  @p add.s32 r0, r0, %r830;  mov.s32 %r836, r0;}
	// end inline asm
	mov.b32 	%r844, 4;
	// begin inline asm
	{  .reg .s32 r0;  .reg .pred p;  shfl.sync.up.b32 r0|p, %r836, %r844, %r857, %r859;  @p add.s32 r0, r0, %r836;  mov.s32 %r842, r0;}
	// end inline asm
	mov.b32 	%r850, 8;
	// begin inline asm
	{  .reg .s32 r0;  .reg .pred p;  shfl.sync.up.b32 r0|p, %r842, %r850, %r857, %r859;  @p add.s32 r0, r0, %r842;  mov.s32 %r848, r0;}
	// end inline asm
	mov.b32 	%r856, 16;
	// begin inline asm
	{  .reg .s32 r0;  .reg .pred p;  shfl.sync.up.b32 r0|p, %r848, %r856, %r857, %r859;  @p add.s32 r0, r0, %r848;  mov.s32 %r854, r0;}
	// end inline asm
	setp.ne.s32 	%p143, %r616, 31;
	@%p143 bra 	$L__BB14_7;
	shl.b32 	%r877, %r7, 2;
	mov.u32 	%r878, _ZZN3cub18CUB_300001_SM_10006detail4scan16DeviceScanKernelINS2_10policy_hubIiiimN4cuda3std3__44plusIvEEE10Policy1000EN6thrust24THRUST_300001_SM_1000_NS6detail15normal_iteratorINSD_10device_ptrIiEEEESI_NS0_13ScanTileStateIiLb1EEES9_NS1_10InputValueIiPiEEmiLb0EiEEvT0_T1_T2_iT3_T4_T5_E12temp_storage;
	add.s32 	%r879, %r878, %r877;
	st.shared.u32 	[%r879+16], %r854;
$L__BB14_7:
	bar.sync 	0;
	ld.shared.v4.u32 	{%r880, %r881, %r882, %r883}, [_ZZN3cub18CUB_300001_SM_10006detail4scan16DeviceScanKernelINS2_10policy_hubIiiimN4cuda3std3__44plusIvEEE10Policy1000EN6thrust24THRUST_300001_SM_1000_NS6detail15normal_iteratorINSD_10device_ptrIiEEEESI_NS0_13ScanTileStateIiLb1EEES9_NS1_10InputValueIiPiEEmiLb0EiEEvT0_T1_T2_iT3_T4_T5_E12temp_storage+16];
	add.s32 	%r884, %r881, %r880;
	setp.eq.s32 	%p144, %r7, 2;
	selp.b32 	%r885, %r884, %r880, %p144;
	add.s32 	%r886, %r884, %r882;
	setp.eq.s32 	%p145, %r7, 3;
	selp.b32 	%r887, %r886, %r885, %p145;
	add.s32 	%r888, %r886, %r883;
	setp.eq.s32 	%p146, %r7, 4;
	selp.b32 	%r889, %r888, %r887, %p146;
	ld.shared.v4.u32 	{%r890, %r891, %r892, %r893}, [_ZZN3cub18CUB_300001_SM_10006detail4scan16DeviceScanKernelINS2_10policy_hubIiiimN4cuda3std3__44plusIvEEE10Policy1000EN6thrust24THRUST_300001_SM_1000_NS6detail15normal_iteratorINSD_10device_ptrIiEEEESI_NS0_13ScanTileStateIiLb1EEES9_NS1_10InputValueIiPiEEmiLb0EiEEvT0_T1_T2_iT3_T4_T5_E12temp_storage+32];
	add.s32 	%r894, %r888, %r890;
	setp.eq.s32 	%p147, %r7, 5;
	selp.b32 	%r895, %r894, %r889, %p147;
	add.s32 	%r896, %r894, %r891;
	setp.eq.s32 	%p148, %r7, 6;
	selp.b32 	%r897, %r896, %r895, %p148;
	add.s32 	%r898, %r896, %r892;
	setp.eq.s32 	%p149, %r7, 7;
	selp.b32 	%r899, %r898, %r897, %p149;
	add.s32 	%r900, %r898, %r893;
	setp.eq.s32 	%p150, %r7, 8;
	selp.b32 	%r901, %r900, %r899, %p150;
	ld.shared.v4.u32 	{%r902, %r903, %r904, %r905}, [_ZZN3cub18CUB_300001_SM_10006detail4scan16DeviceScanKernelINS2_10policy_hubIiiimN4cuda3std3__44plusIvEEE10Policy1000EN6thrust24THRUST_300001_SM_1000_NS6detail15normal_iteratorINSD_10device_ptrIiEEEESI_NS0_13ScanTileStateIiLb1EEES9_NS1_10InputValueIiPiEEmiLb0EiEEvT0_T1_T2_iT3_T4_T5_E12temp_storage+48];
	add.s32 	%r906, %r900, %r902;
	setp.eq.s32 	%p151, %r7, 9;
	selp.b32 	%r907, %r906, %r901, %p151;
	add.s32 	%r908, %r906, %r903;
	setp.eq.s32 	%p152, %r7, 10;
	selp.b32 	%r909, %r908, %r907, %p152;
	add.s32 	%r910, %r908, %r904;
	setp.eq.s32 	%p153, %r7, 11;
	selp.b32 	%r911, %r910, %r909, %p153;
	add.s32 	%r912, %r910, %r905;
	setp.eq.s32 	%p154, %r7, 12;
	selp.b32 	%r913, %r912, %r911, %p154;
	ld.shared.u32 	%r914, [_ZZN3cub18CUB_300001_SM_10006detail4scan16DeviceScanKernelINS2_10policy_hubIiiimN4cuda3std3__44plusIvEEE10Policy1000EN6thrust24THRUST_300001_SM_1000_NS6detail15normal_iteratorINSD_10device_ptrIiEEEESI_NS0_13ScanTileStateIiLb1EEES9_NS1_10InputValueIiPiEEmiLb0EiEEvT0_T1_T2_iT3_T4_T5_E12temp_storage+64];
	setp.lt.u32 	%p155, %r5, 32;
	selp.b32 	%r915, 0, %r913, %p155;
	setp.eq.s32 	%p156, %r616, 0;
	sub.s32 	%r916, %r854, %r834;
	selp.b32 	%r917, 0, %r916, %p156;
	add.s32 	%r918, %r917, %r959;
	add.s32 	%r971, %r918, %r915;
	add.s32 	%r919, %r914, %r959;
	add.s32 	%r32, %r919, %r912;
	setp.ne.s32 	%p157, %r5, 0;
	@%p157 bra 	$L__BB14_28;
	add.s64 	%rd56, %rd18, 256;
	mov.b32 	%r920, 101;
	// begin inline asm
	st.relaxed.gpu.v2.u32 [%rd56], {%r920, %r32};
	// end inline asm
	bra.uni 	$L__BB14_28;
$L__BB14_9:
	add.s32 	%r673, %r11, %r10;
	add.s32 	%r674, %r12, %r673;
	add.s32 	%r675, %r13, %r674;
	add.s32 	%r676, %r14, %r675;
	add.s32 	%r677, %r15, %r676;
	add.s32 	%r678, %r16, %r677;
	add.s32 	%r679, %r17, %r678;
	add.s32 	%r680, %r18, %r679;
	add.s32 	%r681, %r19, %r680;
	add.s32 	%r682, %r20, %r681;
	add.s32 	%r683, %r21, %r682;
	add.s32 	%r684, %r22, %r683;
	add.s32 	%r685, %r23, %r684;
	add.s32 	%r686, %r24, %r685;
	add.s32 	%r687, %r25, %r686;
	add.s32 	%r688, %r26, %r687;
	add.s32 	%r689, %r27, %r688;
	add.s32 	%r647, %r28, %r689;
	mov.b32 	%r645, 1;
	mov.b32 	%r670, 0;
	mov.b32 	%r672, -1;
	// begin inline asm
	{  .reg .s32 r0;  .reg .pred p;  shfl.sync.up.b32 r0|p, %r647, %r645, %r670, %r672;  @p add.s32 r0, r0, %r647;  mov.s32 %r643, r0;}
	// end inline asm
	mov.b32 	%r651, 2;
	// begin inline asm
	{  .reg .s32 r0;  .reg .pred p;  shfl.sync.up.b32 r0|p, %r643, %r651, %r670, %r672;  @p add.s32 r0, r0, %r643;  mov.s32 %r649, r0;}
	// end inline asm
	mov.b32 	%r657, 4;
	// begin inline asm
	{  .reg .s32 r0;  .reg .pred p;  shfl.sync.up.b32 r0|p, %r649, %r657, %r670, %r672;  @p add.s32 r0, r0, %r649;  mov.s32 %r655, r0;}
	// end inline asm
	mov.b32 	%r663, 8;
	// begin inline asm
	{  .reg .s32 r0;  .reg .pred p;  shfl.sync.up.b32 r0|p, %r655, %r663, %r670, %r672;  @p add.s32 r0, r0, %r655;  mov.s32 %r661, r0;}
	// end inline asm
	mov.b32 	%r669, 16;
	// begin inline asm
	{  .reg .s32 r0;  .reg .pred p;  shfl.sync.up.b32 r0|p, %r661, %r669, %r670, %r672;  @p add.s32 r0, r0, %r661;  mov.s32 %r667, r0;}
	// end inline asm
	setp.ne.s32 	%p101, %r616, 31;
	@%p101 bra 	$L__BB14_11;
	shl.b32 	%r690, %r7, 2;
	mov.u32 	%r691, _ZZN3cub18CUB_300001_SM_10006detail4scan16DeviceScanKernelINS2_10policy_hubIiiimN4cuda3std3__44plusIvEEE10Policy1000EN6thrust24THRUST_300001_SM_1000_NS6detail15normal_iteratorINSD_10device_ptrIiEEEESI_NS0_13ScanTileStateIiLb1EEES9_NS1_10InputValueIiPiEEmiLb0EiEEvT0_T1_T2_iT3_T4_T5_E12temp_storage;
	add.s32 	%r692, %r691, %r690;
	st.shared.u32 	[%r692+16], %r667;
$L__BB14_11:
	sub.s32 	%r693, %r667, %r647;
	bar.sync 	0;
	ld.shared.v4.u32 	{%r694, %r695, %r696, %r697}, [_ZZN3cub18CUB_300001_SM_10006detail4scan16DeviceScanKernelINS2_10policy_hubIiiimN4cuda3std3__44plusIvEEE10Policy1000EN6thrust24THRUST_300001_SM_1000_NS6detail15normal_iteratorINSD_10device_ptrIiEEEESI_NS0_13ScanTileStateIiLb1EEES9_NS1_10InputValueIiPiEEmiLb0EiEEvT0_T1_T2_iT3_T4_T5_E12temp_storage+16];
	add.s32 	%r698, %r695, %r694;
	setp.eq.s32 	%p102, %r7, 2;
	selp.b32 	%r699, %r698, %r694, %p102;
	add.s32 	%r700, %r698, %r696;
	setp.eq.s32 	%p103, %r7, 3;
	selp.b32 	%r701, %r700, %r699, %p103;
	add.s32 	%r702, %r700, %r697;
	setp.eq.s32 	%p104, %r7, 4;
	selp.b32 	%r703, %r702, %r701, %p104;
	ld.shared.v4.u32 	{%r704, %r705, %r706, %r707}, [_ZZN3cub18CUB_300001_SM_10006detail4scan16DeviceScanKernelINS2_10policy_hubIiiimN4cuda3std3__44plusIvEEE10Policy1000EN6thrust24THRUST_300001_SM_1000_NS6detail15normal_iteratorINSD_10device_ptrIiEEEESI_NS0_13ScanTileStateIiLb1EEES9_NS1_10InputValueIiPiEEmiLb0EiEEvT0_T1_T2_iT3_T4_T5_E12temp_storage+32];
	add.s32 	%r708, %r702, %r704;
	setp.eq.s32 	%p105, %r7, 5;
	selp.b32 	%r709, %r708, %r703, %p105;
	add.s32 	%r710, %r708, %r705;
	setp.eq.s32 	%p106, %r7, 6;
	selp.b32 	%r711, %r710, %r709, %p106;
	add.s32 	%r712, %r710, %r706;
	setp.eq.s32 	%p107, %r7, 7;
	selp.b32 	%r713, %r712, %r711, %p107;
	add.s32 	%r714, %r712, %r707;
	setp.eq.s32 	%p108, %r7, 8;
	selp.b32 	%r715, %r714, %r713, %p108;
	ld.shared.v4.u32 	{%r716, %r717, %r718, %r719}, [_ZZN3cub18CUB_300001_SM_10006detail4scan16DeviceScanKernelINS2_10policy_hubIiiimN4cuda3std3__44plusIvEEE10Policy1000EN6thrust24THRUST_300001_SM_1000_NS6detail15normal_iteratorINSD_10device_ptrIiEEEESI_NS0_13ScanTileStateIiLb1EEES9_NS1_10InputValueIiPiEEmiLb0EiEEvT0_T1_T2_iT3_T4_T5_E12temp_storage+48];
	add.s32 	%r720, %r714, %r716;
	setp.eq.s32 	%p109, %r7, 9;
	selp.b32 	%r721, %r720, %r715, %p109;
	add.s32 	%r722, %r720, %r717;
	setp.eq.s32 	%p110, %r7, 10;
	selp.b32 	%r723, %r722, %r721, %p110;
	add.s32 	%r724, %r722, %r718;
	setp.eq.s32 	%p111, %r7, 11;
	selp.b32 	%r725, %r724, %r723, %p111;
	add.s32 	%r726, %r724, %r719;
	setp.eq.s32 	%p112, %r7, 12;
	selp.b32 	%r727, %r726, %r725, %p112;
	ld.shared.u32 	%r728, [_ZZN3cub18CUB_300001_SM_10006detail4scan16DeviceScanKernelINS2_10policy_hubIiiimN4cuda3std3__44plusIvEEE10Policy1000EN6thrust24THRUST_300001_SM_1000_NS6detail15normal_iteratorINSD_10device_ptrIiEEEESI_NS0_13ScanTileStateIiLb1EEES9_NS1_10InputValueIiPiEEmiLb0EiEEvT0_T1_T2_iT3_T4_T5_E12temp_storage+64];
	add.s32 	%r35, %r726, %r728;
	setp.gt.u32 	%p113, %r5, 31;
	setp.lt.u32 	%p114, %r5, 32;
	setp.eq.s32 	%p115, %r616, 0;
	selp.b32 	%r729, 0, %r693, %p115;
	add.s32 	%r970, %r727, %r729;
	selp.b32 	%r37, %r693, %r970, %p114;
	@%p113 bra 	$L__BB14_27;
	setp.ne.s32 	%p116, %r5, 0;
	mul.wide.s32 	%rd45, %r4, 8;
	add.s64 	%rd8, %rd18, %rd45;
	@%p116 bra 	$L__BB14_14;
	st.shared.u32 	[_ZZN3cub18CUB_300001_SM_10006detail4scan16DeviceScanKernelINS2_10policy_hubIiiimN4cuda3std3__44plusIvEEE10Policy1000EN6thrust24THRUST_300001_SM_1000_NS6detail15normal_iteratorINSD_10device_ptrIiEEEESI_NS0_13ScanTileStateIiLb1EEES9_NS1_10InputValueIiPiEEmiLb0EiEEvT0_T1_T2_iT3_T4_T5_E12temp_storage+12], %r35;
	add.s64 	%rd46, %rd8, 256;
	mov.b32 	%r730, 100;
	// begin inline asm
	st.relaxed.gpu.v2.u32 [%rd46], {%r730, %r35};
	// end inline asm
$L__BB14_14:
	not.b32 	%r736, %r5;
	add.s32 	%r966, %r4, %r736;
	mov.b32 	%r732, 550;
	// begin inline asm
	nanosleep.u32 %r732;
	// end inline asm
	mul.wide.s32 	%rd48, %r966, 8;
	add.s64 	%rd49, %rd18, %rd48;
	add.s64 	%rd47, %rd49, 256;
	// begin inline asm
	ld.relaxed.gpu.v2.u32 {%r967, %r961}, [%rd47];
	// end inline asm
	mov.b32 	%r962, 478;
$L__BB14_15:
	setp.eq.s32 	%p117, %r967, 99;
	mov.b32 	%r737, -1;
	vote.sync.any.pred 	%p118, %p117, %r737;
	not.pred 	%p119, %p118;
	@%p119 bra 	$L__BB14_17;
	// begin inline asm
	nanosleep.u32 %r962;
	// end inline asm
	shr.u32 	%r962, %r962, 1;
	// begin inline asm
	ld.relaxed.gpu.v2.u32 {%r967, %r961}, [%rd47];
	// end inline asm
	bra.uni 	$L__BB14_15;
$L__BB14_17:
	setp.eq.s32 	%p120, %r967, 101;
	mov.b32 	%r764, -1;
	vote.sync.ballot.b32 	%r766, %p120, %r764;
	// begin inline asm
	mov.u32 %r739, %lanemask_ge;
	// end inline asm
	and.b32  	%r767, %r766, %r739;
	or.b32  	%r768, %r767, -2147483648;
	add.s32 	%r769, %r768, -1;
	not.b32 	%r770, %r768;
	and.b32  	%r771, %r770, %r769;
	popc.b32 	%r743, %r771;
	mov.b32 	%r742, 1;
	// begin inline asm
	shfl.sync.down.b32 %r740, %r961, %r742, %r743, %r764;
	// end inline asm
	setp.lt.s32 	%p122, %r616, %r743;
	selp.b32 	%r772, %r740, 0, %p122;
	add.s32 	%r746, %r772, %r961;
	mov.b32 	%r747, 2;
	// begin inline asm
	shfl.sync.down.b32 %r745, %r746, %r747, %r743, %r764;
	// end inline asm
	add.s32 	%r50, %r616, 2;
	setp.gt.s32 	%p123, %r50, %r743;
	selp.b32 	%r773, 0, %r745, %p123;
	add.s32 	%r751, %r746, %r773;
	mov.b32 	%r752, 4;
	// begin inline asm
	shfl.sync.down.b32 %r750, %r751, %r752, %r743, %r764;
	// end inline asm
	add.s32 	%r51, %r616, 4;
	setp.gt.s32 	%p124, %r51, %r743;
	selp.b32 	%r774, 0, %r750, %p124;
	add.s32 	%r756, %r751, %r774;
	mov.b32 	%r757, 8;
	// begin inline asm
	shfl.sync.down.b32 %r755, %r756, %r757, %r743, %r764;
	// end inline asm
	add.s32 	%r52, %r616, 8;
	setp.gt.s32 	%p125, %r52, %r743;
	selp.b32 	%r775, 0, %r755, %p125;
	add.s32 	%r761, %r756, %r775;
	mov.b32 	%r762, 16;
	// begin inline asm
	shfl.sync.down.b32 %r760, %r761, %r762, %r743, %r764;
	// end inline asm
	add.s32 	%r53, %r616, 16;
	setp.gt.s32 	%p126, %r53, %r743;
	selp.b32 	%r776, 0, %r760, %p126;
	add.s32 	%r965, %r761, %r776;
	add.s64 	%rd10, %rd18, 256;
	mov.b32 	%r963, 478;
$L__BB14_18:
	setp.ne.s32 	%p127, %r967, 101;
	mov.b32 	%r777, -1;
	vote.sync.all.pred 	%p128, %p127, %r777;
	not.pred 	%p129, %p128;
	@%p129 bra 	$L__BB14_23;
	shr.u32 	%r963, %r963, 1;
	mul.wide.s32 	%rd52, %r966, 8;
	add.s64 	%rd53, %rd10, %rd52;
	add.s64 	%rd51, %rd53, -256;
	// begin inline asm
	ld.relaxed.gpu.v2.u32 {%r967, %r968}, [%rd51];
	// end inline asm
	mov.u32 	%r969, %r963;
$L__BB14_20:
	setp.eq.s32 	%p133, %r967, 99;
	mov.b32 	%r785, -1;
	vote.sync.any.pred 	%p134, %p133, %r785;
	not.pred 	%p135, %p134;
	@%p135 bra 	$L__BB14_22;
	// begin inline asm
	nanosleep.u32 %r969;
	// end inline asm
	shr.u32 	%r969, %r969, 1;
	// begin inline asm
	ld.relaxed.gpu.v2.u32 {%r967, %r968}, [%rd51];
	// end inline asm
	bra.uni 	$L__BB14_20;
$L__BB14_22:
	setp.eq.s32 	%p136, %r967, 101;
	mov.b32 	%r811, -1;
	vote.sync.ballot.b32 	%r812, %p136, %r811;
	and.b32  	%r813, %r812, %r739;
	or.b32  	%r814, %r813, -2147483648;
	add.s32 	%r815, %r814, -1;
	not.b32 	%r816, %r814;
	and.b32  	%r817, %r816, %r815;
	popc.b32 	%r790, %r817;
	mov.b32 	%r789, 1;
	// begin inline asm
	shfl.sync.down.b32 %r787, %r968, %r789, %r790, %r811;
	// end inline asm
	setp.lt.s32 	%p138, %r616, %r790;
	selp.b32 	%r818, %r787, 0, %p138;
	add.s32 	%r793, %r818, %r968;
	mov.b32 	%r794, 2;
	// begin inline asm
	shfl.sync.down.b32 %r792, %r793, %r794, %r790, %r811;
	// end inline asm
	setp.gt.s32 	%p139, %r50, %r790;
	selp.b32 	%r819, 0, %r792, %p139;
	add.s32 	%r798, %r793, %r819;
	mov.b32 	%r799, 4;
	// begin inline asm
	shfl.sync.down.b32 %r797, %r798, %r799, %r790, %r811;
	// end inline asm
	setp.gt.s32 	%p140, %r51, %r790;
	selp.b32 	%r820, 0, %r797, %p140;
	add.s32 	%r803, %r798, %r820;
	mov.b32 	%r804, 8;
	// begin inline asm
	shfl.sync.down.b32 %r802, %r803, %r804, %r790, %r811;
	// end inline asm
	setp.gt.s32 	%p141, %r52, %r790;
	selp.b32 	%r821, 0, %r802, %p141;
	add.s32 	%r808, %r803, %r821;
	mov.b32 	%r809, 16;
	// begin inline asm
	shfl.sync.down.b32 %r807, %r808, %r809, %r790, %r811;
	// end inline asm
	setp.gt.s32 	%p142, %r53, %r790;
	selp.b32 	%r822, 0, %r807, %p142;
	add.s32 	%r823, %r822, %r965;
	add.s32 	%r965, %r823, %r808;
	add.s32 	%r966, %r966, -32;
	bra.uni 	$L__BB14_18;
$L__BB14_23:
	@%p116 bra 	$L__BB14_25;
	add.s32 	%r780, %r965, %r35;
	add.s64 	%rd50, %rd8, 256;
	mov.b32 	%r779, 101;
	// begin inline asm
	st.relaxed.gpu.v2.u32 [%rd50], {%r779, %r780};
	// end inline asm
	st.shared.u32 	[_ZZN3cub18CUB_300001_SM_10006detail4scan16DeviceScanKernelINS2_10policy_hubIiiimN4cuda3std3__44plusIvEEE10Policy1000EN6thrust24THRUST_300001_SM_1000_NS6detail15normal_iteratorINSD_10device_ptrIiEEEESI_NS0_13ScanTileStateIiLb1EEES9_NS1_10InputValueIiPiEEmiLb0EiEEvT0_T1_T2_iT3_T4_T5_E12temp_storage+4], %r965;
	st.shared.u32 	[_ZZN3cub18CUB_300001_SM_10006detail4scan16DeviceScanKernelINS2_10policy_hubIiiimN4cuda3std3__44plusIvEEE10Policy1000EN6thrust24THRUST_300001_SM_1000_NS6detail15normal_iteratorINSD_10device_ptrIiEEEESI_NS0_13ScanTileStateIiLb1EEES9_NS1_10InputValueIiPiEEmiLb0EiEEvT0_T1_T2_iT3_T4_T5_E12temp_storage+8], %r780;
$L__BB14_25:
	setp.ne.s32 	%p131, %r616, 0;
	mov.u32 	%r970, %r37;
	@%p131 bra 	$L__BB14_27;
	st.shared.u32 	[_ZZN3cub18CUB_300001_SM_10006detail4scan16DeviceScanKernelINS2_10policy_hubIiiimN4cuda3std3__44plusIvEEE10Policy1000EN6thrust24THRUST_300001_SM_1000_NS6detail15normal_iteratorINSD_10device_ptrIiEEEESI_NS0_13ScanTileStateIiLb1EEES9_NS1_10InputValueIiPiEEmiLb0EiEEvT0_T1_T2_iT3_T4_T5_E12temp_storage+84], %r965;
	mov.u32 	%r970, %r965;
$L__BB14_27:
	bar.sync 	0;
	setp.eq.s32 	%p132, %r5, 0;
	ld.shared.u32 	%r781, [_ZZN3cub18CUB_300001_SM_10006detail4scan16DeviceScanKernelINS2_10policy_hubIiiimN4cuda3std3__44plusIvEEE10Policy1000EN6thrust24THRUST_300001_SM_1000_NS6detail15normal_iteratorINSD_10device_ptrIiEEEESI_NS0_13ScanTileStateIiLb1EEES9_NS1_10InputValueIiPiEEmiLb0EiEEvT0_T1_T2_iT3_T4_T5_E12temp_storage+84];
	selp.b32 	%r782, 0, %r781, %p132;
	add.s32 	%r971, %r782, %r970;
$L__BB14_28:
	add.s32 	%r922, %r971, %r10;
	add.s32 	%r923, %r11, %r922;
	add.s32 	%r924, %r12, %r923;
	add.s32 	%r925, %r13, %r924;
	add.s32 	%r926, %r14, %r925;
	add.s32 	%r927, %r15, %r926;
	add.s32 	%r928, %r16, %r927;
	add.s32 	%r929, %r17, %r928;
	add.s32 	%r930, %r18, %r929;
	add.s32 	%r931, %r19, %r930;
	add.s32 	%r932, %r20, %r931;
	add.s32 	%r933, %r21, %r932;
	add.s32 	%r934, %r22, %r933;
	add.s32 	%r935, %r23, %r934;
	add.s32 	%r936, %r24, %r935;
	add.s32 	%r937, %r25, %r936;
	add.s32 	%r938, %r26, %r937;
	add.s32 	%r939, %r27, %r938;
	bar.sync 	0;
	st.shared.u32 	[%r9], %r971;
	st.shared.u32 	[%r9+4], %r922;
	st.shared.u32 	[%r9+8], %r923;
	st.shared.u32 	[%r9+12], %r924;
	st.shared.u32 	[%r9+16], %r925;
	st.shared.u32 	[%r9+20], %r926;
	st.shared.u32 	[%r9+24], %r927;
	st.shared.u32 	[%r9+28], %r928;
	st.shared.u32 	[%r9+32], %r929;
	st.shared.u32 	[%r9+36], %r930;
	st.shared.u32 	[%r9+40], %r931;
	st.shared.u32 	[%r9+44], %r932;
	st.shared.u32 	[%r9+48], %r933;
	st.shared.u32 	[%r9+52], %r934;
	st.shared.u32 	[%r9+56], %r935;
	st.shared.u32 	[%r9+60], %r936;
	st.shared.u32 	[%r9+64], %r937;
	st.shared.u32 	[%r9+68], %r938;
	st.shared.u32 	[%r9+72], %r939;
	bar.warp.sync 	-1;
	ld.shared.u32 	%r940, [%r8];
	ld.shared.u32 	%r941, [%r8+128];
	ld.shared.u32 	%r942, [%r8+256];
	ld.shared.u32 	%r943, [%r8+384];
	ld.shared.u32 	%r944, [%r8+512];
	ld.shared.u32 	%r945, [%r8+640];
	ld.shared.u32 	%r946, [%r8+768];
	ld.shared.u32 	%r947, [%r8+896];
	ld.shared.u32 	%r948, [%r8+1024];
	ld.shared.u32 	%r949, [%r8+1152];
	ld.shared.u32 	%r950, [%r8+1280];
	ld.shared.u32 	%r951, [%r8+1408];
	ld.shared.u32 	%r952, [%r8+1536];
	ld.shared.u32 	%r953, [%r8+1664];
	ld.shared.u32 	%r954, [%r8+1792];
	ld.shared.u32 	%r955, [%r8+1920];
	ld.shared.u32 	%r956, [%r8+2048];
	ld.shared.u32 	%r957, [%r8+2176];
	ld.shared.u32 	%r958, [%r8+2304];
	add.s64 	%rd58, %rd4, %rd43;
	st.global.u32 	[%rd58], %r940;
	st.global.u32 	[%rd58+128], %r941;
	st.global.u32 	[%rd58+256], %r942;
	st.global.u32 	[%rd58+384], %r943;
	st.global.u32 	[%rd58+512], %r944;
	st.global.u32 	[%rd58+640], %r945;
	st.global.u32 	[%rd58+768], %r946;
	st.global.u32 	[%rd58+896], %r947;
	st.global.u32 	[%rd58+1024], %r948;
	st.global.u32 	[%rd58+1152], %r949;
	st.global.u32 	[%rd58+1280], %r950;
	st.global.u32 	[%rd58+1408], %r951;
	st.global.u32 	[%rd58+1536], %r952;
	st.global.u32 	[%rd58+1664], %r953;
	st.global.u32 	[%rd58+1792], %r954;
	st.global.u32 	[%rd58+1920], %r955;
	st.global.u32 	[%rd58+2048], %r956;
	st.global.u32 	[%rd58+2176], %r957;
	st.global.u32 	[%rd58+2304], %r958;
	bra.uni 	$L__BB14_131;
$L__BB14_29:
	setp.eq.s64 	%p3, %rd6, 0;
	@%p3 bra 	$L__BB14_131;
	cvt.u32.u64 	%r75, %rd6;
	shl.b64 	%rd21, %rd5, 2;
	add.s64 	%rd22, %rd3, %rd21;
	mov.u32 	%r76, %tid.x;
	ld.global.u32 	%r990, [%rd22];
	and.b32  	%r209, %r76, 31;
	and.b32  	%r210, %r76, 992;
	mul.lo.s32 	%r211, %r210, 19;
	or.b32  	%r78, %r211, %r209;
	setp.ge.u32 	%p4, %r78, %r75;
	shl.b32 	%r212, %r78, 2;
	cvt.u64.u32 	%rd23, %r212;
	add.s64 	%rd12, %rd22, %rd23;
	mov.u32 	%r972, %r990;
	@%p4 bra 	$L__BB14_32;
	ld.global.u32 	%r972, [%rd12];
$L__BB14_32:
	add.s32 	%r213, %r78, 32;
	setp.ge.u32 	%p5, %r213, %r75;
	mov.u32 	%r973, %r990;
	@%p5 bra 	$L__BB14_34;
	ld.global.u32 	%r973, [%rd12+128];
$L__BB14_34:
	add.s32 	%r214, %r78, 64;
	setp.ge.u32 	%p6, %r214, %r75;
	mov.u32 	%r974, %r990;
	@%p6 bra 	$L__BB14_36;
	ld.global.u32 	%r974, [%rd12+256];
$L__BB14_36:
	add.s32 	%r215, %r78, 96;
	setp.ge.u32 	%p7, %r215, %r75;
	mov.u32 	%r975, %r990;
	@%p7 bra 	$L__BB14_38;
	ld.global.u32 	%r975, [%rd12+384];
$L__BB14_38:
	add.s32 	%r216, %r78, 128;
	setp.ge.u32 	%p8, %r216, %r75;
	mov.u32 	%r976, %r990;
	@%p8 bra 	$L__BB14_40;
	ld.global.u32 	%r976, [%rd12+512];
$L__BB14_40:
	add.s32 	%r217, %r78, 160;
	setp.ge.u32 	%p9, %r217, %r75;
	mov.u32 	%r977, %r990;
	@%p9 bra 	$L__BB14_42;
	ld.global.u32 	%r977, [%rd12+640];
$L__BB14_42:
	add.s32 	%r218, %r78, 192;
	setp.ge.u32 	%p10, %r218, %r75;
	mov.u32 	%r978, %r990;
	@%p10 bra 	$L__BB14_44;
	ld.global.u32 	%r978, [%rd12+768];
$L__BB14_44:
	add.s32 	%r219, %r78, 224;
	setp.ge.u32 	%p11, %r219, %r75;
	mov.u32 	%r979, %r990;
	@%p11 bra 	$L__BB14_46;
	ld.global.u32 	%r979, [%rd12+896];
$L__BB14_46:
	add.s32 	%r95, %r78, 256;
	setp.ge.u32 	%p12, %r95, %r75;
	mov.u32 	%r980, %r990;
	@%p12 bra 	$L__BB14_48;
	ld.global.u32 	%r980, [%rd12+1024];
$L__BB14_48:
	add.s32 	%r98, %r78, 288;
	setp.ge.u32 	%p13, %r98, %r75;
	mov.u32 	%r981, %r990;
	@%p13 bra 	$L__BB14_50;
	ld.global.u32 	%r981, [%rd12+1152];
$L__BB14_50:
	add.s32 	%r220, %r78, 320;
	setp.ge.u32 	%p14, %r220, %r75;
	mov.u32 	%r982, %r990;
	@%p14 bra 	$L__BB14_52;
	ld.global.u32 	%r982, [%rd12+1280];
$L__BB14_52:
	add.s32 	%r221, %r78, 352;
	setp.ge.u32 	%p15, %r221, %r75;
	mov.u32 	%r983, %r990;
	@%p15 bra 	$L__BB14_54;
	ld.global.u32 	%r983, [%rd12+1408];
$L__BB14_54:
	add.s32 	%r222, %r78, 384;
	setp.ge.u32 	%p16, %r222, %r75;
	mov.u32 	%r984, %r990;
	@%p16 bra 	$L__BB14_56;
	ld.global.u32 	%r984, [%rd12+1536];
$L__BB14_56:
	add.s32 	%r223, %r78, 416;
	setp.ge.u32 	%p17, %r223, %r75;
	mov.u32 	%r985, %r990;
	@%p17 bra 	$L__BB14_58;
	ld.global.u32 	%r985, [%rd12+1664];
$L__BB14_58:
	add.s32 	%r224, %r78, 448;
	setp.ge.u32 	%p18, %r224, %r75;
	mov.u32 	%r986, %r990;
	@%p18 bra 	$L__BB14_60;
	ld.global.u32 	%r986, [%rd12+1792];
$L__BB14_60:
	add.s32 	%r225, %r78, 480;
	setp.ge.u32 	%p19, %r225, %r75;
	mov.u32 	%r987, %r990;
	@%p19 bra 	$L__BB14_62;
	ld.global.u32 	%r987, [%rd12+1920];
$L__BB14_62:
	add.s32 	%r226, %r78, 512;
	setp.ge.u32 	%p20, %r226, %r75;
	mov.u32 	%r988, %r990;
	@%p20 bra 	$L__BB14_64;
	ld.global.u32 	%r988, [%rd12+2048];
$L__BB14_64:
	add.s32 	%r115, %r78, 544;
	setp.ge.u32 	%p21, %r115, %r75;
	mov.u32 	%r989, %r990;
	@%p21 bra 	$L__BB14_66;
	ld.global.u32 	%r989, [%rd12+2176];
$L__BB14_66:
	add.s32 	%r118, %r78, 576;
	setp.ge.u32 	%p22, %r118, %r75;
	@%p22 bra 	$L__BB14_68;
	ld.global.u32 	%r990, [%rd12+2304];
$L__BB14_68:
	// begin inline asm
	mov.u32 %r227, %laneid;
	// end inline asm
	shr.u32 	%r122, %r76, 5;
	mad.lo.s32 	%r228, %r122, 608, %r227;
	shl.b32 	%r229, %r228, 2;
	mov.u32 	%r230, _ZZN3cub18CUB_300001_SM_10006detail4scan16DeviceScanKernelINS2_10policy_hubIiiimN4cuda3std3__44plusIvEEE10Policy1000EN6thrust24THRUST_300001_SM_1000_NS6detail15normal_iteratorINSD_10device_ptrIiEEEESI_NS0_13ScanTileStateIiLb1EEES9_NS1_10InputValueIiPiEEmiLb0EiEEvT0_T1_T2_iT3_T4_T5_E12temp_storage;
	add.s32 	%r123, %r230, %r229;
	st.shared.u32 	[%r123], %r972;
	st.shared.u32 	[%r123+128], %r973;
	st.shared.u32 	[%r123+256], %r974;
	st.shared.u32 	[%r123+384], %r975;
	st.shared.u32 	[%r123+512], %r976;
	st.shared.u32 	[%r123+640], %r977;
	st.shared.u32 	[%r123+768], %r978;
	st.shared.u32 	[%r123+896], %r979;
	st.shared.u32 	[%r123+1024], %r980;
	st.shared.u32 	[%r123+1152], %r981;
	st.shared.u32 	[%r123+1280], %r982;
	st.shared.u32 	[%r123+1408], %r983;
	st.shared.u32 	[%r123+1536], %r984;
	st.shared.u32 	[%r123+1664], %r985;
	st.shared.u32 	[%r123+1792], %r986;
	st.shared.u32 	[%r123+1920], %r987;
	st.shared.u32 	[%r123+2048], %r988;
	st.shared.u32 	[%r123+2176], %r989;
	st.shared.u32 	[%r123+2304], %r990;
	bar.warp.sync 	-1;
	mad.lo.s32 	%r124, %r227, 72, %r123;
	ld.shared.u32 	%r125, [%r124];
	ld.shared.u32 	%r126, [%r124+4];
	ld.shared.u32 	%r127, [%r124+8];
	ld.shared.u32 	%r128, [%r124+12];
	ld.shared.u32 	%r129, [%r124+16];
	ld.shared.u32 	%r130, [%r124+20];
	ld.shared.u32 	%r131, [%r124+24];
	ld.shared.u32 	%r132, [%r124+28];
	ld.shared.u32 	%r133, [%r124+32];
	ld.shared.u32 	%r134, [%r124+36];
	ld.shared.u32 	%r135, [%r124+40];
	ld.shared.u32 	%r136, [%r124+44];
	ld.shared.u32 	%r137, [%r124+48];
	ld.shared.u32 	%r138, [%r124+52];
	ld.shared.u32 	%r139, [%r124+56];
	ld.shared.u32 	%r140, [%r124+60];
	ld.shared.u32 	%r141, [%r124+64];
	ld.shared.u32 	%r142, [%r124+68];
	ld.shared.u32 	%r143, [%r124+72];
	bar.sync 	0;
	setp.ne.s32 	%p23, %r4, 0;
	@%p23 bra 	$L__BB14_72;
	add.s32 	%r456, %r126, %r125;
	add.s32 	%r457, %r127, %r456;
	add.s32 	%r458, %r128, %r457;
	add.s32 	%r459, %r129, %r458;
	add.s32 	%r460, %r130, %r459;
	add.s32 	%r461, %r131, %r460;
	add.s32 	%r462, %r132, %r461;
	add.s32 	%r463, %r133, %r462;
	add.s32 	%r464, %r134, %r463;
	add.s32 	%r465, %r135, %r464;
	add.s32 	%r466, %r136, %r465;
	add.s32 	%r467, %r137, %r466;
	add.s32 	%r468, %r138, %r467;
	add.s32 	%r469, %r139, %r468;
	add.s32 	%r470, %r140, %r469;
	add.s32 	%r471, %r141, %r470;
	add.s32 	%r472, %r142, %r471;
	add.s32 	%r430, %r143, %r472;
	mov.b32 	%r428, 1;
	mov.b32 	%r453, 0;
	mov.b32 	%r455, -1;
	// begin inline asm
	{  .reg .s32 r0;  .reg .pred p;  shfl.sync.up.b32 r0|p, %r430, %r428, %r453, %r455;  @p add.s32 r0, r0, %r430;  mov.s32 %r426, r0;}
	// end inline asm
	mov.b32 	%r434, 2;
	// begin inline asm
	{  .reg .s32 r0;  .reg .pred p;  shfl.sync.up.b32 r0|p, %r426, %r434, %r453, %r455;  @p add.s32 r0, r0, %r426;  mov.s32 %r432, r0;}
	// end inline asm
	mov.b32 	%r440, 4;
	// begin inline asm
	{  .reg .s32 r0;  .reg .pred p;  shfl.sync.up.b32 r0|p, %r432, %r440, %r453, %r455;  @p add.s32 r0, r0, %r432;  mov.s32 %r438, r0;}
	// end inline asm
	mov.b32 	%r446, 8;
	// begin inline asm
	{  .reg .s32 r0;  .reg .pred p;  shfl.sync.up.b32 r0|p, %r438, %r446, %r453, %r455;  @p add.s32 r0, r0, %r438;  mov.s32 %r444, r0;}
	// end inline asm
	mov.b32 	%r452, 16;
	// begin inline asm
	{  .reg .s32 r0;  .reg .pred p;  shfl.sync.up.b32 r0|p, %r444, %r452, %r453, %r455;  @p add.s32 r0, r0, %r444;  mov.s32 %r450, r0;}
	// end inline asm
	setp.ne.s32 	%p66, %r227, 31;
	@%p66 bra 	$L__BB14_71;
	shl.b32 	%r473, %r122, 2;
	mov.u32 	%r474, _ZZN3cub18CUB_300001_SM_10006detail4scan16DeviceScanKernelINS2_10policy_hubIiiimN4cuda3std3__44plusIvEEE10Policy1000EN6thrust24THRUST_300001_SM_1000_NS6detail15normal_iteratorINSD_10device_ptrIiEEEESI_NS0_13ScanTileStateIiLb1EEES9_NS1_10InputValueIiPiEEmiLb0EiEEvT0_T1_T2_iT3_T4_T5_E12temp_storage;
	add.s32 	%r475, %r474, %r473;
	st.shared.u32 	[%r475+16], %r450;
$L__BB14_71:
	bar.sync 	0;
	ld.shared.v4.u32 	{%r476, %r477, %r478, %r479}, [_ZZN3cub18CUB_300001_SM_10006detail4scan16DeviceScanKernelINS2_10policy_hubIiiimN4cuda3std3__44plusIvEEE10Policy1000EN6thrust24THRUST_300001_SM_1000_NS6detail15normal_iteratorINSD_10device_ptrIiEEEESI_NS0_13ScanTileStateIiLb1EEES9_NS1_10InputValueIiPiEEmiLb0EiEEvT0_T1_T2_iT3_T4_T5_E12temp_storage+16];
	add.s32 	%r480, %r477, %r476;
	setp.eq.s32 	%p67, %r122, 2;
	selp.b32 	%r481, %r480, %r476, %p67;
	add.s32 	%r482, %r480, %r478;
	setp.eq.s32 	%p68, %r122, 3;
	selp.b32 	%r483, %r482, %r481, %p68;
	add.s32 	%r484, %r482, %r479;
	setp.eq.s32 	%p69, %r122, 4;
	selp.b32 	%r485, %r484, %r483, %p69;
	ld.shared.v4.u32 	{%r486, %r487, %r488, %r489}, [_ZZN3cub18CUB_300001_SM_10006detail4scan16DeviceScanKernelINS2_10policy_hubIiiimN4cuda3std3__44plusIvEEE10Policy1000EN6thrust24THRUST_300001_SM_1000_NS6detail15normal_iteratorINSD_10device_ptrIiEEEESI_NS0_13ScanTileStateIiLb1EEES9_NS1_10InputValueIiPiEEmiLb0EiEEvT0_T1_T2_iT3_T4_T5_E12temp_storage+32];
	add.s32 	%r490, %r484, %r486;
	setp.eq.s32 	%p70, %r122, 5;
	selp.b32 	%r491, %r490, %r485, %p70;
	add.s32 	%r492, %r490, %r487;
	setp.eq.s32 	%p71, %r122, 6;
	selp.b32 	%r493, %r492, %r491, %p71;
	add.s32 	%r494, %r492, %r488;
	setp.eq.s32 	%p72, %r122, 7;
	selp.b32 	%r495, %r494, %r493, %p72;
	add.s32 	%r496, %r494, %r489;
	setp.eq.s32 	%p73, %r122, 8;
	selp.b32 	%r497, %r496, %r495, %p73;
	ld.shared.v4.u32 	{%r498, %r499, %r500, %r501}, [_ZZN3cub18CUB_300001_SM_10006detail4scan16DeviceScanKernelINS2_10policy_hubIiiimN4cuda3std3__44plusIvEEE10Policy1000EN6thrust24THRUST_300001_SM_1000_NS6detail15normal_iteratorINSD_10device_ptrIiEEEESI_NS0_13ScanTileStateIiLb1EEES9_NS1_10InputValueIiPiEEmiLb0EiEEvT0_T1_T2_iT3_T4_T5_E12temp_storage+48];
	add.s32 	%r502, %r496, %r498;
	setp.eq.s32 	%p74, %r122, 9;
	selp.b32 	%r503, %r502, %r497, %p74;
	add.s32 	%r504, %r502, %r499;
	setp.eq.s32 	%p75, %r122, 10;
	selp.b32 	%r505, %r504, %r503, %p75;
	add.s32 	%r506, %r504, %r500;
	setp.eq.s32 	%p76, %r122, 11;
	selp.b32 	%r507, %r506, %r505, %p76;
	add.s32 	%r508, %r506, %r501;
	setp.eq.s32 	%p77, %r122, 12;
	selp.b32 	%r509, %r508, %r507, %p77;
	setp.lt.u32 	%p78, %r76, 32;
	selp.b32 	%r510, 0, %r509, %p78;
	setp.eq.s32 	%p79, %r227, 0;
	sub.s32 	%r511, %r450, %r430;
	selp.b32 	%r512, 0, %r511, %p79;
	add.s32 	%r513, %r512, %r959;
	add.s32 	%r1002, %r513, %r510;
	bra.uni 	$L__BB14_91;
$L__BB14_72:
	add.s32 	%r261, %r126, %r125;
	add.s32 	%r262, %r127, %r261;
	add.s32 	%r263, %r128, %r262;
	add.s32 	%r264, %r129, %r263;
	add.s32 	%r265, %r130, %r264;
	add.s32 	%r266, %r131, %r265;
	add.s32 	%r267, %r132, %r266;
	add.s32 	%r268, %r133, %r267;
	add.s32 	%r269, %r134, %r268;
	add.s32 	%r270, %r135, %r269;
	add.s32 	%r271, %r136, %r270;
	add.s32 	%r272, %r137, %r271;
	add.s32 	%r273, %r138, %r272;
	add.s32 	%r274, %r139, %r273;
	add.s32 	%r275, %r140, %r274;
	add.s32 	%r276, %r141, %r275;
	add.s32 	%r277, %r142, %r276;
	add.s32 	%r235, %r143, %r277;
	mov.b32 	%r233, 1;
	mov.b32 	%r258, 0;
	mov.b32 	%r260, -1;
	// begin inline asm
	{  .reg .s32 r0;  .reg .pred p;  shfl.sync.up.b32 r0|p, %r235, %r233, %r258, %r260;  @p add.s32 r0, r0, %r235;  mov.s32 %r231, r0;}
	// end inline asm
	mov.b32 	%r239, 2;
	// begin inline asm
	{  .reg .s32 r0;  .reg .pred p;  shfl.sync.up.b32 r0|p, %r231, %r239, %r258, %r260;  @p add.s32 r0, r0, %r231;  mov.s32 %r237, r0;}
	// end inline asm
	mov.b32 	%r245, 4;
	// begin inline asm
	{  .reg .s32 r0;  .reg .pred p;  shfl.sync.up.b32 r0|p, %r237, %r245, %r258, %r260;  @p add.s32 r0, r0, %r237;  mov.s32 %r243, r0;}
	// end inline asm
	mov.b32 	%r251, 8;
	// begin inline asm
	{  .reg .s32 r0;  .reg .pred p;  shfl.sync.up.b32 r0|p, %r243, %r251, %r258, %r260;  @p add.s32 r0, r0, %r243;  mov.s32 %r249, r0;}
	// end inline asm
	mov.b32 	%r257, 16;
	// begin inline asm
	{  .reg .s32 r0;  .reg .pred p;  shfl.sync.up.b32 r0|p, %r249, %r257, %r258, %r260;  @p add.s32 r0, r0, %r249;  mov.s32 %r255, r0;}
	// end inline asm
	setp.ne.s32 	%p24, %r227, 31;
	@%p24 bra 	$L__BB14_74;
	shl.b32 	%r278, %r122, 2;
	mov.u32 	%r279, _ZZN3cub18CUB_300001_SM_10006detail4scan16DeviceScanKernelINS2_10policy_hubIiiimN4cuda3std3__44plusIvEEE10Policy1000EN6thrust24THRUST_300001_SM_1000_NS6detail15normal_iteratorINSD_10device_ptrIiEEEESI_NS0_13ScanTileStateIiLb1EEES9_NS1_10InputValueIiPiEEmiLb0EiEEvT0_T1_T2_iT3_T4_T5_E12temp_storage;
	add.s32 	%r280, %r279, %r278;
	st.shared.u32 	[%r280+16], %r255;
$L__BB14_74:
	sub.s32 	%r281, %r255, %r235;
	bar.sync 	0;
	ld.shared.v4.u32 	{%r282, %r283, %r284, %r285}, [_ZZN3cub18CUB_300001_SM_10006detail4scan16DeviceScanKernelINS2_10policy_hubIiiimN4cuda3std3__44plusIvEEE10Policy1000EN6thrust24THRUST_300001_SM_1000_NS6detail15normal_iteratorINSD_10device_ptrIiEEEESI_NS0_13ScanTileStateIiLb1EEES9_NS1_10InputValueIiPiEEmiLb0EiEEvT0_T1_T2_iT3_T4_T5_E12temp_storage+16];
	add.s32 	%r286, %r283, %r282;
	setp.eq.s32 	%p25, %r122, 2;
	selp.b32 	%r287, %r286, %r282, %p25;
	add.s32 	%r288, %r286, %r284;
	setp.eq.s32 	%p26, %r122, 3;
	selp.b32 	%r289, %r288, %r287, %p26;
	add.s32 	%r290, %r288, %r285;
	setp.eq.s32 	%p27, %r122, 4;
	selp.b32 	%r291, %r290, %r289, %p27;
	ld.shared.v4.u32 	{%r292, %r293, %r294, %r295}, [_ZZN3cub18CUB_300001_SM_10006detail4scan16DeviceScanKernelINS2_10policy_hubIiiimN4cuda3std3__44plusIvEEE10Policy1000EN6thrust24THRUST_300001_SM_1000_NS6detail15normal_iteratorINSD_10device_ptrIiEEEESI_NS0_13ScanTileStateIiLb1EEES9_NS1_10InputValueIiPiEEmiLb0EiEEvT0_T1_T2_iT3_T4_T5_E12temp_storage+32];
	add.s32 	%r296, %r290, %r292;
	setp.eq.s32 	%p28, %r122, 5;
	selp.b32 	%r297, %r296, %r291, %p28;
	add.s32 	%r298, %r296, %r293;
	setp.eq.s32 	%p29, %r122, 6;
	selp.b32 	%r299, %r298, %r297, %p29;
	add.s32 	%r300, %r298, %r294;
	setp.eq.s32 	%p30, %r122, 7;
	selp.b32 	%r301, %r300, %r299, %p30;
	add.s32 	%r302, %r300, %r295;
	setp.eq.s32 	%p31, %r122, 8;
	selp.b32 	%r303, %r302, %r301, %p31;
	ld.shared.v4.u32 	{%r304, %r305, %r306, %r307}, [_ZZN3cub18CUB_300001_SM_10006detail4scan16DeviceScanKernelINS2_10policy_hubIiiimN4cuda3std3__44plusIvEEE10Policy1000EN6thrust24THRUST_300001_SM_1000_NS6detail15normal_iteratorINSD_10device_ptrIiEEEESI_NS0_13ScanTileStateIiLb1EEES9_NS1_10InputValueIiPiEEmiLb0EiEEvT0_T1_T2_iT3_T4_T5_E12temp_storage+48];
	add.s32 	%r308, %r302, %r304;
	setp.eq.s32 	%p32, %r122, 9;
	selp.b32 	%r309, %r308, %r303, %p32;
	add.s32 	%r310, %r308, %r305;
	setp.eq.s32 	%p33, %r122, 10;
	selp.b32 	%r311, %r310, %r309, %p33;
	add.s32 	%r312, %r310, %r306;
	setp.eq.s32 	%p34, %r122, 11;
	selp.b32 	%r313, %r312, %r311, %p34;
	add.s32 	%r314, %r312, %r307;
	setp.eq.s32 	%p35, %r122, 12;
	selp.b32 	%r315, %r314, %r313, %p35;
	ld.shared.u32 	%r316, [_ZZN3cub18CUB_300001_SM_10006detail4scan16DeviceScanKernelINS2_10policy_hubIiiimN4cuda3std3__44plusIvEEE10Policy1000EN6thrust24THRUST_300001_SM_1000_NS6detail15normal_iteratorINSD_10device_ptrIiEEEESI_NS0_13ScanTileStateIiLb1EEES9_NS1_10InputValueIiPiEEmiLb0EiEEvT0_T1_T2_iT3_T4_T5_E12temp_storage+64];
	add.s32 	%r149, %r314, %r316;
	setp.gt.u32 	%p36, %r76, 31;
	setp.lt.u32 	%p37, %r76, 32;
	setp.eq.s32 	%p38, %r227, 0;
	selp.b32 	%r317, 0, %r281, %p38;
	add.s32 	%r1001, %r315, %r317;
	selp.b32 	%r151, %r281, %r1001, %p37;
	@%p36 bra 	$L__BB14_90;
	setp.ne.s32 	%p39, %r76, 0;
	mul.wide.s32 	%rd24, %r4, 8;
	add.s64 	%rd13, %rd18, %rd24;
	@%p39 bra 	$L__BB14_77;
	st.shared.u32 	[_ZZN3cub18CUB_300001_SM_10006detail4scan16DeviceScanKernelINS2_10policy_hubIiiimN4cuda3std3__44plusIvEEE10Policy1000EN6thrust24THRUST_300001_SM_1000_NS6detail15normal_iteratorINSD_10device_ptrIiEEEESI_NS0_13ScanTileStateIiLb1EEES9_NS1_10InputValueIiPiEEmiLb0EiEEvT0_T1_T2_iT3_T4_T5_E12temp_storage+12], %r149;
	add.s64 	%rd25, %rd13, 256;
	mov.b32 	%r318, 100;
	// begin inline asm
	st.relaxed.gpu.v2.u32 [%rd25], {%r318, %r149};
	// end inline asm
$L__BB14_77:
	not.b32 	%r324, %r76;
	add.s32 	%r997, %r4, %r324;
	mov.b32 	%r320, 550;
	// begin inline asm
	nanosleep.u32 %r320;
	// end inline asm
	mul.wide.s32 	%rd27, %r997, 8;
	add.s64 	%rd28, %rd18, %rd27;
	add.s64 	%rd26, %rd28, 256;
	// begin inline asm
	ld.relaxed.gpu.v2.u32 {%r998, %r992}, [%rd26];
	// end inline asm
	mov.b32 	%r993, 478;
$L__BB14_78:
	setp.eq.s32 	%p40, %r998, 99;
	mov.b32 	%r325, -1;
	vote.sync.any.pred 	%p41, %p40, %r325;
	not.pred 	%p42, %p41;
	@%p42 bra 	$L__BB14_80;
	// begin inline asm
	nanosleep.u32 %r993;
	// end inline asm
	shr.u32 	%r993, %r993, 1;
	// begin inline asm
	ld.relaxed.gpu.v2.u32 {%r998, %r992}, [%rd26];
	// end inline asm
	bra.uni 	$L__BB14_78;
$L__BB14_80:
	setp.eq.s32 	%p43, %r998, 101;
	mov.b32 	%r352, -1;
	vote.sync.ballot.b32 	%r354, %p43, %r352;
	// begin inline asm
	mov.u32 %r327, %lanemask_ge;
	// end inline asm
	and.b32  	%r355, %r354, %r327;
	or.b32  	%r356, %r355, -2147483648;
	add.s32 	%r357, %r356, -1;
	not.b32 	%r358, %r356;
	and.b32  	%r359, %r358, %r357;
	popc.b32 	%r331, %r359;
	mov.b32 	%r330, 1;
	// begin inline asm
	shfl.sync.down.b32 %r328, %r992, %r330, %r331, %r352;
	// end inline asm
	setp.lt.s32 	%p45, %r227, %r331;
	selp.b32 	%r360, %r328, 0, %p45;
	add.s32 	%r334, %r360, %r992;
	mov.b32 	%r335, 2;
	// begin inline asm
	shfl.sync.down.b32 %r333, %r334, %r335, %r331, %r352;
	// end inline asm
	add.s32 	%r361, %r227, 2;
	setp.gt.s32 	%p46, %r361, %r331;
	selp.b32 	%r362, 0, %r333, %p46;
	add.s32 	%r339, %r334, %r362;
	mov.b32 	%r340, 4;
	// begin inline asm
	shfl.sync.down.b32 %r338, %r339, %r340, %r331, %r352;
	// end inline asm
	add.s32 	%r363, %r227, 4;
	setp.gt.s32 	%p47, %r363, %r331;
	selp.b32 	%r364, 0, %r338, %p47;
	add.s32 	%r344, %r339, %r364;
	mov.b32 	%r345, 8;
	// begin inline asm
	shfl.sync.down.b32 %r343, %r344, %r345, %r331, %r352;
	// end inline asm
	add.s32 	%r365, %r227, 8;
	setp.gt.s32 	%p48, %r365, %r331;
	selp.b32 	%r366, 0, %r343, %p48;
	add.s32 	%r349, %r344, %r366;
	mov.b32 	%r350, 16;
	// begin inline asm
	shfl.sync.down.b32 %r348, %r349, %r350, %r331, %r352;
	// end inline asm
	add.s32 	%r367, %r227, 16;
	setp.gt.s32 	%p49, %r367, %r331;
	selp.b32 	%r368, 0, %r348, %p49;
	add.s32 	%r994, %r349, %r368;
	add.s64 	%rd14, %rd18, 256;
	mov.b32 	%r995, 478;
$L__BB14_81:
	setp.ne.s32 	%p50, %r998, 101;
	mov.b32 	%r369, -1;
	vote.sync.all.pred 	%p51, %p50, %r369;
	not.pred 	%p52, %p51;
	@%p52 bra 	$L__BB14_86;
	shr.u32 	%r995, %r995, 1;
	mul.wide.s32 	%rd31, %r997, 8;
	add.s64 	%rd32, %rd14, %rd31;
	add.s64 	%rd30, %rd32, -256;
	// begin inline asm
	ld.relaxed.gpu.v2.u32 {%r998, %r999}, [%rd30];
	// end inline asm
	mov.u32 	%r1000, %r995;
$L__BB14_83:
	setp.eq.s32 	%p56, %r998, 99;
	mov.b32 	%r377, -1;
	vote.sync.any.pred 	%p57, %p56, %r377;
	not.pred 	%p58, %p57;
	@%p58 bra 	$L__BB14_85;
	// begin inline asm
	nanosleep.u32 %r1000;
	// end inline asm
	shr.u32 	%r1000, %r1000, 1;
	// begin inline asm
	ld.relaxed.gpu.v2.u32 {%r998, %r999}, [%rd30];
	// end inline asm
	bra.uni 	$L__BB14_83;
$L__BB14_85:
	setp.eq.s32 	%p59, %r998, 101;
	mov.b32 	%r403, -1;
	vote.sync.ballot.b32 	%r404, %p59, %r403;
	and.b32  	%r405, %r404, %r327;
	or.b32  	%r406, %r405, -2147483648;
	add.s32 	%r407, %r406, -1;
	not.b32 	%r408, %r406;
	and.b32  	%r409, %r408, %r407;
	popc.b32 	%r382, %r409;
	mov.b32 	%r381, 1;
	// begin inline asm
	shfl.sync.down.b32 %r379, %r999, %r381, %r382, %r403;
	// end inline asm
	setp.lt.s32 	%p61, %r227, %r382;
	selp.b32 	%r410, %r379, 0, %p61;
	add.s32 	%r385, %r410, %r999;
	mov.b32 	%r386, 2;
	// begin inline asm
	shfl.sync.down.b32 %r384, %r385, %r386, %r382, %r403;
	// end inline asm
	add.s32 	%r411, %r227, 2;
	setp.gt.s32 	%p62, %r411, %r382;
	selp.b32 	%r412, 0, %r384, %p62;
	add.s32 	%r390, %r385, %r412;
	mov.b32 	%r391, 4;
	// begin inline asm
	shfl.sync.down.b32 %r389, %r390, %r391, %r382, %r403;
	// end inline asm
	add.s32 	%r413, %r227, 4;
	setp.gt.s32 	%p63, %r413, %r382;
	selp.b32 	%r414, 0, %r389, %p63;
	add.s32 	%r395, %r390, %r414;
	mov.b32 	%r396, 8;
	// begin inline asm
	shfl.sync.down.b32 %r394, %r395, %r396, %r382, %r403;
	// end inline asm
	add.s32 	%r415, %r227, 8;
	setp.gt.s32 	%p64, %r415, %r382;
	selp.b32 	%r416, 0, %r394, %p64;
	add.s32 	%r400, %r395, %r416;
	mov.b32 	%r401, 16;
	// begin inline asm
	shfl.sync.down.b32 %r399, %r400, %r401, %r382, %r403;
	// end inline asm
	add.s32 	%r417, %r227, 16;
	setp.gt.s32 	%p65, %r417, %r382;
	selp.b32 	%r418, 0, %r399, %p65;
	add.s32 	%r419, %r418, %r994;
	add.s32 	%r994, %r419, %r400;
	add.s32 	%r997, %r997, -32;
	bra.uni 	$L__BB14_81;
$L__BB14_86:
	@%p39 bra 	$L__BB14_88;
	add.s32 	%r372, %r994, %r149;
	add.s64 	%rd29, %rd13, 256;
	mov.b32 	%r371, 101;
	// begin inline asm
	st.relaxed.gpu.v2.u32 [%rd29], {%r371, %r372};
	// end inline asm
	st.shared.u32 	[_ZZN3cub18CUB_300001_SM_10006detail4scan16DeviceScanKernelINS2_10policy_hubIiiimN4cuda3std3__44plusIvEEE10Policy1000EN6thrust24THRUST_300001_SM_1000_NS6detail15normal_iteratorINSD_10device_ptrIiEEEESI_NS0_13ScanTileStateIiLb1EEES9_NS1_10InputValueIiPiEEmiLb0EiEEvT0_T1_T2_iT3_T4_T5_E12temp_storage+4], %r994;
	st.shared.u32 	[_ZZN3cub18CUB_300001_SM_10006detail4scan16DeviceScanKernelINS2_10policy_hubIiiimN4cuda3std3__44plusIvEEE10Policy1000EN6thrust24THRUST_300001_SM_1000_NS6detail15normal_iteratorINSD_10device_ptrIiEEEESI_NS0_13ScanTileStateIiLb1EEES9_NS1_10InputValueIiPiEEmiLb0EiEEvT0_T1_T2_iT3_T4_T5_E12temp_storage+8], %r372;
$L__BB14_88:
	setp.ne.s32 	%p54, %r227, 0;
	mov.u32 	%r1001, %r151;
	@%p54 bra 	$L__BB14_90;
	st.shared.u32 	[_ZZN3cub18CUB_300001_SM_10006detail4scan16DeviceScanKernelINS2_10policy_hubIiiimN4cuda3std3__44plusIvEEE10Policy1000EN6thrust24THRUST_300001_SM_1000_NS6detail15normal_iteratorINSD_10device_ptrIiEEEESI_NS0_13ScanTileStateIiLb1EEES9_NS1_10InputValueIiPiEEmiLb0EiEEvT0_T1_T2_iT3_T4_T5_E12temp_storage+84], %r994;
	mov.u32 	%r1001, %r994;
$L__BB14_90:
	bar.sync 	0;
	setp.eq.s32 	%p55, %r76, 0;
	ld.shared.u32 	%r373, [_ZZN3cub18CUB_300001_SM_10006detail4scan16DeviceScanKernelINS2_10policy_hubIiiimN4cuda3std3__44plusIvEEE10Policy1000EN6thrust24THRUST_300001_SM_1000_NS6detail15normal_iteratorINSD_10device_ptrIiEEEESI_NS0_13ScanTileStateIiLb1EEES9_NS1_10InputValueIiPiEEmiLb0EiEEvT0_T1_T2_iT3_T4_T5_E12temp_storage+84];
	selp.b32 	%r374, 0, %r373, %p55;
	add.s32 	%r1002, %r374, %r1001;
$L__BB14_91:
	add.s32 	%r514, %r1002, %r125;
	add.s32 	%r515, %r126, %r514;
	add.s32 	%r516, %r127, %r515;
	add.s32 	%r517, %r128, %r516;
	add.s32 	%r518, %r129, %r517;
	add.s32 	%r519, %r130, %r518;
	add.s32 	%r520, %r131, %r519;
	add.s32 	%r521, %r132, %r520;
	add.s32 	%r522, %r133, %r521;
	add.s32 	%r523, %r134, %r522;
	add.s32 	%r524, %r135, %r523;
	add.s32 	%r525, %r136, %r524;
	add.s32 	%r526, %r137, %r525;
	add.s32 	%r527, %r138, %r526;
	add.s32 	%r528, %r139, %r527;
	add.s32 	%r529, %r140, %r528;
	add.s32 	%r530, %r141, %r529;
	add.s32 	%r531, %r142, %r530;
	bar.sync 	0;
	st.shared.u32 	[%r124], %r1002;
	st.shared.u32 	[%r124+4], %r514;
	st.shared.u32 	[%r124+8], %r515;
	st.shared.u32 	[%r124+12], %r516;
	st.shared.u32 	[%r124+16], %r517;
	st.shared.u32 	[%r124+20], %r518;
	st.shared.u32 	[%r124+24], %r519;
	st.shared.u32 	[%r124+28], %r520;
	st.shared.u32 	[%r124+32], %r521;
	st.shared.u32 	[%r124+36], %r522;
	st.shared.u32 	[%r124+40], %r523;
	st.shared.u32 	[%r124+44], %r524;
	st.shared.u32 	[%r124+48], %r525;
	st.shared.u32 	[%r124+52], %r526;
	st.shared.u32 	[%r124+56], %r527;
	st.shared.u32 	[%r124+60], %r528;
	st.shared.u32 	[%r124+64], %r529;
	st.shared.u32 	[%r124+68], %r530;
	st.shared.u32 	[%r124+72], %r531;
	bar.warp.sync 	-1;
	ld.shared.u32 	%r185, [%r123];
	ld.shared.u32 	%r186, [%r123+128];
	ld.shared.u32 	%r187, [%r123+256];
	ld.shared.u32 	%r188, [%r123+384];
	ld.shared.u32 	%r189, [%r123+512];
	ld.shared.u32 	%r190, [%r123+640];
	ld.shared.u32 	%r191, [%r123+768];
	ld.shared.u32 	%r192, [%r123+896];
	ld.shared.u32 	%r193, [%r123+1024];
	ld.shared.u32 	%r194, [%r123+1152];
	ld.shared.u32 	%r195, [%r123+1280];
	ld.shared.u32 	%r196, [%r123+1408];
	ld.shared.u32 	%r197, [%r123+1536];
	ld.shared.u32 	%r198, [%r123+1664];
	ld.shared.u32 	%r199, [%r123+1792];
	ld.shared.u32 	%r200, [%r123+1920];
	ld.shared.u32 	%r201, [%r123+2048];
	ld.shared.u32 	%r202, [%r123+2176];
	ld.shared.u32 	%r203, [%r123+2304];
	setp.ne.s32 	%p80, %r76, 0;
	@%p80 bra 	$L__BB14_93;
	st.volatile.shared.u32 	[_ZZN3cub18CUB_300001_SM_10006detail4scan16DeviceScanKernelINS2_10policy_hubIiiimN4cuda3std3__44plusIvEEE10Policy1000EN6thrust24THRUST_300001_SM_1000_NS6detail15normal_iteratorINSD_10device_ptrIiEEEESI_NS0_13ScanTileStateIiLb1EEES9_NS1_10InputValueIiPiEEmiLb0EiEEvT0_T1_T2_iT3_T4_T5_E12temp_storage+31616], %r75;
$L__BB14_93:
	bar.sync 	0;
	ld.volatile.shared.u32 	%r204, [_ZZN3cub18CUB_300001_SM_10006detail4scan16DeviceScanKernelINS2_10policy_hubIiiimN4cuda3std3__44plusIvEEE10Policy1000EN6thrust24THRUST_300001_SM_1000_NS6detail15normal_iteratorINSD_10device_ptrIiEEEESI_NS0_13ScanTileStateIiLb1EEES9_NS1_10InputValueIiPiEEmiLb0EiEEvT0_T1_T2_iT3_T4_T5_E12temp_storage+31616];
	cvt.u64.u32 	%rd39, %r78;
	add.s64 	%rd40, %rd5, %rd39;
	setp.ge.s32 	%p81, %r78, %r204;
	shl.b64 	%rd41, %rd40, 2;
	add.s64 	%rd15, %rd4, %rd41;
	@%p81 bra 	$L__BB14_95;
	st.global.u32 	[%rd15], %r185;
$L__BB14_95:
	mov.u32 	%r532, %tid.x;
	and.b32  	%r533, %r532, 992;
	mul.lo.s32 	%r534, %r533, 19;
	and.b32  	%r535, %r532, 31;
	or.b32  	%r536, %r534, %r535;
	add.s32 	%r537, %r536, 32;
	setp.ge.s32 	%p82, %r537, %r204;
	@%p82 bra 	$L__BB14_97;
	st.global.u32 	[%rd15+128], %r186;
$L__BB14_97:
	add.s32 	%r543, %r536, 64;
	setp.ge.s32 	%p83, %r543, %r204;
	@%p83 bra 	$L__BB14_99;
	st.global.u32 	[%rd15+256], %r187;
$L__BB14_99:
	add.s32 	%r549, %r536, 96;
	setp.ge.s32 	%p84, %r549, %r204;
	@%p84 bra 	$L__BB14_101;
	st.global.u32 	[%rd15+384], %r188;
$L__BB14_101:
	add.s32 	%r555, %r536, 128;
	setp.ge.s32 	%p85, %r555, %r204;
	@%p85 bra 	$L__BB14_103;
	st.global.u32 	[%rd15+512], %r189;
$L__BB14_103:
	add.s32 	%r561, %r536, 160;
	setp.ge.s32 	%p86, %r561, %r204;
	@%p86 bra 	$L__BB14_105;
	st.global.u32 	[%rd15+640], %r190;
$L__BB14_105:
	add.s32 	%r567, %r536, 192;
	setp.ge.s32 	%p87, %r567, %r204;
	@%p87 bra 	$L__BB14_107;
	st.global.u32 	[%rd15+768], %r191;
$L__BB14_107:
	add.s32 	%r573, %r536, 224;
	setp.ge.s32 	%p88, %r573, %r204;
	@%p88 bra 	$L__BB14_109;
	st.global.u32 	[%rd15+896], %r192;
$L__BB14_109:
	setp.ge.s32 	%p89, %r95, %r204;
	@%p89 bra 	$L__BB14_111;
	st.global.u32 	[%rd15+1024], %r193;
$L__BB14_111:
	setp.ge.s32 	%p90, %r98, %r204;
	@%p90 bra 	$L__BB14_113;
	st.global.u32 	[%rd15+1152], %r194;
$L__BB14_113:
	add.s32 	%r579, %r536, 320;
	setp.ge.s32 	%p91, %r579, %r204;
	@%p91 bra 	$L__BB14_115;
	st.global.u32 	[%rd15+1280], %r195;
$L__BB14_115:
	add.s32 	%r585, %r536, 352;
	setp.ge.s32 	%p92, %r585, %r204;
	@%p92 bra 	$L__BB14_117;
	st.global.u32 	[%rd15+1408], %r196;
$L__BB14_117:
	add.s32 	%r591, %r536, 384;
	setp.ge.s32 	%p93, %r591, %r204;
	@%p93 bra 	$L__BB14_119;
	st.global.u32 	[%rd15+1536], %r197;
$L__BB14_119:
	add.s32 	%r597, %r536, 416;
	setp.ge.s32 	%p94, %r597, %r204;
	@%p94 bra 	$L__BB14_121;
	st.global.u32 	[%rd15+1664], %r198;
$L__BB14_121:
	add.s32 	%r603, %r536, 448;
	setp.ge.s32 	%p95, %r603, %r204;
	@%p95 bra 	$L__BB14_123;
	st.global.u32 	[%rd15+1792], %r199;
$L__BB14_123:
	add.s32 	%r609, %r536, 480;
	setp.ge.s32 	%p96, %r609, %r204;
	@%p96 bra 	$L__BB14_125;
	st.global.u32 	[%rd15+1920], %r200;
$L__BB14_125:
	add.s32 	%r615, %r536, 512;
	setp.ge.s32 	%p97, %r615, %r204;
	@%p97 bra 	$L__BB14_127;
	st.global.u32 	[%rd15+2048], %r201;
$L__BB14_127:
	setp.ge.s32 	%p98, %r115, %r204;
	@%p98 bra 	$L__BB14_129;
	st.global.u32 	[%rd15+2176], %r202;
$L__BB14_129:
	setp.ge.s32 	%p99, %r118, %r204;
	@%p99 bra 	$L__BB14_131;
	st.global.u32 	[%rd15+2304], %r203;
$L__BB14_131:
	ret;

}
	// .globl	_ZN3cub18CUB_300001_SM_10006detail10radix_sort31DeviceRadixSortSingleTileKernelINS1_5radix10policy_hubIiiyE10Policy1000ELNS0_9SortOrderE0EiiyNS1_21identity_decomposer_tEEEvPKT1_PSA_PKT2_PSE_T3_iiT4_
.visible .entry _ZN3cub18CUB_300001_SM_10006detail10radix_sort31DeviceRadixSortSingleTileKernelINS1_5radix10policy_hubIiiyE10Policy1000ELNS0_9SortOrderE0EiiyNS1_21identity_decomposer_tEEEvPKT1_PSA_PKT2_PSE_T3_iiT4_(
	.param .u64 .ptr .align 1 _ZN3cub18CUB_300001_SM_10006detail10radix_sort31DeviceRadixSortSingleTileKernelINS1_5radix10policy_hubIiiyE10Policy1000ELNS0_9SortOrderE0EiiyNS1_21identity_decomposer_tEEEvPKT1_PSA_PKT2_PSE_T3_iiT4__param_0,
	.param .u64 .ptr .align 1 _ZN3cub18CUB_300001_SM_10006detail10radix_sort31DeviceRadixSortSingleTileKernelINS1_5radix10policy_hubIiiyE10Policy1000ELNS0_9SortOrderE0EiiyNS1_21identity_decomposer_tEEEvPKT1_PSA_PKT2_PSE_T3_iiT4__param_1,
	.param .u64 .ptr .align 1 _ZN3cub18CUB_300001_SM_10006detail10radix_sort31DeviceRadixSortSingleTileKernelINS1_5radix10policy_hubIiiyE10Policy1000ELNS0_9SortOrderE0EiiyNS1_21identity_decomposer_tEEEvPKT1_PSA_PKT2_PSE_T3_iiT4__param_2,
	.param .u64 .ptr .align 1 _ZN3cub18CUB_300001_SM_10006detail10radix_sort31DeviceRadixSortSingleTileKernelINS1_5radix10policy_hubIiiyE10Policy1000ELNS0_9SortOrderE0EiiyNS1_21identity_decomposer_tEEEvPKT1_PSA_PKT2_PSE_T3_iiT4__param_3,
	.param .u64 _ZN3cub18CUB_300001_SM_10006detail10radix_sort31DeviceRadixSortSingleTileKernelINS1_5radix10policy_hubIiiyE10Policy1000ELNS0_9SortOrderE0EiiyNS1_21identity_decomposer_tEEEvPKT1_PSA_PKT2_PSE_T3_iiT4__param_4,
	.param .u32 _ZN3cub18CUB_300001_SM_10006detail10radix_sort31DeviceRadixSortSingleTileKernelINS1_5radix10policy_hubIiiyE10Policy1000ELNS0_9SortOrderE0EiiyNS1_21identity_decomposer_tEEEvPKT1_PSA_PKT2_PSE_T3_iiT4__param_5,
	.param .u32 _ZN3cub18CUB_300001_SM_10006detail10radix_sort31DeviceRadixSortSingleTileKernelINS1_5radix10policy_hubIiiyE10Policy1000ELNS0_9SortOrderE0EiiyNS1_21identity_decomposer_tEEEvPKT1_PSA_PKT2_PSE_T3_iiT4__param_6,
	.param .align 1 .b8 _ZN3cub18CUB_300001_SM_10006detail10radix_sort31DeviceRadixSortSingleTileKernelINS1_5radix10policy_hubIiiyE10Policy1000ELNS0_9SortOrderE0EiiyNS1_21identity_decomposer_tEEEvPKT1_PSA_PKT2_PSE_T3_iiT4__param_7[1]
)
.maxntid 256
.minnctapersm 1
{
	.reg .pred 	%p<73>;
	.reg .b16 	%rs<39>;
	.reg .b32 	%r<900>;
	.reg .b64 	%rd<37>;
	// demoted variable
	.shared .align 16 .b8 _ZZN3cub18CUB_300001_SM_10006detail10radix_sort31DeviceRadixSortSingleTileKernelINS1_5radix10policy_hubIiiyE10Policy1000ELNS0_9SortOrderE0EiiyNS1_21identity_decomposer_tEEEvPKT1_PSA_PKT2_PSE_T3_iiT4_E12temp_storage[33856];
	ld.param.u64 	%rd10, [_ZN3cub18CUB_300001_SM_10006detail10radix_sort31DeviceRadixSortSingleTileKernelINS1_5radix10policy_hubIiiyE10Policy1000ELNS0_9SortOrderE0EiiyNS1_21identity_decomposer_tEEEvPKT1_PSA_PKT2_PSE_T3_iiT4__param_0];
	ld.param.u64 	%rd6, [_ZN3cub18CUB_300001_SM_10006detail10radix_sort31DeviceRadixSortSingleTileKernelINS1_5radix10policy_hubIiiyE10Policy1000ELNS0_9SortOrderE0EiiyNS1_21identity_decomposer_tEEEvPKT1_PSA_PKT2_PSE_T3_iiT4__param_1];
	ld.param.u64 	%rd7, [_ZN3cub18CUB_300001_SM_10006detail10radix_sort31DeviceRadixSortSingleTileKernelINS1_5radix10policy_hubIiiyE10Policy1000ELNS0_9SortOrderE0EiiyNS1_21identity_decomposer_tEEEvPKT1_PSA_PKT2_PSE_T3_iiT4__param_2];
	ld.param.u64 	%rd8, [_ZN3cub18CUB_300001_SM_10006detail10radix_sort31DeviceRadixSortSingleTileKernelINS1_5radix10policy_hubIiiyE10Policy1000ELNS0_9SortOrderE0EiiyNS1_21identity_decomposer_tEEEvPKT1_PSA_PKT2_PSE_T3_iiT4__param_3];
	ld.param.u64 	%rd9, [_ZN3cub18CUB_300001_SM_10006detail10radix_sort31DeviceRadixSortSingleTileKernelINS1_5radix10policy_hubIiiyE10Policy1000ELNS0_9SortOrderE0EiiyNS1_21identity_decomposer_tEEEvPKT1_PSA_PKT2_PSE_T3_iiT4__param_4];
	ld.param.u32 	%r303, [_ZN3cub18CUB_300001_SM_10006detail10radix_sort31DeviceRadixSortSingleTileKernelINS1_5radix10policy_hubIiiyE10Policy1000ELNS0_9SortOrderE0EiiyNS1_21identity_decomposer_tEEEvPKT1_PSA_PKT2_PSE_T3_iiT4__param_5];
	ld.param.u32 	%r304, [_ZN3cub18CUB_300001_SM_10006detail10radix_sort31DeviceRadixSortSingleTileKernelINS1_5radix10policy_hubIiiyE10Policy1000ELNS0_9SortOrderE0EiiyNS1_21identity_decomposer_tEEEvPKT1_PSA_PKT2_PSE_T3_iiT4__param_6];
	cvta.to.global.u64 	%rd11, %rd10;
	cvt.u32.u64 	%r1, %rd9;
	mov.u32 	%r2, %tid.x;
	mul.lo.s32 	%r3, %r2, 19;
	setp.ge.s32 	%p1, %r3, %r1;
	mul.wide.u32 	%rd12, %r3, 4;
	add.s64 	%rd1, %rd11, %rd12;
	mov.b32 	%r878, -1;
	@%p1 bra 	$L__BB15_2;
	ld.global.u32 	%r306, [%rd1];
	xor.b32  	%r878, %r306, -2147483648;
$L__BB15_2:
	add.s32 	%r6, %r3, 1;
	setp.ge.s32 	%p2, %r6, %r1;
	mov.b32 	%r877, -1;
	@%p2 bra 	$L__BB15_4;
	ld.global.u32 	%r308, [%rd1+4];
	xor.b32  	%r877, %r308, -2147483648;
$L__BB15_4:
	add.s32 	%r9, %r3, 2;
	setp.ge.s32 	%p3, %r9, %r1;
	mov.b32 	%r876, -1;
	@%p3 bra 	$L__BB15_6;
	ld.global.u32 	%r310, [%rd1+8];
	xor.b32  	%r876, %r310, -2147483648;
$L__BB15_6:
	add.s32 	%r12, %r3, 3;
	setp.ge.s32 	%p4, %r12, %r1;
	mov.b32 	%r875, -1;
	@%p4 bra 	$L__BB15_8;
	ld.global.u32 	%r312, [%rd1+12];
	xor.b32  	%r875, %r312, -2147483648;
$L__BB15_8:
	add.s32 	%r15, %r3, 4;
	setp.ge.s32 	%p5, %r15, %r1;
	mov.b32 	%r874, -1;
	@%p5 bra 	$L__BB15_10;
	ld.global.u32 	%r314, [%rd1+16];
	xor.b32  	%r874, %r314, -2147483648;
$L__BB15_10:
	add.s32 	%r18, %r3, 5;
	setp.ge.s32 	%p6, %r18, %r1;
	mov.b32 	%r873, -1;
	@%p6 bra 	$L__BB15_12;
	ld.global.u32 	%r316, [%rd1+20];
	xor.b32  	%r873, %r316, -2147483648;
$L__BB15_12:
	add.s32 	%r21, %r3, 6;
	setp.ge.s32 	%p7, %r21, %r1;
	mov.b32 	%r872, -1;
	@%p7 bra 	$L__BB15_14;
	ld.global.u32 	%r318, [%rd1+24];
	xor.b32  	%r872, %r318, -2147483648;
$L__BB15_14:
	add.s32 	%r24, %r3, 7;
	setp.ge.s32 	%p8, %r24, %r1;
	mov.b32 	%r871, -1;
	@%p8 bra 	$L__BB15_16;
	ld.global.u32 	%r320, [%rd1+28];
	xor.b32  	%r871, %r320, -2147483648;
$L__BB15_16:
	add.s32 	%r27, %r3, 8;
	setp.ge.s32 	%p9, %r27, %r1;
	mov.b32 	%r870, -1;
	@%p9 bra 	$L__BB15_18;
	ld.global.u32 	%r322, [%rd1+32];
	xor.b32  	%r870, %r322, -2147483648;
$L__BB15_18:
	add.s32 	%r30, %r3, 9;
	setp.ge.s32 	%p10, %r30, %r1;
	mov.b32 	%r869, -1;
	@%p10 bra 	$L__BB15_20;
	ld.global.u32 	%r324, [%rd1+36];
	xor.b32  	%r869, %r324, -2147483648;
$L__BB15_20:
	add.s32 	%r33, %r3, 10;
	setp.ge.s32 	%p11, %r33, %r1;
	mov.b32 	%r868, -1;
	@%p11 bra 	$L__BB15_22;
	ld.global.u32 	%r326, [%rd1+40];
	xor.b32  	%r868, %r326, -2147483648;
$L__BB15_22:
	add.s32 	%r36, %r3, 11;
	setp.ge.s32 	%p12, %r36, %r1;
	mov.b32 	%r867, -1;
	@%p12 bra 	$L__BB15_24;
	ld.global.u32 	%r328, [%rd1+44];
	xor.b32  	%r867, %r328, -2147483648;
$L__BB15_24:
	add.s32 	%r39, %r3, 12;
	setp.ge.s32 	%p13, %r39, %r1;
	mov.b32 	%r866, -1;
	@%p13 bra 	$L__BB15_26;
	ld.global.u32 	%r330, [%rd1+48];
	xor.b32  	%r866, %r330, -2147483648;
$L__BB15_26:
	add.s32 	%r42, %r3, 13;
	setp.ge.s32 	%p14, %r42, %r1;
	mov.b32 	%r865, -1;
	@%p14 bra 	$L__BB15_28;
	ld.global.u32 	%r332, [%rd1+52];
	xor.b32  	%r865, %r332, -2147483648;
$L__BB15_28:
	add.s32 	%r45, %r3, 14;
	setp.ge.s32 	%p15, %r45, %r1;
	mov.b32 	%r864, -1;
	@%p15 bra 	$L__BB15_30;
	ld.global.u32 	%r334, [%rd1+56];
	xor.b32  	%r864, %r334, -2147483648;
$L__BB15_30:
	add.s32 	%r48, %r3, 15;
	setp.ge.s32 	%p16, %r48, %r1;
	mov.b32 	%r863, -1;
	@%p16 bra 	$L__BB15_32;
	ld.global.u32 	%r336, [%rd1+60];
	xor.b32  	%r863, %r336, -2147483648;
$L__BB15_32:
	add.s32 	%r51, %r3, 16;
	setp.ge.s32 	%p17, %r51, %r1;
	mov.b32 	%r862, -1;
	@%p17 bra 	$L__BB15_34;
	ld.global.u32 	%r338, [%rd1+64];
	xor.b32  	%r862, %r338, -2147483648;
$L__BB15_34:
	add.s32 	%r54, %r3, 17;
	setp.ge.s32 	%p18, %r54, %r1;
	mov.b32 	%r861, -1;
	@%p18 bra 	$L__BB15_36;
	ld.global.u32 	%r340, [%rd1+68];
	xor.b32  	%r861, %r340, -2147483648;
$L__BB15_36:
	add.s32 	%r57, %r3, 18;
	setp.ge.s32 	%p19, %r57, %r1;
	mov.b32 	%r860, -1;
	@%p19 bra 	$L__BB15_38;
	ld.global.u32 	%r342, [%rd1+72];
	xor.b32  	%r860, %r342, -2147483648;
$L__BB15_38:
	bar.sync 	0;
	mov.b64 	{%r344, %r345}, %rd9;
	shfl.sync.idx.b32	%r60|%p20, %r344, 0, 31, -1;
	shfl.sync.idx.b32	%r346|%p21, %r345, 0, 31, -1;
	mov.b64 	%rd2, {%r60, %r346};
	setp.ge.s32 	%p22, %r3, %r60;
	cvta.to.global.u64 	%rd13, %rd7;
	add.s64 	%rd3, %rd13, %rd12;
	@%p22 bra 	$L__BB15_40;
	ld.global.u32 	%r897, [%rd3];
$L__BB15_40:
	setp.ge.s32 	%p23, %r6, %r60;
	@%p23 bra 	$L__BB15_42;
	ld.global.u32 	%r896, [%rd3+4];
$L__BB15_42:
	setp.ge.s32 	%p24, %r9, %r60;
	@%p24 bra 	$L__BB15_44;
	ld.global.u32 	%r895, [%rd3+8];
$L__BB15_44:
	setp.ge.s32 	%p25, %r12, %r60;
	@%p25 bra 	$L__BB15_46;
	ld.global.u32 	%r894, [%rd3+12];
$L__BB15_46:
	setp.ge.s32 	%p26, %r15, %r60;
	@%p26 bra 	$L__BB15_48;
	ld.global.u32 	%r893, [%rd3+16];
$L__BB15_48:
	setp.ge.s32 	%p27, %r18, %r60;
	@%p27 bra 	$L__BB15_50;
	ld.global.u32 	%r892, [%rd3+20];
$L__BB15_50:
	setp.ge.s32 	%p28, %r21, %r60;
	@%p28 bra 	$L__BB15_52;
	ld.global.u32 	%r891, [%rd3+24];
$L__BB15_52:
	setp.ge.s32 	%p29, %r24, %r60;
	@%p29 bra 	$L__BB15_54;
	ld.global.u32 	%r890, [%rd3+28];
$L__BB15_54:
	setp.ge.s32 	%p30, %r27, %r60;
	@%p30 bra 	$L__BB15_56;
	ld.global.u32 	%r889, [%rd3+32];
$L__BB15_56:
	setp.ge.s32 	%p31, %r30, %r60;
	@%p31 bra 	$L__BB15_58;
	ld.global.u32 	%r888, [%rd3+36];
$L__BB15_58:
	setp.ge.s32 	%p32, %r33, %r60;
	@%p32 bra 	$L__BB15_60;
	ld.global.u32 	%r887, [%rd3+40];
$L__BB15_60:
	setp.ge.s32 	%p33, %r36, %r60;
	@%p33 bra 	$L__BB15_62;
	ld.global.u32 	%r886, [%rd3+44];
$L__BB15_62:
	setp.ge.s32 	%p34, %r39, %r60;
	@%p34 bra 	$L__BB15_64;
	ld.global.u32 	%r885, [%rd3+48];
$L__BB15_64:
	setp.ge.s32 	%p35, %r42, %r60;
	@%p35 bra 	$L__BB15_66;
	ld.global.u32 	%r884, [%rd3+52];
$L__BB15_66:
	setp.ge.s32 	%p36, %r45, %r60;
	@%p36 bra 	$L__BB15_68;
	ld.global.u32 	%r883, [%rd3+56];
$L__BB15_68:
	setp.ge.s32 	%p37, %r48, %r60;
	@%p37 bra 	$L__BB15_70;
	ld.global.u32 	%r882, [%rd3+60];
$L__BB15_70:
	setp.ge.s32 	%p38, %r51, %r60;
	@%p38 bra 	$L__BB15_72;
	ld.global.u32 	%r881, [%rd3+64];
$L__BB15_72:
	setp.ge.s32 	%p39, %r54, %r60;
	@%p39 bra 	$L__BB15_74;
	ld.global.u32 	%r880, [%rd3+68];
$L__BB15_74:
	setp.ge.s32 	%p40, %r57, %r60;
	@%p40 bra 	$L__BB15_76;
	ld.global.u32 	%r879, [%rd3+72];
$L__BB15_76:
	bar.sync 	0;
	shr.u32 	%r99, %r2, 5;
	shl.b32 	%r366, %r2, 2;
	mov.u32 	%r367, _ZZN3cub18CUB_300001_SM_10006detail10radix_sort31DeviceRadixSortSingleTileKernelINS1_5radix10policy_hubIiiyE10Policy1000ELNS0_9SortOrderE0EiiyNS1_21identity_decomposer_tEEEvPKT1_PSA_PKT2_PSE_T3_iiT4_E12temp_storage;
	add.s32 	%r100, %r367, %r366;
	shl.b32 	%r368, %r2, 7;
	add.s32 	%r101, %r100, %r368;
	shl.b32 	%r369, %r99, 2;
	add.s32 	%r370, %r367, %r369;
	add.s32 	%r102, %r370, 33792;
	mad.lo.s32 	%r103, %r2, -56, %r101;
	add.s32 	%r859, %r303, 6;
	sub.s32 	%r858, %r304, %r303;
$L__BB15_77:
	add.s32 	%r430, %r859, -6;
	min.s32 	%r373, %r858, 6;
	mov.b32 	%r459, 0;
	st.shared.u32 	[%r100], %r459;
	st.shared.u32 	[%r100+1024], %r459;
	st.shared.u32 	[%r100+2048], %r459;
	st.shared.u32 	[%r100+3072], %r459;
	st.shared.u32 	[%r100+4096], %r459;
	st.shared.u32 	[%r100+5120], %r459;
	st.shared.u32 	[%r100+6144], %r459;
	st.shared.u32 	[%r100+7168], %r459;
	st.shared.u32 	[%r100+8192], %r459;
	st.shared.u32 	[%r100+9216], %r459;
	st.shared.u32 	[%r100+10240], %r459;
	st.shared.u32 	[%r100+11264], %r459;
	st.shared.u32 	[%r100+12288], %r459;
	st.shared.u32 	[%r100+13312], %r459;
	st.shared.u32 	[%r100+14336], %r459;
	st.shared.u32 	[%r100+15360], %r459;
	st.shared.u32 	[%r100+16384], %r459;
	st.shared.u32 	[%r100+17408], %r459;
	st.shared.u32 	[%r100+18432], %r459;
	st.shared.u32 	[%r100+19456], %r459;
	st.shared.u32 	[%r100+20480], %r459;
	st.shared.u32 	[%r100+21504], %r459;
	st.shared.u32 	[%r100+22528], %r459;
	st.shared.u32 	[%r100+23552], %r459;
	st.shared.u32 	[%r100+24576], %r459;
	st.shared.u32 	[%r100+25600], %r459;
	st.shared.u32 	[%r100+26624], %r459;
	st.shared.u32 	[%r100+27648], %r459;
	st.shared.u32 	[%r100+28672], %r459;
	st.shared.u32 	[%r100+29696], %r459;
	st.shared.u32 	[%r100+30720], %r459;
	st.shared.u32 	[%r100+31744], %r459;
	st.shared.u32 	[%r100+32768], %r459;
	// begin inline asm
	bmsk.clamp.b32 %r371, %r459, %r373;
	// end inline asm
	// begin inline asm
	shr.b32 %r374, %r878, %r430;
	// end inline asm
	and.b32  	%r462, %r371, %r374;
	shl.b32 	%r463, %r462, 10;
	and.b32  	%r464, %r463, 31744;
	add.s32 	%r465, %r100, %r464;
	shr.u32 	%r466, %r462, 4;
	and.b32  	%r467, %r466, 268435454;
	add.s32 	%r147, %r465, %r467;
	ld.shared.u16 	%rs1, [%r147];
	add.s16 	%rs20, %rs1, 1;
	st.shared.u16 	[%r147], %rs20;
	// begin inline asm
	shr.b32 %r377, %r877, %r430;
	// end inline asm
	and.b32  	%r468, %r371, %r377;
	shl.b32 	%r469, %r468, 10;
	and.b32  	%r470, %r469, 31744;
	add.s32 	%r471, %r100, %r470;
	shr.u32 	%r472, %r468, 4;
	and.b32  	%r473, %r472, 268435454;
	add.s32 	%r148, %r471, %r473;
	ld.shared.u16 	%rs2, [%r148];
	add.s16 	%rs21, %rs2, 1;
	st.shared.u16 	[%r148], %rs21;
	// begin inline asm
	shr.b32 %r380, %r876, %r430;
	// end inline asm
	and.b32  	%r474, %r371, %r380;
	shl.b32 	%r475, %r474, 10;
	and.b32  	%r476, %r475, 31744;
	add.s32 	%r477, %r100, %r476;
	shr.u32 	%r478, %r474, 4;
	and.b32  	%r479, %r478, 268435454;
	add.s32 	%r149, %r477, %r479;
	ld.shared.u16 	%rs3, [%r149];
	add.s16 	%rs22, %rs3, 1;
	st.shared.u16 	[%r149], %rs22;
	// begin inline asm
	shr.b32 %r383, %r875, %r430;
	// end inline asm
	and.b32  	%r480, %r371, %r383;
	shl.b32 	%r481, %r480, 10;
	and.b32  	%r482, %r481, 31744;
	add.s32 	%r483, %r100, %r482;
	shr.u32 	%r484, %r480, 4;
	and.b32  	%r485, %r484, 268435454;
	add.s32 	%r150, %r483, %r485;
	ld.shared.u16 	%rs4, [%r150];
	add.s16 	%rs23, %rs4, 1;
	st.shared.u16 	[%r150], %rs23;
	// begin inline asm
	shr.b32 %r386, %r874, %r430;
	// end inline asm
	and.b32  	%r486, %r371, %r386;
	shl.b32 	%r487, %r486, 10;
	and.b32  	%r488, %r487, 31744;
	add.s32 	%r489, %r100, %r488;
	shr.u32 	%r490, %r486, 4;
	and.b32  	%r491, %r490, 268435454;
	add.s32 	%r151, %r489, %r491;
	ld.shared.u16 	%rs5, [%r151];
	add.s16 	%rs24, %rs5, 1;
	st.shared.u16 	[%r151], %rs24;
	// begin inline asm
	shr.b32 %r389, %r873, %r430;
	// end inline asm
	and.b32  	%r492, %r371, %r389;
	shl.b32 	%r493, %r492, 10;
	and.b32  	%r494, %r493, 31744;
	add.s32 	%r495, %r100, %r494;
	shr.u32 	%r496, %r492, 4;
	and.b32  	%r497, %r496, 268435454;
	add.s32 	%r152, %r495, %r497;
	ld.shared.u16 	%rs6, [%r152];
	add.s16 	%rs25, %rs6, 1;
	st.shared.u16 	[%r152], %rs25;
	// begin inline asm
	shr.b32 %r392, %r872, %r430;
	// end inline asm
	and.b32  	%r498, %r371, %r392;
	shl.b32 	%r499, %r498, 10;
	and.b32  	%r500, %r499, 31744;
	add.s32 	%r501, %r100, %r500;
	shr.u32 	%r502, %r498, 4;
	and.b32  	%r503, %r502, 268435454;
	add.s32 	%r153, %r501, %r503;
	ld.shared.u16 	%rs7, [%r153];
	add.s16 	%rs26, %rs7, 1;
	st.shared.u16 	[%r153], %rs26;
	// begin inline asm
	shr.b32 %r395, %r871, %r430;
	// end inline asm
	and.b32  	%r504, %r371, %r395;
	shl.b32 	%r505, %r504, 10;
	and.b32  	%r506, %r505, 31744;
	add.s32 	%r507, %r100, %r506;
	shr.u32 	%r508, %r504, 4;
	and.b32  	%r509, %r508, 268435454;
	add.s32 	%r154, %r507, %r509;
	ld.shared.u16 	%rs8, [%r154];
	add.s16 	%rs27, %rs8, 1;
	st.shared.u16 	[%r154], %rs27;
	// begin inline asm
	shr.b32 %r398, %r870, %r430;
	// end inline asm
	and.b32  	%r510, %r371, %r398;
	shl.b32 	%r511, %r510, 10;
	and.b32  	%r512, %r511, 31744;
	add.s32 	%r513, %r100, %r512;
	shr.u32 	%r514, %r510, 4;
	and.b32  	%r515, %r514, 268435454;
	add.s32 	%r155, %r513, %r515;
	ld.shared.u16 	%rs9, [%r155];
	add.s16 	%rs28, %rs9, 1;
	st.shared.u16 	[%r155], %rs28;
	// begin inline asm
	shr.b32 %r401, %r869, %r430;
	// end inline asm
	and.b32  	%r516, %r371, %r401;
	shl.b32 	%r517, %r516, 10;
	and.b32  	%r518, %r517, 31744;
	add.s32 	%r519, %r100, %r518;
	shr.u32 	%r520, %r516, 4;
	and.b32  	%r521, %r520, 268435454;
	add.s32 	%r156, %r519, %r521;
	ld.shared.u16 	%rs10, [%r156];
	add.s16 	%rs29, %rs10, 1;
	st.shared.u16 	[%r156], %rs29;
	// begin inline asm
	shr.b32 %r404, %r868, %r430;
	// end inline asm
	and.b32  	%r522, %r371, %r404;
	shl.b32 	%r523, %r522, 10;
	and.b32  	%r524, %r523, 31744;
	add.s32 	%r525, %r100, %r524;
	shr.u32 	%r526, %r522, 4;
	and.b32  	%r527, %r526, 268435454;
	add.s32 	%r157, %r525, %r527;
	ld.shared.u16 	%rs11, [%r157];
	add.s16 	%rs30, %rs11, 1;
	st.shared.u16 	[%r157], %rs30;
	// begin inline asm
	shr.b32 %r407, %r867, %r430;
	// end inline asm
	and.b32  	%r528, %r371, %r407;
	shl.b32 	%r529, %r528, 10;
	and.b32  	%r530, %r529, 31744;
	add.s32 	%r531, %r100, %r530;
	shr.u32 	%r532, %r528, 4;
	and.b32  	%r533, %r532, 268435454;
	add.s32 	%r158, %r531, %r533;
	ld.shared.u16 	%rs12, [%r158];
	add.s16 	%rs31, %rs12, 1;
	st.shared.u16 	[%r158], %rs31;
	// begin inline asm
	shr.b32 %r410, %r866, %r430;
	// end inline asm
	and.b32  	%r534, %r371, %r410;
	shl.b32 	%r535, %r534, 10;
	and.b32  	%r536, %r535, 31744;
	add.s32 	%r537, %r100, %r536;
	shr.u32 	%r538, %r534, 4;
	and.b32  	%r539, %r538, 268435454;
	add.s32 	%r159, %r537, %r539;
	ld.shared.u16 	%rs13, [%r159];
	add.s16 	%rs32, %rs13, 1;
	st.shared.u16 	[%r159], %rs32;
	// begin inline asm
	shr.b32 %r413, %r865, %r430;
	// end inline asm
	and.b32  	%r540, %r371, %r413;
	shl.b32 	%r541, %r540, 10;
	and.b32  	%r542, %r541, 31744;
	add.s32 	%r543, %r100, %r542;
	shr.u32 	%r544, %r540, 4;
	and.b32  	%r545, %r544, 268435454;
	add.s32 	%r160, %r543, %r545;
	ld.shared.u16 	%rs14, [%r160];
	add.s16 	%rs33, %rs14, 1;
	st.shared.u16 	[%r160], %rs33;
	// begin inline asm
	shr.b32 %r416, %r864, %r430;
	// end inline asm
	and.b32  	%r546, %r371, %r416;
	shl.b32 	%r547, %r546, 10;
	and.b32  	%r548, %r547, 31744;
	add.s32 	%r549, %r100, %r548;
	shr.u32 	%r550, %r546, 4;
	and.b32  	%r551, %r550, 268435454;
	add.s32 	%r161, %r549, %r551;
	ld.shared.u16 	%rs15, [%r161];
	add.s16 	%rs34, %rs15, 1;
	st.shared.u16 	[%r161], %rs34;
	// begin inline asm
	shr.b32 %r419, %r863, %r430;
	// end inline asm
	and.b32  	%r552, %r371, %r419;
	shl.b32 	%r553, %r552, 10;
	and.b32  	%r554, %r553, 31744;
	add.s32 	%r555, %r100, %r554;
	shr.u32 	%r556, %r552, 4;
	and.b32  	%r557, %r556, 268435454;
	add.s32 	%r162, %r555, %r557;
	ld.shared.u16 	%rs16, [%r162];
	add.s16 	%rs35, %rs16, 1;
	st.shared.u16 	[%r162], %rs35;
	// begin inline asm
	shr.b32 %r422, %r862, %r430;
	// end inline asm
	and.b32  	%r558, %r371, %r422;
	shl.b32 	%r559, %r558, 10;
	and.b32  	%r560, %r559, 31744;
	add.s32 	%r561, %r100, %r560;
	shr.u32 	%r562, %r558, 4;
	and.b32  	%r563, %r562, 268435454;
	add.s32 	%r163, %r561, %r563;
	ld.shared.u16 	%rs17, [%r163];
	add.s16 	%rs36, %rs17, 1;
	st.shared.u16 	[%r163], %rs36;
	// begin inline asm
	shr.b32 %r425, %r861, %r430;
	// end inline asm
	and.b32  	%r564, %r371, %r425;
	shl.b32 	%r565, %r564, 10;
	and.b32  	%r566, %r565, 31744;
	add.s32 	%r567, %r100, %r566;
	shr.u32 	%r568, %r564, 4;
	and.b32  	%r569, %r568, 268435454;
	add.s32 	%r164, %r567, %r569;
	ld.shared.u16 	%rs18, [%r164];
	add.s16 	%rs37, %rs18, 1;
	st.shared.u16 	[%r164], %rs37;
	// begin inline asm
	shr.b32 %r428, %r860, %r430;
	// end inline asm
	and.b32  	%r570, %r371, %r428;
	shl.b32 	%r571, %r570, 10;
	and.b32  	%r572, %r571, 31744;
	add.s32 	%r573, %r100, %r572;
	shr.u32 	%r574, %r570, 4;
	and.b32  	%r575, %r574, 268435454;
	add.s32 	%r165, %r573, %r575;
	ld.shared.u16 	%rs19, [%r165];
	add.s16 	%rs38, %rs19, 1;
	st.shared.u16 	[%r165], %rs38;
	bar.sync 	0;
	ld.shared.u32 	%r166, [%r101];
	ld.shared.u32 	%r576, [%r101+4];
	ld.shared.u32 	%r577, [%r101+8];
	ld.shared.u32 	%r578, [%r101+12];
	ld.shared.u32 	%r579, [%r101+16];
	ld.shared.u32 	%r580, [%r101+20];
	ld.shared.u32 	%r581, [%r101+24];
	ld.shared.u32 	%r582, [%r101+28];
	ld.shared.u32 	%r583, [%r101+32];
	ld.shared.u32 	%r584, [%r101+36];
	ld.shared.u32 	%r585, [%r101+40];
	ld.shared.u32 	%r586, [%r101+44];
	ld.shared.u32 	%r587, [%r101+48];
	ld.shared.u32 	%r588, [%r101+52];
	ld.shared.u32 	%r589, [%r101+56];
	ld.shared.u32 	%r590, [%r101+60];
	ld.shared.u32 	%r591, [%r101+64];
	ld.shared.u32 	%r592, [%r101+68];
	ld.shared.u32 	%r593, [%r101+72];
	ld.shared.u32 	%r594, [%r101+76];
	ld.shared.u32 	%r595, [%r101+80];
	ld.shared.u32 	%r596, [%r101+84];
	ld.shared.u32 	%r597, [%r101+88];
	ld.shared.u32 	%r598, [%r101+92];
	ld.shared.u32 	%r599, [%r101+96];
	ld.shared.u32 	%r600, [%r101+100];
	ld.shared.u32 	%r601, [%r101+104];
	ld.shared.u32 	%r602, [%r101+108];
	ld.shared.u32 	%r603, [%r101+112];
	ld.shared.u32 	%r604, [%r101+116];
	ld.shared.u32 	%r605, [%r101+120];
	ld.shared.u32 	%r606, [%r101+124];
	ld.shared.u32 	%r607, [%r101+128];
	add.s32 	%r167, %r576, %r166;
	add.s32 	%r168, %r577, %r167;
	add.s32 	%r169, %r578, %r168;
	add.s32 	%r170, %r579, %r169;
	add.s32 	%r171, %r580, %r170;
	add.s32 	%r172, %r581, %r171;
	add.s32 	%r173, %r582, %r172;
	add.s32 	%r174, %r583, %r173;
	add.s32 	%r175, %r584, %r174;
	add.s32 	%r176, %r585, %r175;
	add.s32 	%r177, %r586, %r176;
	add.s32 	%r178, %r587, %r177;
	add.s32 	%r179, %r588, %r178;
	add.s32 	%r180, %r589, %r179;
	add.s32 	%r181, %r590, %r180;
	add.s32 	%r182, %r591, %r181;
	add.s32 	%r183, %r592, %r182;
	add.s32 	%r184, %r593, %r183;
	add.s32 	%r185, %r594, %r184;
	add.s32 	%r186, %r595, %r185;
	add.s32 	%r187, %r596, %r186;
	add.s32 	%r188, %r597, %r187;
	add.s32 	%r189, %r598, %r188;
	add.s32 	%r190, %r599, %r189;
	add.s32 	%r191, %r600, %r190;
	add.s32 	%r192, %r601, %r191;
	add.s32 	%r193, %r602, %r192;
	add.s32 	%r194, %r603, %r193;
	add.s32 	%r195, %r604, %r194;
	add.s32 	%r196, %r605, %r195;
	add.s32 	%r197, %r606, %r196;
	add.s32 	%r436, %r607, %r197;
	// begin inline asm
	mov.u32 %r431, %laneid;
	// end inline asm
	mov.b32 	%r434, 1;
	mov.b32 	%r461, -1;
	// begin inline asm
	{  .reg .u32 r0;  .reg .pred p;  shfl.sync.up.b32 r0|p, %r436, %r434, %r459, %r461;  @p add.u32 r0, r0, %r436;  mov.u32 %r432, r0;}
	// end inline asm
	mov.b32 	%r440, 2;
	// begin inline asm
	{  .reg .u32 r0;  .reg .pred p;  shfl.sync.up.b32 r0|p, %r432, %r440, %r459, %r461;  @p add.u32 r0, r0, %r432;  mov.u32 %r438, r0;}
	// end inline asm
	mov.b32 	%r446, 4;
	// begin inline asm
	{  .reg .u32 r0;  .reg .pred p;  shfl.sync.up.b32 r0|p, %r438, %r446, %r459, %r461;  @p add.u32 r0, r0, %r438;  mov.u32 %r444, r0;}
	// end inline asm
	mov.b32 	%r452, 8;
	// begin inline asm
	{  .reg .u32 r0;  .reg .pred p;  shfl.sync.up.b32 r0|p, %r444, %r452, %r459, %r461;  @p add.u32 r0, r0, %r444;  mov.u32 %r450, r0;}
	// end inline asm
	mov.b32 	%r458, 16;
	// begin inline asm
	{  .reg .u32 r0;  .reg .pred p;  shfl.sync.up.b32 r0|p, %r450, %r458, %r459, %r461;  @p add.u32 r0, r0, %r450;  mov.u32 %r456, r0;}
	// end inline asm
	setp.ne.s32 	%p41, %r431, 31;
	@%p41 bra 	$L__BB15_79;
	st.shared.u32 	[%r102], %r456;
$L__BB15_79:
	sub.s32 	%r608, %r456, %r436;
	setp.gt.u32 	%p42, %r2, 31;
	setp.eq.s32 	%p43, %r99, 7;
	setp.eq.s32 	%p44, %r99, 6;
	setp.eq.s32 	%p45, %r99, 5;
	setp.eq.s32 	%p46, %r99, 4;
	setp.eq.s32 	%p47, %r99, 3;
	setp.eq.s32 	%p48, %r99, 2;
	setp.eq.s32 	%p49, %r99, 1;
	bar.sync 	0;
	ld.shared.v4.u32 	{%r609, %r610, %r611, %r612}, [_ZZN3cub18CUB_300001_SM_10006detail10radix_sort31DeviceRadixSortSingleTileKernelINS1_5radix10policy_hubIiiyE10Policy1000ELNS0_9SortOrderE0EiiyNS1_21identity_decomposer_tEEEvPKT1_PSA_PKT2_PSE_T3_iiT4_E12temp_storage+33792];
	selp.b32 	%r613, %r609, %r898, %p49;
	add.s32 	%r614, %r610, %r609;
	selp.b32 	%r615, %r614, %r613, %p48;
	add.s32 	%r616, %r614, %r611;
	selp.b32 	%r617, %r616, %r615, %p47;
	add.s32 	%r618, %r616, %r612;
	selp.b32 	%r619, %r618, %r617, %p46;
	ld.shared.v4.u32 	{%r620, %r621, %r622, %r623}, [_ZZN3cub18CUB_300001_SM_10006detail10radix_sort31DeviceRadixSortSingleTileKernelINS1_5radix10policy_hubIiiyE10Policy1000ELNS0_9SortOrderE0EiiyNS1_21identity_decomposer_tEEEvPKT1_PSA_PKT2_PSE_T3_iiT4_E12temp_storage+33808];
	add.s32 	%r624, %r618, %r620;
	selp.b32 	%r625, %r624, %r619, %p45;
	add.s32 	%r626, %r624, %r621;
	selp.b32 	%r627, %r626, %r625, %p44;
	add.s32 	%r628, %r626, %r622;
	selp.b32 	%r898, %r628, %r627, %p43;
	add.s32 	%r202, %r628, %r623;
	setp.ne.s32 	%p50, %r431, 0;
	selp.b32 	%r629, %r608, 0, %p50;
	add.s32 	%r630, %r898, %r629;
	or.pred  	%p51, %p42, %p50;
	selp.b32 	%r899, %r630, %r608, %p42;
	@%p51 bra 	$L__BB15_81;
	shl.b32 	%r899, %r202, 16;
	st.shared.u32 	[_ZZN3cub18CUB_300001_SM_10006detail10radix_sort31DeviceRadixSortSingleTileKernelINS1_5radix10policy_hubIiiyE10Policy1000ELNS0_9SortOrderE0EiiyNS1_21identity_decomposer_tEEEvPKT1_PSA_PKT2_PSE_T3_iiT4_E12temp_storage+33832], %r899;
$L__BB15_81:
	setp.eq.s32 	%p52, %r2, 0;
	bar.sync 	0;
	ld.shared.u32 	%r631, [_ZZN3cub18CUB_300001_SM_10006detail10radix_sort31DeviceRadixSortSingleTileKernelINS1_5radix10policy_hubIiiyE10Policy1000ELNS0_9SortOrderE0EiiyNS1_21identity_decomposer_tEEEvPKT1_PSA_PKT2_PSE_T3_iiT4_E12temp_storage+33832];
	selp.b32 	%r632, 0, %r631, %p52;
	add.s32 	%r633, %r899, %r632;
	add.s32 	%r634, %r166, %r633;
	add.s32 	%r635, %r167, %r633;
	add.s32 	%r636, %r168, %r633;
	add.s32 	%r637, %r169, %r633;
	add.s32 	%r638, %r170, %r633;
	add.s32 	%r639, %r171, %r633;
	add.s32 	%r640, %r172, %r633;
	add.s32 	%r641, %r173, %r633;
	add.s32 	%r642, %r174, %r633;
	add.s32 	%r643, %r175, %r633;
	add.s32 	%r644, %r176, %r633;
	add.s32 	%r645, %r177, %r633;
	add.s32 	%r646, %r178, %r633;
	add.s32 	%r647, %r179, %r633;
	add.s32 	%r648, %r180, %r633;
	add.s32 	%r649, %r181, %r633;
	add.s32 	%r650, %r182, %r633;
	add.s32 	%r651, %r183, %r633;
	add.s32 	%r652, %r184, %r633;
	add.s32 	%r653, %r185, %r633;
	add.s32 	%r654, %r186, %r633;
	add.s32 	%r655, %r187, %r633;
	add.s32 	%r656, %r188, %r633;
	add.s32 	%r657, %r189, %r633;
	add.s32 	%r658, %r190, %r633;
	add.s32 	%r659, %r191, %r633;
	add.s32 	%r660, %r192, %r633;
	add.s32 	%r661, %r193, %r633;
	add.s32 	%r662, %r194, %r633;
	add.s32 	%r663, %r195, %r633;
	add.s32 	%r664, %r196, %r633;
	add.s32 	%r665, %r197, %r633;
	st.shared.u32 	[%r101], %r633;
	st.shared.u32 	[%r101+4], %r634;
	st.shared.u32 	[%r101+8], %r635;
	st.shared.u32 	[%r101+12], %r636;
	st.shared.u32 	[%r101+16], %r637;
	st.shared.u32 	[%r101+20], %r638;
	st.shared.u32 	[%r101+24], %r639;
	st.shared.u32 	[%r101+28], %r640;
	st.shared.u32 	[%r101+32], %r641;
	st.shared.u32 	[%r101+36], %r642;
	st.shared.u32 	[%r101+40], %r643;
	st.shared.u32 	[%r101+44], %r644;
	st.shared.u32 	[%r101+48], %r645;
	st.shared.u32 	[%r101+52], %r646;
	st.shared.u32 	[%r101+56], %r647;
	st.shared.u32 	[%r101+60], %r648;
	st.shared.u32 	[%r101+64], %r649;
	st.shared.u32 	[%r101+68], %r650;
	st.shared.u32 	[%r101+72], %r651;
	st.shared.u32 	[%r101+76], %r652;
	st.shared.u32 	[%r101+80], %r653;
	st.shared.u32 	[%r101+84], %r654;
	st.shared.u32 	[%r101+88], %r655;
	st.shared.u32 	[%r101+92], %r656;
	st.shared.u32 	[%r101+96], %r657;
	st.shared.u32 	[%r101+100], %r658;
	st.shared.u32 	[%r101+104], %r659;
	st.shared.u32 	[%r101+108], %r660;
	st.shared.u32 	[%r101+112], %r661;
	st.shared.u32 	[%r101+116], %r662;
	st.shared.u32 	[%r101+120], %r663;
	st.shared.u32 	[%r101+124], %r664;
	st.shared.u32 	[%r101+128], %r665;
	bar.sync 	0;
	cvt.u32.u16 	%r666, %rs1;
	ld.shared.u16 	%r667, [%r147];
	add.s32 	%r206, %r667, %r666;
	cvt.u32.u16 	%r668, %rs2;
	ld.shared.u16 	%r669, [%r148];
	add.s32 	%r207, %r669, %r668;
	cvt.u32.u16 	%r670, %rs3;
	ld.shared.u16 	%r671, [%r149];
	add.s32 	%r208, %r671, %r670;
	cvt.u32.u16 	%r672, %rs4;
	ld.shared.u16 	%r673, [%r150];
	add.s32 	%r209, %r673, %r672;
	cvt.u32.u16 	%r674, %rs5;
	ld.shared.u16 	%r675, [%r151];
	add.s32 	%r210, %r675, %r674;
	cvt.u32.u16 	%r676, %rs6;
	ld.shared.u16 	%r677, [%r152];
	add.s32 	%r211, %r677, %r676;
	cvt.u32.u16 	%r678, %rs7;
	ld.shared.u16 	%r679, [%r153];
	add.s32 	%r212, %r679, %r678;
	cvt.u32.u16 	%r680, %rs8;
	ld.shared.u16 	%r681, [%r154];
	add.s32 	%r213, %r681, %r680;
	cvt.u32.u16 	%r682, %rs9;
	ld.shared.u16 	%r683, [%r155];
	add.s32 	%r214, %r683, %r682;
	cvt.u32.u16 	%r684, %rs10;
	ld.shared.u16 	%r685, [%r156];
	add.s32 	%r215, %r685, %r684;
	cvt.u32.u16 	%r686, %rs11;
	ld.shared.u16 	%r687, [%r157];
	add.s32 	%r216, %r687, %r686;
	cvt.u32.u16 	%r688, %rs12;
	ld.shared.u16 	%r689, [%r158];
	add.s32 	%r217, %r689, %r688;
	cvt.u32.u16 	%r690, %rs13;
	ld.shared.u16 	%r691, [%r159];
	add.s32 	%r218, %r691, %r690;
	cvt.u32.u16 	%r692, %rs14;
	ld.shared.u16 	%r693, [%r160];
	add.s32 	%r219, %r693, %r692;
	cvt.u32.u16 	%r694, %rs15;
	ld.shared.u16 	%r695, [%r161];
	add.s32 	%r220, %r695, %r694;
	cvt.u32.u16 	%r696, %rs16;
	ld.shared.u16 	%r697, [%r162];
	add.s32 	%r221, %r697, %r696;
	cvt.u32.u16 	%r698, %rs17;
	ld.shared.u16 	%r699, [%r163];
	add.s32 	%r222, %r699, %r698;
	cvt.u32.u16 	%r700, %rs18;
	ld.shared.u16 	%r701, [%r164];
	add.s32 	%r223, %r701, %r700;
	cvt.u32.u16 	%r702, %rs19;
	ld.shared.u16 	%r703, [%r165];
	add.s32 	%r224, %r703, %r702;
	bar.sync 	0;
	setp.lt.s32 	%p53, %r859, %r304;
	@%p53 bra 	$L__BB15_121;
	cvt.u64.u32 	%rd15, %r2;
	shl.b32 	%r704, %r206, 2;
	mov.u32 	%r705, _ZZN3cub18CUB_300001_SM_10006detail10radix_sort31DeviceRadixSortSingleTileKernelINS1_5radix10policy_hubIiiyE10Policy1000ELNS0_9SortOrderE0EiiyNS1_21identity_decomposer_tEEEvPKT1_PSA_PKT2_PSE_T3_iiT4_E12temp_storage;
	add.s32 	%r706, %r705, %r704;
	st.shared.u32 	[%r706], %r878;
	shl.b32 	%r707, %r207, 2;
	add.s32 	%r708, %r705, %r707;
	st.shared.u32 	[%r708], %r877;
	shl.b32 	%r709, %r208, 2;
	add.s32 	%r710, %r705, %r709;
	st.shared.u32 	[%r710], %r876;
	shl.b32 	%r711, %r209, 2;
	add.s32 	%r712, %r705, %r711;
	st.shared.u32 	[%r712], %r875;
	shl.b32 	%r713, %r210, 2;
	add.s32 	%r714, %r705, %r713;
	st.shared.u32 	[%r714], %r874;
	shl.b32 	%r715, %r211, 2;
	add.s32 	%r716, %r705, %r715;
	st.shared.u32 	[%r716], %r873;
	shl.b32 	%r717, %r212, 2;
	add.s32 	%r718, %r705, %r717;
	st.shared.u32 	[%r718], %r872;
	shl.b32 	%r719, %r213, 2;
	add.s32 	%r720, %r705, %r719;
	st.shared.u32 	[%r720], %r871;
	shl.b32 	%r721, %r214, 2;
	add.s32 	%r722, %r705, %r721;
	st.shared.u32 	[%r722], %r870;
	shl.b32 	%r723, %r215, 2;
	add.s32 	%r724, %r705, %r723;
	st.shared.u32 	[%r724], %r869;
	shl.b32 	%r725, %r216, 2;
	add.s32 	%r726, %r705, %r725;
	st.shared.u32 	[%r726], %r868;
	shl.b32 	%r727, %r217, 2;
	add.s32 	%r728, %r705, %r727;
	st.shared.u32 	[%r728], %r867;
	shl.b32 	%r729, %r218, 2;
	add.s32 	%r730, %r705, %r729;
	st.shared.u32 	[%r730], %r866;
	shl.b32 	%r731, %r219, 2;
	add.s32 	%r732, %r705, %r731;
	st.shared.u32 	[%r732], %r865;
	shl.b32 	%r733, %r220, 2;
	add.s32 	%r734, %r705, %r733;
	st.shared.u32 	[%r734], %r864;
	shl.b32 	%r735, %r221, 2;
	add.s32 	%r736, %r705, %r735;
	st.shared.u32 	[%r736], %r863;
	shl.b32 	%r737, %r222, 2;
	add.s32 	%r738, %r705, %r737;
	st.shared.u32 	[%r738], %r862;
	shl.b32 	%r739, %r223, 2;
	add.s32 	%r740, %r705, %r739;
	st.shared.u32 	[%r740], %r861;
	shl.b32 	%r741, %r224, 2;
	add.s32 	%r742, %r705, %r741;
	st.shared.u32 	[%r742], %r860;
	bar.sync 	0;
	mad.lo.s32 	%r225, %r2, -72, %r103;
	ld.shared.u32 	%r226, [%r225];
	ld.shared.u32 	%r227, [%r225+1024];
	ld.shared.u32 	%r228, [%r225+2048];
	ld.shared.u32 	%r229, [%r225+3072];
	ld.shared.u32 	%r230, [%r225+4096];
	ld.shared.u32 	%r231, [%r225+5120];
	ld.shared.u32 	%r232, [%r225+6144];
	ld.shared.u32 	%r233, [%r225+7168];
	ld.shared.u32 	%r234, [%r225+8192];
	ld.shared.u32 	%r235, [%r225+9216];
	ld.shared.u32 	%r236, [%r225+10240];
	ld.shared.u32 	%r237, [%r225+11264];
	ld.shared.u32 	%r238, [%r225+12288];
	ld.shared.u32 	%r239, [%r225+13312];
	ld.shared.u32 	%r240, [%r225+14336];
	ld.shared.u32 	%r241, [%r225+15360];
	ld.shared.u32 	%r242, [%r225+16384];
	ld.shared.u32 	%r243, [%r225+17408];
	ld.shared.u32 	%r244, [%r225+18432];
	bar.sync 	0;
	st.shared.u32 	[%r706], %r897;
	st.shared.u32 	[%r708], %r896;
	st.shared.u32 	[%r710], %r895;
	st.shared.u32 	[%r712], %r894;
	st.shared.u32 	[%r714], %r893;
	st.shared.u32 	[%r716], %r892;
	st.shared.u32 	[%r718], %r891;
	st.shared.u32 	[%r720], %r890;
	st.shared.u32 	[%r722], %r889;
	st.shared.u32 	[%r724], %r888;
	st.shared.u32 	[%r726], %r887;
	st.shared.u32 	[%r728], %r886;
	st.shared.u32 	[%r730], %r885;
	st.shared.u32 	[%r732], %r884;
	st.shared.u32 	[%r734], %r883;
	st.shared.u32 	[%r736], %r882;
	st.shared.u32 	[%r738], %r881;
	st.shared.u32 	[%r740], %r880;
	st.shared.u32 	[%r742], %r879;
	bar.sync 	0;
	ld.shared.u32 	%r245, [%r225+1024];
	ld.shared.u32 	%r246, [%r225+2048];
	ld.shared.u32 	%r247, [%r225+3072];
	ld.shared.u32 	%r248, [%r225+4096];
	ld.shared.u32 	%r249, [%r225+5120];
	ld.shared.u32 	%r250, [%r225+6144];
	ld.shared.u32 	%r251, [%r225+7168];
	ld.shared.u32 	%r252, [%r225+8192];
	ld.shared.u32 	%r253, [%r225+9216];
	ld.shared.u32 	%r254, [%r225+10240];
	ld.shared.u32 	%r255, [%r225+11264];
	ld.shared.u32 	%r256, [%r225+12288];
	ld.shared.u32 	%r257, [%r225+13312];
	ld.shared.u32 	%r258, [%r225+14336];
	ld.shared.u32 	%r259, [%r225+15360];
	ld.shared.u32 	%r260, [%r225+16384];
	ld.shared.u32 	%r261, [%r225+17408];
	ld.shared.u32 	%r262, [%r225+18432];
	setp.gt.u64 	%p54, %rd2, %rd15;
	cvta.to.global.u64 	%rd16, %rd6;
	mul.wide.u32 	%rd17, %r2, 4;
	add.s64 	%rd4, %rd16, %rd17;
	cvta.to.global.u64 	%rd18, %rd8;
	add.s64 	%rd5, %rd18, %rd17;
	@%p54 bra 	$L__BB15_83;
	bra.uni 	$L__BB15_84;
$L__BB15_83:
	xor.b32  	%r743, %r226, -2147483648;
	ld.shared.u32 	%r744, [%r225];
	st.global.u32 	[%rd4], %r743;
	st.global.u32 	[%rd5], %r744;
$L__BB15_84:
	add.s32 	%r745, %r2, 256;
	cvt.u64.u32 	%rd19, %r745;
	setp.le.u64 	%p55, %rd2, %rd19;
	@%p55 bra 	$L__BB15_86;
	xor.b32  	%r746, %r227, -2147483648;
	st.global.u32 	[%rd4+1024], %r746;
	st.global.u32 	[%rd5+1024], %r245;
$L__BB15_86:
	add.s32 	%r747, %r2, 512;
	cvt.u64.u32 	%rd20, %r747;
	setp.le.u64 	%p56, %rd2, %rd20;
	@%p56 bra 	$L__BB15_88;
	xor.b32  	%r748, %r228, -2147483648;
	st.global.u32 	[%rd4+2048], %r748;
	st.global.u32 	[%rd5+2048], %r246;
$L__BB15_88:
	add.s32 	%r749, %r2, 768;
	cvt.u64.u32 	%rd21, %r749;
	setp.le.u64 	%p57, %rd2, %rd21;
	@%p57 bra 	$L__BB15_90;
	xor.b32  	%r750, %r229, -2147483648;
	st.global.u32 	[%rd4+3072], %r750;
	st.global.u32 	[%rd5+3072], %r247;
$L__BB15_90:
	or.b32  	%r751, %r2, 1024;
	cvt.u64.u32 	%rd22, %r751;
	setp.le.u64 	%p58, %rd2, %rd22;
	@%p58 bra 	$L__BB15_92;
	xor.b32  	%r752, %r230, -2147483648;
	st.global.u32 	[%rd4+4096], %r752;
	st.global.u32 	[%rd5+4096], %r248;
$L__BB15_92:
	add.s32 	%r753, %r2, 1280;
	cvt.u64.u32 	%rd23, %r753;
	setp.le.u64 	%p59, %rd2, %rd23;
	@%p59 bra 	$L__BB15_94;
	xor.b32  	%r754, %r231, -2147483648;
	st.global.u32 	[%rd4+5120], %r754;
	st.global.u32 	[%rd5+5120], %r249;
$L__BB15_94:
	add.s32 	%r755, %r2, 1536;
	cvt.u64.u32 	%rd24, %r755;
	setp.le.u64 	%p60, %rd2, %rd24;
	@%p60 bra 	$L__BB15_96;
	xor.b32  	%r756, %r232, -2147483648;
	st.global.u32 	[%rd4+6144], %r756;
	st.global.u32 	[%rd5+6144], %r250;
$L__BB15_96:
	add.s32 	%r757, %r2, 1792;
	cvt.u64.u32 	%rd25, %r757;
	setp.le.u64 	%p61, %rd2, %rd25;
	@%p61 bra 	$L__BB15_98;
	xor.b32  	%r758, %r233, -2147483648;
	st.global.u32 	[%rd4+7168], %r758;
	st.global.u32 	[%rd5+7168], %r251;
$L__BB15_98:
	or.b32  	%r759, %r2, 2048;
	cvt.u64.u32 	%rd26, %r759;
	setp.le.u64 	%p62, %rd2, %rd26;
	@%p62 bra 	$L__BB15_100;
	xor.b32  	%r760, %r234, -2147483648;
	st.global.u32 	[%rd4+8192], %r760;
	st.global.u32 	[%rd5+8192], %r252;
$L__BB15_100:
	add.s32 	%r761, %r2, 2304;
	cvt.u64.u32 	%rd27, %r761;
	setp.le.u64 	%p63, %rd2, %rd27;
	@%p63 bra 	$L__BB15_102;
	xor.b32  	%r762, %r235, -2147483648;
	st.global.u32 	[%rd4+9216], %r762;
	st.global.u32 	[%rd5+9216], %r253;
$L__BB15_102:
	add.s32 	%r763, %r2, 2560;
	cvt.u64.u32 	%rd28, %r763;
	setp.le.u64 	%p64, %rd2, %rd28;
	@%p64 bra 	$L__BB15_104;
	xor.b32  	%r764, %r236, -2147483648;
	st.global.u32 	[%rd4+10240], %r764;
	st.global.u32 	[%rd5+10240], %r254;
$L__BB15_104:
	add.s32 	%r765, %r2, 2816;
	cvt.u64.u32 	%rd29, %r765;
	setp.le.u64 	%p65, %rd2, %rd29;
	@%p65 bra 	$L__BB15_106;
	xor.b32  	%r766, %r237, -2147483648;
	st.global.u32 	[%rd4+11264], %r766;
	st.global.u32 	[%rd5+11264], %r255;
$L__BB15_106:
	or.b32  	%r767, %r2, 3072;
	cvt.u64.u32 	%rd30, %r767;
	setp.le.u64 	%p66, %rd2, %rd30;
	@%p66 bra 	$L__BB15_108;
	xor.b32  	%r768, %r238, -2147483648;
	st.global.u32 	[%rd4+12288], %r768;
	st.global.u32 	[%rd5+12288], %r256;
$L__BB15_108:
	add.s32 	%r769, %r2, 3328;
	cvt.u64.u32 	%rd31, %r769;
	setp.le.u64 	%p67, %rd2, %rd31;
	@%p67 bra 	$L__BB15_110;
	xor.b32  	%r770, %r239, -2147483648;
	st.global.u32 	[%rd4+13312], %r770;
	st.global.u32 	[%rd5+13312], %r257;
$L__BB15_110:
	add.s32 	%r771, %r2, 3584;
	cvt.u64.u32 	%rd32, %r771;
	setp.le.u64 	%p68, %rd2, %rd32;
	@%p68 bra 	$L__BB15_112;
	xor.b32  	%r772, %r240, -2147483648;
	st.global.u32 	[%rd4+14336], %r772;
	st.global.u32 	[%rd5+14336], %r258;
$L__BB15_112:
	add.s32 	%r773, %r2, 3840;
	cvt.u64.u32 	%rd33, %r773;
	setp.le.u64 	%p69, %rd2, %rd33;
	@%p69 bra 	$L__BB15_114;
	xor.b32  	%r774, %r241, -2147483648;
	st.global.u32 	[%rd4+15360], %r774;
	st.global.u32 	[%rd5+15360], %r259;
$L__BB15_114:
	or.b32  	%r775, %r2, 4096;
	cvt.u64.u32 	%rd34, %r775;
	setp.le.u64 	%p70, %rd2, %rd34;
	@%p70 bra 	$L__BB15_116;
	xor.b32  	%r776, %r242, -2147483648;
	st.global.u32 	[%rd4+16384], %r776;
	st.global.u32 	[%rd5+16384], %r260;
$L__BB15_116:
	add.s32 	%r777, %r2, 4352;
	cvt.u64.u32 	%rd35, %r777;
	setp.le.u64 	%p71, %rd2, %rd35;
	@%p71 bra 	$L__BB15_118;
	xor.b32  	%r778, %r243, -2147483648;
	st.global.u32 	[%rd4+17408], %r778;
	st.global.u32 	[%rd5+17408], %r261;
$L__BB15_118:
	add.s32 	%r779, %r2, 4608;
	cvt.u64.u32 	%rd36, %r779;
	setp.le.u64 	%p72, %rd2, %rd36;
	@%p72 bra 	$L__BB15_120;
	xor.b32  	%r780, %r244, -2147483648;
	st.global.u32 	[%rd4+18432], %r780;
	st.global.u32 	[%rd5+18432], %r262;
$L__BB15_120:
	ret;
$L__BB15_121:
	shl.b32 	%r781, %r206, 2;
	mov.u32 	%r782, _ZZN3cub18CUB_300001_SM_10006detail10radix_sort31DeviceRadixSortSingleTileKernelINS1_5radix10policy_hubIiiyE10Policy1000ELNS0_9SortOrderE0EiiyNS1_21identity_decomposer_tEEEvPKT1_PSA_PKT2_PSE_T3_iiT4_E12temp_storage;
	add.s32 	%r783, %r782, %r781;
	st.shared.u32 	[%r783], %r878;
	shl.b32 	%r784, %r207, 2;
	add.s32 	%r785, %r782, %r784;
	st.shared.u32 	[%r785], %r877;
	shl.b32 	%r786, %r208, 2;
	add.s32 	%r787, %r782, %r786;
	st.shared.u32 	[%r787], %r876;
	shl.b32 	%r788, %r209, 2;
	add.s32 	%r789, %r782, %r788;
	st.shared.u32 	[%r789], %r875;
	shl.b32 	%r790, %r210, 2;
	add.s32 	%r791, %r782, %r790;
	st.shared.u32 	[%r791], %r874;
	shl.b32 	%r792, %r211, 2;
	add.s32 	%r793, %r782, %r792;
	st.shared.u32 	[%r793], %r873;
	shl.b32 	%r794, %r212, 2;
	add.s32 	%r795, %r782, %r794;
	st.shared.u32 	[%r795], %r872;
	shl.b32 	%r796, %r213, 2;
	add.s32 	%r797, %r782, %r796;
	st.shared.u32 	[%r797], %r871;
	shl.b32 	%r798, %r214, 2;
	add.s32 	%r799, %r782, %r798;
	st.shared.u32 	[%r799], %r870;
	shl.b32 	%r800, %r215, 2;
	add.s32 	%r801, %r782, %r800;
	st.shared.u32 	[%r801], %r869;
	shl.b32 	%r802, %r216, 2;
	add.s32 	%r803, %r782, %r802;
	st.shared.u32 	[%r803], %r868;
	shl.b32 	%r804, %r217, 2;
	add.s32 	%r805, %r782, %r804;
	st.shared.u32 	[%r805], %r867;
	shl.b32 	%r806, %r218, 2;
	add.s32 	%r807, %r782, %r806;
	st.shared.u32 	[%r807], %r866;
	shl.b32 	%r808, %r219, 2;
	add.s32 	%r809, %r782, %r808;
	st.shared.u32 	[%r809], %r865;
	shl.b32 	%r810, %r220, 2;
	add.s32 	%r811, %r782, %r810;
	st.shared.u32 	[%r811], %r864;
	shl.b32 	%r812, %r221, 2;
	add.s32 	%r813, %r782, %r812;
	st.shared.u32 	[%r813], %r863;
	shl.b32 	%r814, %r222, 2;
	add.s32 	%r815, %r782, %r814;
	st.shared.u32 	[%r815], %r862;
	shl.b32 	%r816, %r223, 2;
	add.s32 	%r817, %r782, %r816;
	st.shared.u32 	[%r817], %r861;
	shl.b32 	%r818, %r224, 2;
	add.s32 	%r819, %r782, %r818;
	st.shared.u32 	[%r819], %r860;
	bar.sync 	0;
	ld.shared.u32 	%r878, [%r103];
	ld.shared.u32 	%r877, [%r103+4];
	ld.shared.u32 	%r876, [%r103+8];
	ld.shared.u32 	%r875, [%r103+12];
	ld.shared.u32 	%r874, [%r103+16];
	ld.shared.u32 	%r873, [%r103+20];
	ld.shared.u32 	%r872, [%r103+24];
	ld.shared.u32 	%r871, [%r103+28];
	ld.shared.u32 	%r870, [%r103+32];
	ld.shared.u32 	%r869, [%r103+36];
	ld.shared.u32 	%r868, [%r103+40];
	ld.shared.u32 	%r867, [%r103+44];
	ld.shared.u32 	%r866, [%r103+48];
	ld.shared.u32 	%r865, [%r103+52];
	ld.shared.u32 	%r864, [%r103+56];
	ld.shared.u32 	%r863, [%r103+60];
	ld.shared.u32 	%r862, [%r103+64];
	ld.shared.u32 	%r861, [%r103+68];
	ld.shared.u32 	%r860, [%r103+72];
	bar.sync 	0;
	st.shared.u32 	[%r783], %r897;
	st.shared.u32 	[%r785], %r896;
	st.shared.u32 	[%r787], %r895;
	st.shared.u32 	[%r789], %r894;
	st.shared.u32 	[%r791], %r893;
	st.shared.u32 	[%r793], %r892;
	st.shared.u32 	[%r795], %r891;
	st.shared.u32 	[%r797], %r890;
	st.shared.u32 	[%r799], %r889;
	st.shared.u32 	[%r801], %r888;
	st.shared.u32 	[%r803], %r887;
	st.shared.u32 	[%r805], %r886;
	st.shared.u32 	[%r807], %r885;
	st.shared.u32 	[%r809], %r884;
	st.shared.u32 	[%r811], %r883;
	st.shared.u32 	[%r813], %r882;
	st.shared.u32 	[%r815], %r881;
	st.shared.u32 	[%r817], %r880;
	st.shared.u32 	[%r819], %r879;
	bar.sync 	0;
	ld.shared.u32 	%r897, [%r103];
	ld.shared.u32 	%r896, [%r103+4];
	ld.shared.u32 	%r895, [%r103+8];
	ld.shared.u32 	%r894, [%r103+12];
	ld.shared.u32 	%r893, [%r103+16];
	ld.shared.u32 	%r892, [%r103+20];
	ld.shared.u32 	%r891, [%r103+24];
	ld.shared.u32 	%r890, [%r103+28];
	ld.shared.u32 	%r889, [%r103+32];
	ld.shared.u32 	%r888, [%r103+36];
	ld.shared.u32 	%r887, [%r103+40];
	ld.shared.u32 	%r886, [%r103+44];
	ld.shared.u32 	%r885, [%r103+48];
	ld.shared.u32 	%r884, [%r103+52];
	ld.shared.u32 	%r883, [%r103+56];
	ld.shared.u32 	%r882, [%r103+60];
	ld.shared.u32 	%r881, [%r103+64];
	ld.shared.u32 	%r880, [%r103+68];
	ld.shared.u32 	%r879, [%r103+72];
	bar.sync 	0;
	add.s32 	%r859, %r859, 6;
	add.s32 	%r858, %r858, -6;
	bra.uni 	$L__BB15_77;

}
	// .globl	_ZN3cub18CUB_300001_SM_10006detail10radix_sort30DeviceRadixSortHistogramKernelINS1_5radix10policy_hubIiiyE10Policy1000ELNS0_9SortOrderE0EiyNS1_21identity_decomposer_tEEEvPT2_PKT1_SA_iiT3_
.visible .entry _ZN3cub18CUB_300001_SM_10006detail10radix_sort30DeviceRadixSortHistogramKernelINS1_5radix10policy_hubIiiyE10Policy1000ELNS0_9SortOrderE0EiyNS1_21identity_decomposer_tEEEvPT2_PKT1_SA_iiT3_(
	.param .u64 .ptr .align 1 _ZN3cub18CUB_300001_SM_10006detail10radix_sort30DeviceRadixSortHistogramKernelINS1_5radix10policy_hubIiiyE10Policy1000ELNS0_9SortOrderE0EiyNS1_21identity_decomposer_tEEEvPT2_PKT1_SA_iiT3__param_0,
	.param .u64 .ptr .align 1 _ZN3cub18CUB_300001_SM_10006detail10radix_sort30DeviceRadixSortHistogramKernelINS1_5radix10policy_hubIiiyE10Policy1000ELNS0_9SortOrderE0EiyNS1_21identity_decomposer_tEEEvPT2_PKT1_SA_iiT3__param_1,
	.param .u64 _ZN3cub18CUB_300001_SM_10006detail10radix_sort30DeviceRadixSortHistogramKernelINS1_5radix10policy_hubIiiyE10Policy1000ELNS0_9SortOrderE0EiyNS1_21identity_decomposer_tEEEvPT2_PKT1_SA_iiT3__param_2,
	.param .u32 _ZN3cub18CUB_300001_SM_10006detail10radix_sort30DeviceRadixSortHistogramKernelINS1_5radix10policy_hubIiiyE10Policy1000ELNS0_9SortOrderE0EiyNS1_21identity_decomposer_tEEEvPT2_PKT1_SA_iiT3__param_3,
	.param .u32 _ZN3cub18CUB_300001_SM_10006detail10radix_sort30DeviceRadixSortHistogramKernelINS1_5radix10policy_hubIiiyE10Policy1000ELNS0_9SortOrderE0EiyNS1_21identity_decomposer_tEEEvPT2_PKT1_SA_iiT3__param_4,
	.param .align 1 .b8 _ZN3cub18CUB_300001_SM_10006detail10radix_sort30DeviceRadixSortHistogramKernelINS1_5radix10policy_hubIiiyE10Policy1000ELNS0_9SortOrderE0EiyNS1_21identity_decomposer_tEEEvPT2_PKT1_SA_iiT3__param_5[1]
)
.maxntid 128
{
	.reg .pred 	%p<91>;
	.reg .b32 	%r<486>;
	.reg .b64 	%rd<137>;
	// demoted variable
	.shared .align 4 .b8 _ZZN3cub18CUB_300001_SM_10006detail10radix_sort30DeviceRadixSortHistogramKernelINS1_5radix10policy_hubIiiyE10Policy1000ELNS0_9SortOrderE0EiyNS1_21identity_decomposer_tEEEvPT2_PKT1_SA_iiT3_E12temp_storage[4096];
	ld.param.u64 	%rd18, [_ZN3cub18CUB_300001_SM_10006detail10radix_sort30DeviceRadixSortHistogramKernelINS1_5radix10policy_hubIiiyE10Policy1000ELNS0_9SortOrderE0EiyNS1_21identity_decomposer_tEEEvPT2_PKT1_SA_iiT3__param_0];
	ld.param.u64 	%rd19, [_ZN3cub18CUB_300001_SM_10006detail10radix_sort30DeviceRadixSortHistogramKernelINS1_5radix10policy_hubIiiyE10Policy1000ELNS0_9SortOrderE0EiyNS1_21identity_decomposer_tEEEvPT2_PKT1_SA_iiT3__param_1];
	ld.param.u64 	%rd17, [_ZN3cub18CUB_300001_SM_10006detail10radix_sort30DeviceRadixSortHistogramKernelINS1_5radix10policy_hubIiiyE10Policy1000ELNS0_9SortOrderE0EiyNS1_21identity_decomposer_tEEEvPT2_PKT1_SA_iiT3__param_2];
	ld.param.u32 	%r174, [_ZN3cub18CUB_300001_SM_10006detail10radix_sort30DeviceRadixSortHistogramKernelINS1_5radix10policy_hubIiiyE10Policy1000ELNS0_9SortOrderE0EiyNS1_21identity_decomposer_tEEEvPT2_PKT1_SA_iiT3__param_3];
	ld.param.u32 	%r175, [_ZN3cub18CUB_300001_SM_10006detail10radix_sort30DeviceRadixSortHistogramKernelINS1_5radix10policy_hubIiiyE10Policy1000ELNS0_9SortOrderE0EiyNS1_21identity_decomposer_tEEEvPT2_PKT1_SA_iiT3__param_4];
	cvta.to.global.u64 	%rd1, %rd19;
	cvta.to.global.u64 	%rd2, %rd18;
	setp.eq.s64 	%p2, %rd17, 0;
	@%p2 bra 	$L__BB16_153;
	sub.s32 	%r176, %r175, %r174;
	add.s32 	%r177, %r176, 7;
	shr.s32 	%r178, %r177, 31;
	shr.u32 	%r179, %r178, 29;
	add.s32 	%r180, %r177, %r179;
	shr.s32 	%r181, %r180, 3;
	mov.u32 	%r182, %tid.x;
	setp.gt.u32 	%p3, %r182, 255;
	setp.lt.s32 	%p4, %r177, 8;
	mov.u32 	%r183, %ctaid.x;
	shl.b32 	%r184, %r183, 11;
	cvt.u64.u32 	%rd3, %r184;
	mov.u32 	%r185, %nctaid.x;
	shl.b32 	%r186, %r185, 11;
	cvt.u64.u32 	%rd4, %r186;
	add.s32 	%r1, %r181, -1;
	and.b32  	%r2, %r181, 15;
	and.b32  	%r3, %r181, 7;
	add.s32 	%r4, %r3, -1;
	and.b32  	%r5, %r181, 3;
	or.pred  	%p1, %p3, %p4;
	shl.b32 	%r187, %r182, 2;
	mov.u32 	%r188, _ZZN3cub18CUB_300001_SM_10006detail10radix_sort30DeviceRadixSortHistogramKernelINS1_5radix10policy_hubIiiyE10Policy1000ELNS0_9SortOrderE0EiyNS1_21identity_decomposer_tEEEvPT2_PKT1_SA_iiT3_E12temp_storage;
	add.s32 	%r6, %r188, %r187;
	and.b32  	%r7, %r181, 268435440;
	cvt.u64.u32 	%rd5, %r182;
	add.s32 	%r8, %r182, 128;
	add.s32 	%r9, %r182, 256;
	add.s32 	%r10, %r182, 384;
	add.s32 	%r11, %r182, 512;
	add.s32 	%r12, %r182, 640;
	add.s32 	%r13, %r182, 768;
	or.b32  	%r14, %r182, 1024;
	add.s32 	%r15, %r182, 1920;
	and.b32  	%r16, %r181, 268435448;
	and.b32  	%r17, %r181, 1;
	neg.s32 	%r18, %r7;
	add.s32 	%r19, %r6, 8192;
	add.s64 	%rd21, %rd17, -1;
	shr.u64 	%rd22, %rd21, 30;
	add.s64 	%rd23, %rd22, 1;
	min.u64 	%rd6, %rd23, %rd17;
	mov.b64 	%rd135, 0;
$L__BB16_2:
	@%p1 bra 	$L__BB16_30;
	setp.lt.u32 	%p5, %r1, 15;
	mov.b32 	%r439, 0;
	@%p5 bra 	$L__BB16_6;
	mov.u32 	%r436, %r19;
	mov.u32 	%r437, %r18;
$L__BB16_5:
	.pragma "nounroll";
	mov.b32 	%r190, 0;
	st.shared.u32 	[%r436+-8192], %r190;
	st.shared.u32 	[%r436+-7168], %r190;
	st.shared.u32 	[%r436+-6144], %r190;
	st.shared.u32 	[%r436+-5120], %r190;
	st.shared.u32 	[%r436+-4096], %r190;
	st.shared.u32 	[%r436+-3072], %r190;
	st.shared.u32 	[%r436+-2048], %r190;
	st.shared.u32 	[%r436+-1024], %r190;
	st.shared.u32 	[%r436], %r190;
	st.shared.u32 	[%r436+1024], %r190;
	st.shared.u32 	[%r436+2048], %r190;
	st.shared.u32 	[%r436+3072], %r190;
	st.shared.u32 	[%r436+4096], %r190;
	st.shared.u32 	[%r436+5120], %r190;
	st.shared.u32 	[%r436+6144], %r190;
	st.shared.u32 	[%r436+7168], %r190;
	add.s32 	%r437, %r437, 16;
	add.s32 	%r436, %r436, 16384;
	setp.ne.s32 	%p6, %r437, 0;
	mov.u32 	%r439, %r7;
	@%p6 bra 	$L__BB16_5;
$L__BB16_6:
	add.s32 	%r25, %r2, -1;
	setp.eq.s32 	%p7, %r2, 0;
	@%p7 bra 	$L__BB16_16;
	setp.lt.u32 	%p8, %r25, 7;
	@%p8 bra 	$L__BB16_9;
	shl.b32 	%r191, %r439, 10;
	add.s32 	%r192, %r6, %r191;
	mov.b32 	%r193, 0;
	st.shared.u32 	[%r192], %r193;
	st.shared.u32 	[%r192+1024], %r193;
	st.shared.u32 	[%r192+2048], %r193;
	st.shared.u32 	[%r192+3072], %r193;
	st.shared.u32 	[%r192+4096], %r193;
	st.shared.u32 	[%r192+5120], %r193;
	st.shared.u32 	[%r192+6144], %r193;
	st.shared.u32 	[%r192+7168], %r193;
	add.s32 	%r439, %r439, 8;
$L__BB16_9:
	setp.eq.s32 	%p9, %r3, 0;
	@%p9 bra 	$L__BB16_16;
	setp.lt.u32 	%p10, %r4, 3;
	@%p10 bra 	$L__BB16_12;
	shl.b32 	%r194, %r439, 10;
	add.s32 	%r195, %r6, %r194;
	mov.b32 	%r196, 0;
	st.shared.u32 	[%r195], %r196;
	st.shared.u32 	[%r195+1024], %r196;
	st.shared.u32 	[%r195+2048], %r196;
	st.shared.u32 	[%r195+3072], %r196;
	add.s32 	%r439, %r439, 4;
$L__BB16_12:
	setp.eq.s32 	%p11, %r5, 0;
	@%p11 bra 	$L__BB16_16;
	setp.eq.s32 	%p12, %r5, 1;
	shl.b32 	%r197, %r439, 10;
	add.s32 	%r30, %r6, %r197;
	mov.b32 	%r198, 0;
	st.shared.u32 	[%r30], %r198;
	@%p12 bra 	$L__BB16_16;
	setp.eq.s32 	%p13, %r5, 2;
	mov.b32 	%r199, 0;
	st.shared.u32 	[%r30+1024], %r199;
	@%p13 bra 	$L__BB16_16;
	mov.b32 	%r200, 0;
	st.shared.u32 	[%r30+2048], %r200;
$L__BB16_16:
	cvt.u32.u64 	%r201, %rd5;
	setp.gt.u32 	%p14, %r201, 127;
	@%p14 bra 	$L__BB16_30;
	setp.lt.u32 	%p15, %r1, 15;
	mov.b32 	%r443, 0;
	@%p15 bra 	$L__BB16_20;
	mov.b32 	%r441, 0;
$L__BB16_19:
	.pragma "nounroll";
	shl.b32 	%r204, %r441, 10;
	add.s32 	%r205, %r6, %r204;
	mov.b32 	%r206, 0;
	st.shared.u32 	[%r205+512], %r206;
	st.shared.u32 	[%r205+1536], %r206;
	st.shared.u32 	[%r205+2560], %r206;
	st.shared.u32 	[%r205+3584], %r206;
	st.shared.u32 	[%r205+4608], %r206;
	st.shared.u32 	[%r205+5632], %r206;
	st.shared.u32 	[%r205+6656], %r206;
	st.shared.u32 	[%r205+7680], %r206;
	st.shared.u32 	[%r205+8704], %r206;
	st.shared.u32 	[%r205+9728], %r206;
	st.shared.u32 	[%r205+10752], %r206;
	st.shared.u32 	[%r205+11776], %r206;
	st.shared.u32 	[%r205+12800], %r206;
	st.shared.u32 	[%r205+13824], %r206;
	st.shared.u32 	[%r205+14848], %r206;
	st.shared.u32 	[%r205+15872], %r206;
	add.s32 	%r441, %r441, 16;
	setp.ne.s32 	%p16, %r441, %r7;
	mov.u32 	%r443, %r7;
	@%p16 bra 	$L__BB16_19;
$L__BB16_20:
	setp.eq.s32 	%p17, %r2, 0;
	@%p17 bra 	$L__BB16_30;
	setp.lt.u32 	%p18, %r25, 7;
	@%p18 bra 	$L__BB16_23;
	shl.b32 	%r207, %r443, 10;
	add.s32 	%r208, %r6, %r207;
	mov.b32 	%r209, 0;
	st.shared.u32 	[%r208+512], %r209;
	st.shared.u32 	[%r208+1536], %r209;
	st.shared.u32 	[%r208+2560], %r209;
	st.shared.u32 	[%r208+3584], %r209;
	st.shared.u32 	[%r208+4608], %r209;
	st.shared.u32 	[%r208+5632], %r209;
	st.shared.u32 	[%r208+6656], %r209;
	st.shared.u32 	[%r208+7680], %r209;
	add.s32 	%r443, %r443, 8;
$L__BB16_23:
	setp.eq.s32 	%p19, %r3, 0;
	@%p19 bra 	$L__BB16_30;
	setp.lt.u32 	%p20, %r4, 3;
	@%p20 bra 	$L__BB16_26;
	shl.b32 	%r210, %r443, 10;
	add.s32 	%r211, %r6, %r210;
	mov.b32 	%r212, 0;
	st.shared.u32 	[%r211+512], %r212;
	st.shared.u32 	[%r211+1536], %r212;
	st.shared.u32 	[%r211+2560], %r212;
	st.shared.u32 	[%r211+3584], %r212;
	add.s32 	%r443, %r443, 4;
$L__BB16_26:
	setp.eq.s32 	%p21, %r5, 0;
	@%p21 bra 	$L__BB16_30;
	setp.eq.s32 	%p22, %r5, 1;
	shl.b32 	%r213, %r443, 10;
	add.s32 	%r38, %r6, %r213;
	mov.b32 	%r214, 0;
	st.shared.u32 	[%r38+512], %r214;
	@%p22 bra 	$L__BB16_30;
	setp.eq.s32 	%p23, %r5, 2;
	mov.b32 	%r215, 0;
	st.shared.u32 	[%r38+1536], %r215;
	@%p23 bra 	$L__BB16_30;
	mov.b32 	%r216, 0;
	st.shared.u32 	[%r38+2560], %r216;
$L__BB16_30:
	bar.sync 	0;
	bar.sync 	0;
	shl.b64 	%rd8, %rd135, 30;
	sub.s64 	%rd24, %rd17, %rd8;
	min.u64 	%rd9, %rd24, 1073741824;
	setp.le.u64 	%p24, %rd9, %rd3;
	@%p24 bra 	$L__BB16_70;
	mov.u64 	%rd136, %rd3;
$L__BB16_32:
	add.s64 	%rd11, %rd136, %rd8;
	sub.s64 	%rd12, %rd17, %rd11;
	setp.lt.u64 	%p25, %rd12, 2048;
	@%p25 bra 	$L__BB16_34;
	add.s64 	%rd27, %rd11, %rd5;
	shl.b64 	%rd28, %rd27, 2;
	add.s64 	%rd29, %rd1, %rd28;
	ld.global.u32 	%r475, [%rd29];
	ld.global.u32 	%r474, [%rd29+512];
	ld.global.u32 	%r473, [%rd29+1024];
	ld.global.u32 	%r472, [%rd29+1536];
	ld.global.u32 	%r471, [%rd29+2048];
	ld.global.u32 	%r470, [%rd29+2560];
	ld.global.u32 	%r469, [%rd29+3072];
	ld.global.u32 	%r468, [%rd29+3584];
	ld.global.u32 	%r467, [%rd29+4096];
	ld.global.u32 	%r466, [%rd29+4608];
	ld.global.u32 	%r465, [%rd29+5120];
	ld.global.u32 	%r464, [%rd29+5632];
	ld.global.u32 	%r463, [%rd29+6144];
	ld.global.u32 	%r462, [%rd29+6656];
	ld.global.u32 	%r461, [%rd29+7168];
	ld.global.u32 	%r460, [%rd29+7680];
	bra.uni 	$L__BB16_66;
$L__BB16_34:
	cvt.u32.u64 	%r218, %rd5;
	cvt.u32.u64 	%r55, %rd12;
	setp.ge.s32 	%p26, %r218, %r55;
	add.s64 	%rd25, %rd11, %rd5;
	shl.b64 	%rd26, %rd25, 2;
	add.s64 	%rd13, %rd1, %rd26;
	mov.b32 	%r475, 2147483647;
	@%p26 bra 	$L__BB16_36;
	ld.global.u32 	%r475, [%rd13];
$L__BB16_36:
	setp.ge.s32 	%p27, %r8, %r55;
	mov.b32 	%r474, 2147483647;
	@%p27 bra 	$L__BB16_38;
	ld.global.u32 	%r474, [%rd13+512];
$L__BB16_38:
	setp.ge.s32 	%p28, %r9, %r55;
	mov.b32 	%r473, 2147483647;
	@%p28 bra 	$L__BB16_40;
	ld.global.u32 	%r473, [%rd13+1024];
$L__BB16_40:
	setp.ge.s32 	%p29, %r10, %r55;
	mov.b32 	%r472, 2147483647;
	@%p29 bra 	$L__BB16_42;
	ld.global.u32 	%r472, [%rd13+1536];
$L__BB16_42:
	setp.ge.s32 	%p30, %r11, %r55;
	mov.b32 	%r471, 2147483647;
	@%p30 bra 	$L__BB16_44;
	ld.global.u32 	%r471, [%rd13+2048];
$L__BB16_44:
	setp.ge.s32 	%p31, %r12, %r55;
	mov.b32 	%r470, 2147483647;
	@%p31 bra 	$L__BB16_46;
	ld.global.u32 	%r470, [%rd13+2560];
$L__BB16_46:
	setp.ge.s32 	%p32, %r13, %r55;
	mov.b32 	%r469, 2147483647;
	@%p32 bra 	$L__BB16_48;
	ld.global.u32 	%r469, [%rd13+3072];
$L__BB16_48:
	mov.u32 	%r226, %tid.x;
	add.s32 	%r227, %r226, 896;
	setp.ge.s32 	%p33, %r227, %r55;
	mov.b32 	%r468, 2147483647;
	@%p33 bra 	$L__BB16_50;
	ld.global.u32 	%r468, [%rd13+3584];
$L__BB16_50:
	setp.ge.s32 	%p34, %r14, %r55;
	mov.b32 	%r467, 2147483647;
	@%p34 bra 	$L__BB16_52;
	ld.global.u32 	%r467, [%rd13+4096];
$L__BB16_52:
	add.s32 	%r231, %r226, 1152;
	setp.ge.s32 	%p35, %r231, %r55;
	mov.b32 	%r466, 2147483647;
	@%p35 bra 	$L__BB16_54;
	ld.global.u32 	%r466, [%rd13+4608];
$L__BB16_54:
	add.s32 	%r234, %r226, 1280;
	setp.ge.s32 	%p36, %r234, %r55;
	mov.b32 	%r465, 2147483647;
	@%p36 bra 	$L__BB16_56;
	ld.global.u32 	%r465, [%rd13+5120];
$L__BB16_56:
	add.s32 	%r237, %r226, 1408;
	setp.ge.s32 	%p37, %r237, %r55;
	mov.b32 	%r464, 2147483647;
	@%p37 bra 	$L__BB16_58;
	ld.global.u32 	%r464, [%rd13+5632];
$L__BB16_58:
	add.s32 	%r240, %r226, 1536;
	setp.ge.s32 	%p38, %r240, %r55;
	mov.b32 	%r463, 2147483647;
	@%p38 bra 	$L__BB16_60;
	ld.global.u32 	%r463, [%rd13+6144];
$L__BB16_60:
	add.s32 	%r243, %r226, 1664;
	setp.ge.s32 	%p39, %r243, %r55;
	mov.b32 	%r462, 2147483647;
	@%p39 bra 	$L__BB16_62;
	ld.global.u32 	%r462, [%rd13+6656];
$L__BB16_62:
	add.s32 	%r246, %r226, 1792;
	setp.ge.s32 	%p40, %r246, %r55;
	mov.b32 	%r461, 2147483647;
	@%p40 bra 	$L__BB16_64;
	ld.global.u32 	%r461, [%rd13+7168];
$L__BB16_64:
	setp.ge.s32 	%p41, %r15, %r55;
	mov.b32 	%r460, 2147483647;
	@%p41 bra 	$L__BB16_66;
	ld.global.u32 	%r460, [%rd13+7680];
$L__BB16_66:
	setp.le.s32 	%p42, %r175, %r174;
	@%p42 bra 	$L__BB16_69;
	xor.b32  	%r103, %r460, -2147483648;
	xor.b32  	%r104, %r461, -2147483648;
	xor.b32  	%r105, %r462, -2147483648;
	xor.b32  	%r106, %r463, -2147483648;
	xor.b32  	%r107, %r464, -2147483648;
	xor.b32  	%r108, %r465, -2147483648;
	xor.b32  	%r109, %r466, -2147483648;
	xor.b32  	%r110, %r467, -2147483648;
	xor.b32  	%r111, %r468, -2147483648;
	xor.b32  	%r112, %r469, -2147483648;
	xor.b32  	%r113, %r470, -2147483648;
	xor.b32  	%r114, %r471, -2147483648;
	xor.b32  	%r115, %r472, -2147483648;
	xor.b32  	%r116, %r473, -2147483648;
	xor.b32  	%r117, %r474, -2147483648;
	xor.b32  	%r118, %r475, -2147483648;
	mov.b32 	%r476, 0;
	mov.u32 	%r477, %r174;
$L__BB16_68:
	sub.s32 	%r249, %r175, %r477;
	shl.b32 	%r250, %r476, 10;
	mov.u32 	%r251, _ZZN3cub18CUB_300001_SM_10006detail10radix_sort30DeviceRadixSortHistogramKernelINS1_5radix10policy_hubIiiyE10Policy1000ELNS0_9SortOrderE0EiyNS1_21identity_decomposer_tEEEvPT2_PKT1_SA_iiT3_E12temp_storage;
	add.s32 	%r252, %r251, %r250;
	min.s32 	%r253, %r249, 8;
	mov.b32 	%r254, -1;
	shl.b32 	%r255, %r254, %r253;
	not.b32 	%r256, %r255;
	shr.u32 	%r257, %r118, %r477;
	and.b32  	%r258, %r257, %r256;
	shl.b32 	%r259, %r258, 2;
	add.s32 	%r260, %r252, %r259;
	atom.shared.add.u32 	%r261, [%r260], 1;
	shr.u32 	%r262, %r117, %r477;
	and.b32  	%r263, %r262, %r256;
	shl.b32 	%r264, %r263, 2;
	add.s32 	%r265, %r252, %r264;
	atom.shared.add.u32 	%r266, [%r265], 1;
	shr.u32 	%r267, %r116, %r477;
	and.b32  	%r268, %r267, %r256;
	shl.b32 	%r269, %r268, 2;
	add.s32 	%r270, %r252, %r269;
	atom.shared.add.u32 	%r271, [%r270], 1;
	shr.u32 	%r272, %r115, %r477;
	and.b32  	%r273, %r272, %r256;
	shl.b32 	%r274, %r273, 2;
	add.s32 	%r275, %r252, %r274;
	atom.shared.add.u32 	%r276, [%r275], 1;
	shr.u32 	%r277, %r114, %r477;
	and.b32  	%r278, %r277, %r256;
	shl.b32 	%r279, %r278, 2;
	add.s32 	%r280, %r252, %r279;
	atom.shared.add.u32 	%r281, [%r280], 1;
	shr.u32 	%r282, %r113, %r477;
	and.b32  	%r283, %r282, %r256;
	shl.b32 	%r284, %r283, 2;
	add.s32 	%r285, %r252, %r284;
	atom.shared.add.u32 	%r286, [%r285], 1;
	shr.u32 	%r287, %r112, %r477;
	and.b32  	%r288, %r287, %r256;
	shl.b32 	%r289, %r288, 2;
	add.s32 	%r290, %r252, %r289;
	atom.shared.add.u32 	%r291, [%r290], 1;
	shr.u32 	%r292, %r111, %r477;
	and.b32  	%r293, %r292, %r256;
	shl.b32 	%r294, %r293, 2;
	add.s32 	%r295, %r252, %r294;
	atom.shared.add.u32 	%r296, [%r295], 1;
	shr.u32 	%r297, %r110, %r477;
	and.b32  	%r298, %r297, %r256;
	shl.b32 	%r299, %r298, 2;
	add.s32 	%r300, %r252, %r299;
	atom.shared.add.u32 	%r301, [%r300], 1;
	shr.u32 	%r302, %r109, %r477;
	and.b32  	%r303, %r302, %r256;
	shl.b32 	%r304, %r303, 2;
	add.s32 	%r305, %r252, %r304;
	atom.shared.add.u32 	%r306, [%r305], 1;
	shr.u32 	%r307, %r108, %r477;
	and.b32  	%r308, %r307, %r256;
	shl.b32 	%r309, %r308, 2;
	add.s32 	%r310, %r252, %r309;
	atom.shared.add.u32 	%r311, [%r310], 1;
	shr.u32 	%r312, %r107, %r477;
	and.b32  	%r313, %r312, %r256;
	shl.b32 	%r314, %r313, 2;
	add.s32 	%r315, %r252, %r314;
	atom.shared.add.u32 	%r316, [%r315], 1;
	shr.u32 	%r317, %r106, %r477;
	and.b32  	%r318, %r317, %r256;
	shl.b32 	%r319, %r318, 2;
	add.s32 	%r320, %r252, %r319;
	atom.shared.add.u32 	%r321, [%r320], 1;
	shr.u32 	%r322, %r105, %r477;
	and.b32  	%r323, %r322, %r256;
	shl.b32 	%r324, %r323, 2;
	add.s32 	%r325, %r252, %r324;
	atom.shared.add.u32 	%r326, [%r325], 1;
	shr.u32 	%r327, %r104, %r477;
	and.b32  	%r328, %r327, %r256;
	shl.b32 	%r329, %r328, 2;
	add.s32 	%r330, %r252, %r329;
	atom.shared.add.u32 	%r331, [%r330], 1;
	shr.u32 	%r332, %r103, %r477;
	and.b32  	%r333, %r332, %r256;
	shl.b32 	%r334, %r333, 2;
	add.s32 	%r335, %r252, %r334;
	atom.shared.add.u32 	%r336, [%r335], 1;
	add.s32 	%r477, %r477, 8;
	add.s32 	%r476, %r476, 1;
	setp.lt.s32 	%p43, %r477, %r175;
	@%p43 bra 	$L__BB16_68;
$L__BB16_69:
	add.s64 	%rd136, %rd136, %rd4;
	setp.lt.u64 	%p44, %rd136, %rd9;
	@%p44 bra 	$L__BB16_32;
$L__BB16_70:
	bar.sync 	0;
	@%p1 bra 	$L__BB16_152;
	setp.lt.u32 	%p45, %r1, 7;
	mov.b32 	%r480, 0;
	@%p45 bra 	$L__BB16_90;
	mov.b32 	%r478, 0;
$L__BB16_73:
	.pragma "nounroll";
	shl.b32 	%r339, %r478, 10;
	add.s32 	%r124, %r6, %r339;
	ld.shared.u32 	%r125, [%r124];
	setp.eq.s32 	%p46, %r125, 0;
	@%p46 bra 	$L__BB16_75;
	cvt.u32.u64 	%r340, %rd5;
	shl.b32 	%r341, %r478, 8;
	add.s32 	%r342, %r341, %r340;
	mul.wide.u32 	%rd30, %r342, 8;
	add.s64 	%rd31, %rd2, %rd30;
	cvt.u64.u32 	%rd32, %r125;
	atom.global.add.u64 	%rd33, [%rd31], %rd32;
$L__BB16_75:
	ld.shared.u32 	%r126, [%r124+1024];
	setp.eq.s32 	%p47, %r126, 0;
	@%p47 bra 	$L__BB16_77;
	cvt.u32.u64 	%r343, %rd5;
	shl.b32 	%r344, %r478, 8;
	add.s32 	%r345, %r344, %r343;
	add.s32 	%r346, %r345, 256;
	mul.wide.u32 	%rd34, %r346, 8;
	add.s64 	%rd35, %rd2, %rd34;
	cvt.u64.u32 	%rd36, %r126;
	atom.global.add.u64 	%rd37, [%rd35], %rd36;
$L__BB16_77:
	ld.shared.u32 	%r127, [%r124+2048];
	setp.eq.s32 	%p48, %r127, 0;
	@%p48 bra 	$L__BB16_79;
	cvt.u32.u64 	%r347, %rd5;
	shl.b32 	%r348, %r478, 8;
	add.s32 	%r349, %r348, %r347;
	add.s32 	%r350, %r349, 512;
	mul.wide.u32 	%rd38, %r350, 8;
	add.s64 	%rd39, %rd2, %rd38;
	cvt.u64.u32 	%rd40, %r127;
	atom.global.add.u64 	%rd41, [%rd39], %rd40;
$L__BB16_79:
	ld.shared.u32 	%r128, [%r124+3072];
	setp.eq.s32 	%p49, %r128, 0;
	@%p49 bra 	$L__BB16_81;
	cvt.u32.u64 	%r351, %rd5;
	shl.b32 	%r352, %r478, 8;
	add.s32 	%r353, %r352, %r351;
	add.s32 	%r354, %r353, 768;
	mul.wide.u32 	%rd42, %r354, 8;
	add.s64 	%rd43, %rd2, %rd42;
	cvt.u64.u32 	%rd44, %r128;
	atom.global.add.u64 	%rd45, [%rd43], %rd44;
$L__BB16_81:
	ld.shared.u32 	%r129, [%r124+4096];
	setp.eq.s32 	%p50, %r129, 0;
	@%p50 bra 	$L__BB16_83;
	cvt.u32.u64 	%r355, %rd5;
	shl.b32 	%r356, %r478, 8;
	add.s32 	%r357, %r356, %r355;
	add.s32 	%r358, %r357, 1024;
	mul.wide.u32 	%rd46, %r358, 8;
	add.s64 	%rd47, %rd2, %rd46;
	cvt.u64.u32 	%rd48, %r129;
	atom.global.add.u64 	%rd49, [%rd47], %rd48;
$L__BB16_83:
	ld.shared.u32 	%r130, [%r124+5120];
	setp.eq.s32 	%p51, %r130, 0;
	@%p51 bra 	$L__BB16_85;
	cvt.u32.u64 	%r359, %rd5;
	shl.b32 	%r360, %r478, 8;
	add.s32 	%r361, %r360, %r359;
	add.s32 	%r362, %r361, 1280;
	mul.wide.u32 	%rd50, %r362, 8;
	add.s64 	%rd51, %rd2, %rd50;
	cvt.u64.u32 	%rd52, %r130;
	atom.global.add.u64 	%rd53, [%rd51], %rd52;
$L__BB16_85:
	ld.shared.u32 	%r131, [%r124+6144];
	setp.eq.s32 	%p52, %r131, 0;
	@%p52 bra 	$L__BB16_87;
	cvt.u32.u64 	%r363, %rd5;
	shl.b32 	%r364, %r478, 8;
	add.s32 	%r365, %r364, %r363;
	add.s32 	%r366, %r365, 1536;
	mul.wide.u32 	%rd54, %r366, 8;
	add.s64 	%rd55, %rd2, %rd54;
	cvt.u64.u32 	%rd56, %r131;
	atom.global.add.u64 	%rd57, [%rd55], %rd56;
$L__BB16_87:
	ld.shared.u32 	%r132, [%r124+7168];
	setp.eq.s32 	%p53, %r132, 0;
	@%p53 bra 	$L__BB16_89;
	cvt.u32.u64 	%r367, %rd5;
	shl.b32 	%r368, %r478, 8;
	add.s32 	%r369, %r368, %r367;
	add.s32 	%r370, %r369, 1792;
	mul.wide.u32 	%rd58, %r370, 8;
	add.s64 	%rd59, %rd2, %rd58;
	cvt.u64.u32 	%rd60, %r132;
	atom.global.add.u64 	%rd61, [%rd59], %rd60;
$L__BB16_89:
	add.s32 	%r478, %r478, 8;
	setp.ne.s32 	%p54, %r478, %r16;
	mov.u32 	%r480, %r16;
	@%p54 bra 	$L__BB16_73;
$L__BB16_90:
	add.s32 	%r135, %r5, -1;
	setp.eq.s32 	%p55, %r3, 0;
	@%p55 bra 	$L__BB16_111;
	setp.lt.u32 	%p56, %r4, 3;
	@%p56 bra 	$L__BB16_101;
	shl.b32 	%r371, %r480, 10;
	add.s32 	%r136, %r6, %r371;
	ld.shared.u32 	%r137, [%r136];
	setp.eq.s32 	%p57, %r137, 0;
	@%p57 bra 	$L__BB16_94;
	cvt.u32.u64 	%r372, %rd5;
	shl.b32 	%r373, %r480, 8;
	add.s32 	%r374, %r373, %r372;
	mul.wide.u32 	%rd62, %r374, 8;
	add.s64 	%rd63, %rd2, %rd62;
	cvt.u64.u32 	%rd64, %r137;
	atom.global.add.u64 	%rd65, [%rd63], %rd64;
$L__BB16_94:
	ld.shared.u32 	%r138, [%r136+1024];
	setp.eq.s32 	%p58, %r138, 0;
	@%p58 bra 	$L__BB16_96;
	cvt.u32.u64 	%r375, %rd5;
	shl.b32 	%r376, %r480, 8;
	add.s32 	%r377, %r376, %r375;
	add.s32 	%r378, %r377, 256;
	mul.wide.u32 	%rd66, %r378, 8;
	add.s64 	%rd67, %rd2, %rd66;
	cvt.u64.u32 	%rd68, %r138;
	atom.global.add.u64 	%rd69, [%rd67], %rd68;
$L__BB16_96:
	ld.shared.u32 	%r139, [%r136+2048];
	setp.eq.s32 	%p59, %r139, 0;
	@%p59 bra 	$L__BB16_98;
	cvt.u32.u64 	%r379, %rd5;
	shl.b32 	%r380, %r480, 8;
	add.s32 	%r381, %r380, %r379;
	add.s32 	%r382, %r381, 512;
	mul.wide.u32 	%rd70, %r382, 8;
	add.s64 	%rd71, %rd2, %rd70;
	cvt.u64.u32 	%rd72, %r139;
	atom.global.add.u64 	%rd73, [%rd71], %rd72;
$L__BB16_98:
	ld.shared.u32 	%r140, [%r136+3072];
	setp.eq.s32 	%p60, %r140, 0;
	@%p60 bra 	$L__BB16_100;
	cvt.u32.u64 	%r383, %rd5;
	shl.b32 	%r384, %r480, 8;
	add.s32 	%r385, %r384, %r383;
	add.s32 	%r386, %r385, 768;
	mul.wide.u32 	%rd74, %r386, 8;
	add.s64 	%rd75, %rd2, %rd74;
	cvt.u64.u32 	%rd76, %r140;
	atom.global.add.u64 	%rd77, [%rd75], %rd76;
$L__BB16_100:
	add.s32 	%r480, %r480, 4;
$L__BB16_101:
	setp.eq.s32 	%p61, %r5, 0;
	@%p61 bra 	$L__BB16_111;
	setp.eq.s32 	%p62, %r135, 0;
	@%p62 bra 	$L__BB16_108;
	shl.b32 	%r387, %r480, 10;
	add.s32 	%r143, %r6, %r387;
	ld.shared.u32 	%r144, [%r143];
	setp.eq.s32 	%p63, %r144, 0;
	@%p63 bra 	$L__BB16_105;
	cvt.u32.u64 	%r388, %rd5;
	shl.b32 	%r389, %r480, 8;
	add.s32 	%r390, %r389, %r388;
	mul.wide.u32 	%rd78, %r390, 8;
	add.s64 	%rd79, %rd2, %rd78;
	cvt.u64.u32 	%rd80, %r144;
	atom.global.add.u64 	%rd81, [%rd79], %rd80;
$L__BB16_105:
	ld.shared.u32 	%r145, [%r143+1024];
	setp.eq.s32 	%p64, %r145, 0;
	@%p64 bra 	$L__BB16_107;
	cvt.u32.u64 	%r391, %rd5;
	shl.b32 	%r392, %r480, 8;
	add.s32 	%r393, %r392, %r391;
	add.s32 	%r394, %r393, 256;
	mul.wide.u32 	%rd82, %r394, 8;
	add.s64 	%rd83, %rd2, %rd82;
	cvt.u64.u32 	%rd84, %r145;
	atom.global.add.u64 	%rd85, [%rd83], %rd84;
$L__BB16_107:
	add.s32 	%r480, %r480, 2;
$L__BB16_108:
	setp.eq.s32 	%p65, %r17, 0;
	@%p65 bra 	$L__BB16_111;
	shl.b32 	%r395, %r480, 10;
	add.s32 	%r396, %r6, %r395;
	ld.shared.u32 	%r148, [%r396];
	setp.eq.s32 	%p66, %r148, 0;
	@%p66 bra 	$L__BB16_111;
	cvt.u32.u64 	%r397, %rd5;
	shl.b32 	%r398, %r480, 8;
	add.s32 	%r399, %r398, %r397;
	mul.wide.u32 	%rd86, %r399, 8;
	add.s64 	%rd87, %rd2, %rd86;
	cvt.u64.u32 	%rd88, %r148;
	atom.global.add.u64 	%rd89, [%rd87], %rd88;
$L__BB16_111:
	cvt.u32.u64 	%r400, %rd5;
	setp.gt.u32 	%p67, %r400, 127;
	@%p67 bra 	$L__BB16_152;
	setp.lt.u32 	%p68, %r1, 7;
	mov.b32 	%r484, 0;
	@%p68 bra 	$L__BB16_131;
	mov.b32 	%r482, 0;
$L__BB16_114:
	.pragma "nounroll";
	shl.b32 	%r404, %r482, 10;
	add.s32 	%r150, %r6, %r404;
	ld.shared.u32 	%r151, [%r150+512];
	setp.eq.s32 	%p69, %r151, 0;
	shl.b32 	%r405, %r482, 8;
	add.s32 	%r406, %r405, %r400;
	mul.wide.u32 	%rd90, %r406, 8;
	add.s64 	%rd15, %rd2, %rd90;
	@%p69 bra 	$L__BB16_116;
	cvt.u64.u32 	%rd91, %r151;
	atom.global.add.u64 	%rd92, [%rd15+1024], %rd91;
$L__BB16_116:
	ld.shared.u32 	%r152, [%r150+1536];
	setp.eq.s32 	%p70, %r152, 0;
	@%p70 bra 	$L__BB16_118;
	cvt.u64.u32 	%rd93, %r152;
	atom.global.add.u64 	%rd94, [%rd15+3072], %rd93;
$L__BB16_118:
	ld.shared.u32 	%r153, [%r150+2560];
	setp.eq.s32 	%p71, %r153, 0;
	@%p71 bra 	$L__BB16_120;
	cvt.u64.u32 	%rd95, %r153;
	atom.global.add.u64 	%rd96, [%rd15+5120], %rd95;
$L__BB16_120:
	ld.shared.u32 	%r154, [%r150+3584];
	setp.eq.s32 	%p72, %r154, 0;
	@%p72 bra 	$L__BB16_122;
	cvt.u64.u32 	%rd97, %r154;
	atom.global.add.u64 	%rd98, [%rd15+7168], %rd97;
$L__BB16_122:
	ld.shared.u32 	%r155, [%r150+4608];
	setp.eq.s32 	%p73, %r155, 0;
	@%p73 bra 	$L__BB16_124;
	cvt.u64.u32 	%rd99, %r155;
	atom.global.add.u64 	%rd100, [%rd15+9216], %rd99;
$L__BB16_124:
	ld.shared.u32 	%r156, [%r150+5632];
	setp.eq.s32 	%p74, %r156, 0;
	@%p74 bra 	$L__BB16_126;
	cvt.u64.u32 	%rd101, %r156;
	atom.global.add.u64 	%rd102, [%rd15+11264], %rd101;
$L__BB16_126:
	ld.shared.u32 	%r157, [%r150+6656];
	setp.eq.s32 	%p75, %r157, 0;
	@%p75 bra 	$L__BB16_128;
	cvt.u64.u32 	%rd103, %r157;
	atom.global.add.u64 	%rd104, [%rd15+13312], %rd103;
$L__BB16_128:
	ld.shared.u32 	%r158, [%r150+7680];
	setp.eq.s32 	%p76, %r158, 0;
	@%p76 bra 	$L__BB16_130;
	cvt.u64.u32 	%rd105, %r158;
	atom.global.add.u64 	%rd106, [%rd15+15360], %rd105;
$L__BB16_130:
	add.s32 	%r482, %r482, 8;
	setp.ne.s32 	%p77, %r482, %r16;
	mov.u32 	%r484, %r16;
	@%p77 bra 	$L__BB16_114;
$L__BB16_131:
	setp.eq.s32 	%p78, %r3, 0;
	@%p78 bra 	$L__BB16_152;
	setp.lt.u32 	%p79, %r4, 3;
	@%p79 bra 	$L__BB16_142;
	shl.b32 	%r407, %r484, 10;
	add.s32 	%r161, %r6, %r407;
	ld.shared.u32 	%r162, [%r161+512];
	setp.eq.s32 	%p80, %r162, 0;
	@%p80 bra 	$L__BB16_135;
	shl.b32 	%r409, %r484, 8;
	add.s32 	%r410, %r409, %r400;
	mul.wide.u32 	%rd107, %r410, 8;
	add.s64 	%rd108, %rd2, %rd107;
	cvt.u64.u32 	%rd109, %r162;
	atom.global.add.u64 	%rd110, [%rd108+1024], %rd109;
$L__BB16_135:
	ld.shared.u32 	%r163, [%r161+1536];
	setp.eq.s32 	%p81, %r163, 0;
	@%p81 bra 	$L__BB16_137;
	shl.b32 	%r412, %r484, 8;
	add.s32 	%r413, %r412, %r400;
	add.s32 	%r414, %r413, 256;
	mul.wide.u32 	%rd111, %r414, 8;
	add.s64 	%rd112, %rd2, %rd111;
	cvt.u64.u32 	%rd113, %r163;
	atom.global.add.u64 	%rd114, [%rd112+1024], %rd113;
$L__BB16_137:
	ld.shared.u32 	%r164, [%r161+2560];
	setp.eq.s32 	%p82, %r164, 0;
	@%p82 bra 	$L__BB16_139;
	shl.b32 	%r416, %r484, 8;
	add.s32 	%r417, %r416, %r400;
	add.s32 	%r418, %r417, 512;
	mul.wide.u32 	%rd115, %r418, 8;
	add.s64 	%rd116, %rd2, %rd115;
	cvt.u64.u32 	%rd117, %r164;
	atom.global.add.u64 	%rd118, [%rd116+1024], %rd117;
$L__BB16_139:
	ld.shared.u32 	%r165, [%r161+3584];
	setp.eq.s32 	%p83, %r165, 0;
	@%p83 bra 	$L__BB16_141;
	shl.b32 	%r420, %r484, 8;
	add.s32 	%r421, %r420, %r400;
	add.s32 	%r422, %r421, 768;
	mul.wide.u32 	%rd119, %r422, 8;
	add.s64 	%rd120, %rd2, %rd119;
	cvt.u64.u32 	%rd121, %r165;
	atom.global.add.u64 	%rd122, [%rd120+1024], %rd121;
$L__BB16_141:
	add.s32 	%r484, %r484, 4;
$L__BB16_142:
	setp.eq.s32 	%p84, %r5, 0;
	@%p84 bra 	$L__BB16_152;
	setp.eq.s32 	%p85, %r135, 0;
	@%p85 bra 	$L__BB16_149;
	shl.b32 	%r423, %r484, 10;
	add.s32 	%r168, %r6, %r423;
	ld.shared.u32 	%r169, [%r168+512];
	setp.eq.s32 	%p86, %r169, 0;
	@%p86 bra 	$L__BB16_146;
	shl.b32 	%r425, %r484, 8;
	add.s32 	%r426, %r425, %r400;
	mul.wide.u32 	%rd123, %r426, 8;
	add.s64 	%rd124, %rd2, %rd123;
	cvt.u64.u32 	%rd125, %r169;
	atom.global.add.u64 	%rd126, [%rd124+1024], %rd125;
$L__BB16_146:
	ld.shared.u32 	%r170, [%r168+1536];
	setp.eq.s32 	%p87, %r170, 0;
	@%p87 bra 	$L__BB16_148;
	shl.b32 	%r428, %r484, 8;
	add.s32 	%r429, %r428, %r400;
	add.s32 	%r430, %r429, 256;
	mul.wide.u32 	%rd127, %r430, 8;
	add.s64 	%rd128, %rd2, %rd127;
	cvt.u64.u32 	%rd129, %r170;
	atom.global.add.u64 	%rd130, [%rd128+1024], %rd129;
$L__BB16_148:
	add.s32 	%r484, %r484, 2;
$L__BB16_149:
	setp.eq.s32 	%p88, %r17, 0;
	@%p88 bra 	$L__BB16_152;
	shl.b32 	%r431, %r484, 10;
	add.s32 	%r432, %r6, %r431;
	ld.shared.u32 	%r173, [%r432+512];
	setp.eq.s32 	%p89, %r173, 0;
	@%p89 bra 	$L__BB16_152;
	shl.b32 	%r434, %r484, 8;
	add.s32 	%r435, %r434, %r400;
	mul.wide.u32 	%rd131, %r435, 8;
	add.s64 	%rd132, %rd2, %rd131;
	cvt.u64.u32 	%rd133, %r173;
	atom.global.add.u64 	%rd134, [%rd132+1024], %rd133;
$L__BB16_152:
	bar.sync 	0;
	add.s64 	%rd135, %rd135, 1;
	setp.ne.s64 	%p90, %rd135, %rd6;
	@%p90 bra 	$L__BB16_2;
$L__BB16_153:
	ret;

}
	// .globl	_ZN3cub18CUB_300001_SM_10006detail10radix_sort33DeviceRadixSortExclusiveSumKernelINS1_5radix10policy_hubIiiyE10Policy1000EyEEvPT0_
.visible .entry _ZN3cub18CUB_300001_SM_10006detail10radix_sort33DeviceRadixSortExclusiveSumKernelINS1_5radix10policy_hubIiiyE10Policy1000EyEEvPT0_(
	.param .u64 .ptr .align 1 _ZN3cub18CUB_300001_SM_10006detail10radix_sort33DeviceRadixSortExclusiveSumKernelINS1_5radix10policy_hubIiiyE10Policy1000EyEEvPT0__param_0
)
{
	.reg .pred 	%p<4>;
	.reg .b32 	%r<28>;
	.reg .b64 	%rd<54>;
	// demoted variable
	.shared .align 16 .b8 _ZZN3cub18CUB_300001_SM_10006detail10radix_sort33DeviceRadixSortExclusiveSumKernelINS1_5radix10policy_hubIiiyE10Policy1000EyEEvPT0_E12temp_storage[2336];
	ld.param.u64 	%rd5, [_ZN3cub18CUB_300001_SM_10006detail10radix_sort33DeviceRadixSortExclusiveSumKernelINS1_5radix10policy_hubIiiyE10Policy1000EyEEvPT0__param_0];
	cvta.to.global.u64 	%rd6, %rd5;
	mov.u32 	%r3, %ctaid.x;
	shl.b32 	%r4, %r3, 8;
	mov.u32 	%r1, %tid.x;
	setp.gt.u32 	%p1, %r1, 255;
	add.s32 	%r5, %r4, %r1;
	mul.wide.s32 	%rd7, %r5, 8;
	add.s64 	%rd1, %rd6, %rd7;
	@%p1 bra 	$L__BB17_2;
	ld.global.u64 	%rd53, [%rd1];
$L__BB17_2:
	shr.u32 	%r6, %r1, 3;
	add.s32 	%r7, %r6, %r1;
	shl.b32 	%r8, %r7, 3;
	mov.u32 	%r9, _ZZN3cub18CUB_300001_SM_10006detail10radix_sort33DeviceRadixSortExclusiveSumKernelINS1_5radix10policy_hubIiiyE10Policy1000EyEEvPT0_E12temp_storage;
	add.s32 	%r10, %r9, %r8;
	add.s32 	%r2, %r10, 16;
	st.shared.u64 	[%r10+16], %rd53;
	bar.sync 	0;
	setp.gt.u32 	%p2, %r1, 31;
	@%p2 bra 	$L__BB17_4;
	mad.lo.s32 	%r27, %r1, 72, %r9;
	ld.shared.u64 	%rd23, [%r27+16];
	ld.shared.u64 	%rd24, [%r27+24];
	ld.shared.u64 	%rd25, [%r27+32];
	ld.shared.u64 	%rd26, [%r27+40];
	ld.shared.u64 	%rd27, [%r27+48];
	ld.shared.u64 	%rd28, [%r27+56];
	ld.shared.u64 	%rd29, [%r27+64];
	ld.shared.u64 	%rd30, [%r27+72];
	add.s64 	%rd31, %rd24, %rd23;
	add.s64 	%rd32, %rd31, %rd25;
	add.s64 	%rd33, %rd32, %rd26;
	add.s64 	%rd34, %rd33, %rd27;
	add.s64 	%rd35, %rd34, %rd28;
	add.s64 	%rd36, %rd35, %rd29;
	add.s64 	%rd10, %rd36, %rd30;
	mov.b32 	%r11, 1;
	mov.b32 	%r24, 0;
	mov.b32 	%r25, -1;
	// begin inline asm
	{  .reg .u64 r0;  .reg .u32 lo;  .reg .u32 hi;  .reg .pred p;  mov.b64 {lo, hi}, %rd10;  shfl.sync.up.b32 lo|p, lo, %r11, %r24, %r25;  shfl.sync.up.b32 hi|p, hi, %r11, %r24, %r25;  mov.b64 r0, {lo, hi};  @p add.u64 r0, r0, %rd10;  mov.u64 %rd8, r0;}
	// end inline asm
	mov.b32 	%r14, 2;
	// begin inline asm
	{  .reg .u64 r0;  .reg .u32 lo;  .reg .u32 hi;  .reg .pred p;  mov.b64 {lo, hi}, %rd8;  shfl.sync.up.b32 lo|p, lo, %r14, %r24, %r25;  shfl.sync.up.b32 hi|p, hi, %r14, %r24, %r25;  mov.b64 r0, {lo, hi};  @p add.u64 r0, r0, %rd8;  mov.u64 %rd11, r0;}
	// end inline asm
	mov.b32 	%r17, 4;
	// begin inline asm
	{  .reg .u64 r0;  .reg .u32 lo;  .reg .u32 hi;  .reg .pred p;  mov.b64 {lo, hi}, %rd11;  shfl.sync.up.b32 lo|p, lo, %r17, %r24, %r25;  shfl.sync.up.b32 hi|p, hi, %r17, %r24, %r25;  mov.b64 r0, {lo, hi};  @p add.u64 r0, r0, %rd11;  mov.u64 %rd14, r0;}
	// end inline asm
	mov.b32 	%r20, 8;
	// begin inline asm
	{  .reg .u64 r0;  .reg .u32 lo;  .reg .u32 hi;  .reg .pred p;  mov.b64 {lo, hi}, %rd14;  shfl.sync.up.b32 lo|p, lo, %r20, %r24, %r25;  shfl.sync.up.b32 hi|p, hi, %r20, %r24, %r25;  mov.b64 r0, {lo, hi};  @p add.u64 r0, r0, %rd14;  mov.u64 %rd17, r0;}
	// end inline asm
	mov.b32 	%r23, 16;
	// begin inline asm
	{  .reg .u64 r0;  .reg .u32 lo;  .reg .u32 hi;  .reg .pred p;  mov.b64 {lo, hi}, %rd17;  shfl.sync.up.b32 lo|p, lo, %r23, %r24, %r25;  shfl.sync.up.b32 hi|p, hi, %r23, %r24, %r25;  mov.b64 r0, {lo, hi};  @p add.u64 r0, r0, %rd17;  mov.u64 %rd20, r0;}
	// end inline asm
	sub.s64 	%rd37, %rd20, %rd10;
	ld.shared.u64 	%rd38, [%r27+16];
	ld.shared.u64 	%rd39, [%r27+24];
	ld.shared.u64 	%rd40, [%r27+32];
	ld.shared.u64 	%rd41, [%r27+40];
	ld.shared.u64 	%rd42, [%r27+48];
	ld.shared.u64 	%rd43, [%r27+56];
	ld.shared.u64 	%rd44, [%r27+64];
	add.s64 	%rd45, %rd38, %rd37;
	add.s64 	%rd46, %rd39, %rd45;
	add.s64 	%rd47, %rd40, %rd46;
	add.s64 	%rd48, %rd41, %rd47;
	add.s64 	%rd49, %rd42, %rd48;
	add.s64 	%rd50, %rd43, %rd49;
	add.s64 	%rd51, %rd44, %rd50;
	st.shared.u64 	[%r27+16], %rd37;
	st.shared.u64 	[%r27+24], %rd45;
	st.shared.u64 	[%r27+32], %rd46;
	st.shared.u64 	[%r27+40], %rd47;
	st.shared.u64 	[%r27+48], %rd48;
	st.shared.u64 	[%r27+56], %rd49;
	st.shared.u64 	[%r27+64], %rd50;
	st.shared.u64 	[%r27+72], %rd51;
$L__BB17_4:
	setp.gt.u32 	%p3, %r1, 255;
	bar.sync 	0;
	@%p3 bra 	$L__BB17_6;
	ld.shared.u64 	%rd52, [%r2];
	st.global.u64 	[%rd1], %rd52;
$L__BB17_6:
	ret;

}
	// .globl	_ZN3cub18CUB_300001_SM_10006detail10radix_sort29DeviceRadixSortOnesweepKernelINS1_5radix10policy_hubIiiyE10Policy1000ELNS0_9SortOrderE0EiiyiiNS1_21identity_decomposer_tEEEvPT5_SB_PT3_PKSC_PT1_PKSG_PT2_PKSK_T4_iiT6_
.visible .entry _ZN3cub18CUB_300001_SM_10006detail10radix_sort29DeviceRadixSortOnesweepKernelINS1_5radix10policy_hubIiiyE10Policy1000ELNS0_9SortOrderE0EiiyiiNS1_21identity_decomposer_tEEEvPT5_SB_PT3_PKSC_PT1_PKSG_PT2_PKSK_T4_iiT6_(
	.param .u64 .ptr .align 1 _ZN3cub18CUB_300001_SM_10006detail10radix_sort29DeviceRadixSortOnesweepKernelINS1_5radix10policy_hubIiiyE10Policy1000ELNS0_9SortOrderE0EiiyiiNS1_21identity_decomposer_tEEEvPT5_SB_PT3_PKSC_PT1_PKSG_PT2_PKSK_T4_iiT6__param_0,
	.param .u64 .ptr .align 1 _ZN3cub18CUB_300001_SM_10006detail10radix_sort29DeviceRadixSortOnesweepKernelINS1_5radix10policy_hubIiiyE10Policy1000ELNS0_9SortOrderE0EiiyiiNS1_21identity_decomposer_tEEEvPT5_SB_PT3_PKSC_PT1_PKSG_PT2_PKSK_T4_iiT6__param_1,
	.param .u64 .ptr .align 1 _ZN3cub18CUB_300001_SM_10006detail10radix_sort29DeviceRadixSortOnesweepKernelINS1_5radix10policy_hubIiiyE10Policy1000ELNS0_9SortOrderE0EiiyiiNS1_21identity_decomposer_tEEEvPT5_SB_PT3_PKSC_PT1_PKSG_PT2_PKSK_T4_iiT6__param_2,
	.param .u64 .ptr .align 1 _ZN3cub18CUB_300001_SM_10006detail10radix_sort29DeviceRadixSortOnesweepKernelINS1_5radix10policy_hubIiiyE10Policy1000ELNS0_9SortOrderE0EiiyiiNS1_21identity_decomposer_tEEEvPT5_SB_PT3_PKSC_PT1_PKSG_PT2_PKSK_T4_iiT6__param_3,
	.param .u64 .ptr .align 1 _ZN3cub18CUB_300001_SM_10006detail10radix_sort29DeviceRadixSortOnesweepKernelINS1_5radix10policy_hubIiiyE10Policy1000ELNS0_9SortOrderE0EiiyiiNS1_21identity_decomposer_tEEEvPT5_SB_PT3_PKSC_PT1_PKSG_PT2_PKSK_T4_iiT6__param_4,
	.param .u64 .ptr .align 1 _ZN3cub18CUB_300001_SM_10006detail10radix_sort29DeviceRadixSortOnesweepKernelINS1_5radix10policy_hubIiiyE10Policy1000ELNS0_9SortOrderE0EiiyiiNS1_21identity_decomposer_tEEEvPT5_SB_PT3_PKSC_PT1_PKSG_PT2_PKSK_T4_iiT6__param_5,
	.param .u64 .ptr .align 1 _ZN3cub18CUB_300001_SM_10006detail10radix_sort29DeviceRadixSortOnesweepKernelINS1_5radix10policy_hubIiiyE10Policy1000ELNS0_9SortOrderE0EiiyiiNS1_21identity_decomposer_tEEEvPT5_SB_PT3_PKSC_PT1_PKSG_PT2_PKSK_T4_iiT6__param_6,
	.param .u64 .ptr .align 1 _ZN3cub18CUB_300001_SM_10006detail10radix_sort29DeviceRadixSortOnesweepKernelINS1_5radix10policy_hubIiiyE10Policy1000ELNS0_9SortOrderE0EiiyiiNS1_21identity_decomposer_tEEEvPT5_SB_PT3_PKSC_PT1_PKSG_PT2_PKSK_T4_iiT6__param_7,
	.param .u32 _ZN3cub18CUB_300001_SM_10006detail10radix_sort29DeviceRadixSortOnesweepKernelINS1_5radix10policy_hubIiiyE10Policy1000ELNS0_9SortOrderE0EiiyiiNS1_21identity_decomposer_tEEEvPT5_SB_PT3_PKSC_PT1_PKSG_PT2_PKSK_T4_iiT6__param_8,
	.param .u32 _ZN3cub18CUB_300001_SM_10006detail10radix_sort29DeviceRadixSortOnesweepKernelINS1_5radix10policy_hubIiiyE10Policy1000ELNS0_9SortOrderE0EiiyiiNS1_21identity_decomposer_tEEEvPT5_SB_PT3_PKSC_PT1_PKSG_PT2_PKSK_T4_iiT6__param_9,
	.param .u32 _ZN3cub18CUB_300001_SM_10006detail10radix_sort29DeviceRadixSortOnesweepKernelINS1_5radix10policy_hubIiiyE10Policy1000ELNS0_9SortOrderE0EiiyiiNS1_21identity_decomposer_tEEEvPT5_SB_PT3_PKSC_PT1_PKSG_PT2_PKSK_T4_iiT6__param_10,
	.param .align 1 .b8 _ZN3cub18CUB_300001_SM_10006detail10radix_sort29DeviceRadixSortOnesweepKernelINS1_5radix10policy_hubIiiyE10Policy1000ELNS0_9SortOrderE0EiiyiiNS1_21identity_decomposer_tEEEvPT5_SB_PT3_PKSC_PT1_PKSG_PT2_PKSK_T4_iiT6__param_11[1]
)
.maxntid 384
{
	.reg .pred 	%p<205>;
	.reg .b32 	%r<2283>;
	.reg .b64 	%rd<457>;
	// demoted variable
	.shared .align 16 .b8 _ZZN3cub18CUB_300001_SM_10006detail10radix_sort29DeviceRadixSortOnesweepKernelINS1_5radix10policy_hubIiiyE10Policy1000ELNS0_9SortOrderE0EiiyiiNS1_21identity_decomposer_tEEEvPT5_SB_PT3_PKSC_PT1_PKSG_PT2_PKSK_T4_iiT6_E1s[28160];
	ld.param.u64 	%rd43, [_ZN3cub18CUB_300001_SM_10006detail10radix_sort29DeviceRadixSortOnesweepKernelINS1_5radix10policy_hubIiiyE10Policy1000ELNS0_9SortOrderE0EiiyiiNS1_21identity_decomposer_tEEEvPT5_SB_PT3_PKSC_PT1_PKSG_PT2_PKSK_T4_iiT6__param_0];
	ld.param.u64 	%rd44, [_ZN3cub18CUB_300001_SM_10006detail10radix_sort29DeviceRadixSortOnesweepKernelINS1_5radix10policy_hubIiiyE10Policy1000ELNS0_9SortOrderE0EiiyiiNS1_21identity_decomposer_tEEEvPT5_SB_PT3_PKSC_PT1_PKSG_PT2_PKSK_T4_iiT6__param_1];
	ld.param.u64 	%rd47, [_ZN3cub18CUB_300001_SM_10006detail10radix_sort29DeviceRadixSortOnesweepKernelINS1_5radix10policy_hubIiiyE10Policy1000ELNS0_9SortOrderE0EiiyiiNS1_21identity_decomposer_tEEEvPT5_SB_PT3_PKSC_PT1_PKSG_PT2_PKSK_T4_iiT6__param_4];
	ld.param.u64 	%rd50, [_ZN3cub18CUB_300001_SM_10006detail10radix_sort29DeviceRadixSortOnesweepKernelINS1_5radix10policy_hubIiiyE10Policy1000ELNS0_9SortOrderE0EiiyiiNS1_21identity_decomposer_tEEEvPT5_SB_PT3_PKSC_PT1_PKSG_PT2_PKSK_T4_iiT6__param_5];
	cvta.to.global.u64 	%rd1, %rd47;
	cvta.to.global.u64 	%rd2, %rd43;
	cvta.to.global.u64 	%rd3, %rd50;
	mov.u32 	%r1, %tid.x;
	// begin inline asm
	mov.u32 %r443, %laneid;
	// end inline asm
	setp.ne.s32 	%p1, %r1, 0;
	@%p1 bra 	$L__BB18_2;
	cvta.to.global.u64 	%rd51, %rd44;
	atom.global.add.u32 	%r444, [%rd51], 1;
	st.shared.u32 	[_ZZN3cub18CUB_300001_SM_10006detail10radix_sort29DeviceRadixSortOnesweepKernelINS1_5radix10policy_hubIiiyE10Policy1000ELNS0_9SortOrderE0EiiyiiNS1_21identity_decomposer_tEEEvPT5_SB_PT3_PKSC_PT1_PKSG_PT2_PKSK_T4_iiT6_E1s+26112], %r444;
$L__BB18_2:
	ld.param.u32 	%r2078, [_ZN3cub18CUB_300001_SM_10006detail10radix_sort29DeviceRadixSortOnesweepKernelINS1_5radix10policy_hubIiiyE10Policy1000ELNS0_9SortOrderE0EiiyiiNS1_21identity_decomposer_tEEEvPT5_SB_PT3_PKSC_PT1_PKSG_PT2_PKSK_T4_iiT6__param_8];
	bar.sync 	0;
	ld.shared.u32 	%r3, [_ZZN3cub18CUB_300001_SM_10006detail10radix_sort29DeviceRadixSortOnesweepKernelINS1_5radix10policy_hubIiiyE10Policy1000ELNS0_9SortOrderE0EiiyiiNS1_21identity_decomposer_tEEEvPT5_SB_PT3_PKSC_PT1_PKSG_PT2_PKSK_T4_iiT6_E1s+26112];
	mul.lo.s32 	%r445, %r3, 6528;
	add.s32 	%r4, %r445, 6528;
	setp.gt.s32 	%p2, %r4, %r2078;
	cvt.s64.s32 	%rd4, %r445;
	@%p2 bra 	$L__BB18_4;
	and.b32  	%r446, %r1, 31;
	and.b32  	%r447, %r1, 992;
	mul.lo.s32 	%r448, %r447, 17;
	or.b32  	%r449, %r448, %r446;
	cvt.u64.u32 	%rd52, %r449;
	add.s64 	%rd53, %rd52, %rd4;
	shl.b64 	%rd54, %rd53, 2;
	add.s64 	%rd55, %rd3, %rd54;
	ld.global.u32 	%r2165, [%rd55];
	ld.global.u32 	%r2164, [%rd55+128];
	ld.global.u32 	%r2163, [%rd55+256];
	ld.global.u32 	%r2162, [%rd55+384];
	ld.global.u32 	%r2161, [%rd55+512];
	ld.global.u32 	%r2160, [%rd55+640];
	ld.global.u32 	%r2159, [%rd55+768];
	ld.global.u32 	%r2158, [%rd55+896];
	ld.global.u32 	%r2157, [%rd55+1024];
	ld.global.u32 	%r2156, [%rd55+1152];
	ld.global.u32 	%r2155, [%rd55+1280];
	ld.global.u32 	%r2154, [%rd55+1408];
	ld.global.u32 	%r2153, [%rd55+1536];
	ld.global.u32 	%r2152, [%rd55+1664];
	ld.global.u32 	%r2151, [%rd55+1792];
	ld.global.u32 	%r2150, [%rd55+1920];
	ld.global.u32 	%r2149, [%rd55+2048];
	bra.uni 	$L__BB18_38;
$L__BB18_4:
	ld.param.u32 	%r2079, [_ZN3cub18CUB_300001_SM_10006detail10radix_sort29DeviceRadixSortOnesweepKernelINS1_5radix10policy_hubIiiyE10Policy1000ELNS0_9SortOrderE0EiiyiiNS1_21identity_decomposer_tEEEvPT5_SB_PT3_PKSC_PT1_PKSG_PT2_PKSK_T4_iiT6__param_8];
	cvt.u32.u64 	%r451, %rd4;
	sub.s32 	%r22, %r2079, %r451;
	and.b32  	%r452, %r1, 31;
	and.b32  	%r453, %r1, 992;
	mul.lo.s32 	%r454, %r453, 17;
	or.b32  	%r23, %r454, %r452;
	setp.ge.s32 	%p3, %r23, %r22;
	cvt.u64.u32 	%rd56, %r23;
	add.s64 	%rd57, %rd56, %rd4;
	shl.b64 	%rd58, %rd57, 2;
	add.s64 	%rd5, %rd3, %rd58;
	mov.b32 	%r2165, 2147483647;
	@%p3 bra 	$L__BB18_6;
	ld.global.u32 	%r2165, [%rd5];
$L__BB18_6:
	add.s32 	%r456, %r23, 32;
	setp.ge.s32 	%p4, %r456, %r22;
	mov.b32 	%r2164, 2147483647;
	@%p4 bra 	$L__BB18_8;
	ld.global.u32 	%r2164, [%rd5+128];
$L__BB18_8:
	add.s32 	%r458, %r23, 64;
	setp.ge.s32 	%p5, %r458, %r22;
	mov.b32 	%r2163, 2147483647;
	@%p5 bra 	$L__BB18_10;
	ld.global.u32 	%r2163, [%rd5+256];
$L__BB18_10:
	add.s32 	%r460, %r23, 96;
	setp.ge.s32 	%p6, %r460, %r22;
	mov.b32 	%r2162, 2147483647;
	@%p6 bra 	$L__BB18_12;
	ld.global.u32 	%r2162, [%rd5+384];
$L__BB18_12:
	add.s32 	%r462, %r23, 128;
	setp.ge.s32 	%p7, %r462, %r22;
	mov.b32 	%r2161, 2147483647;
	@%p7 bra 	$L__BB18_14;
	ld.global.u32 	%r2161, [%rd5+512];
$L__BB18_14:
	add.s32 	%r464, %r23, 160;
	setp.ge.s32 	%p8, %r464, %r22;
	mov.b32 	%r2160, 2147483647;
	@%p8 bra 	$L__BB18_16;
	ld.global.u32 	%r2160, [%rd5+640];
$L__BB18_16:
	add.s32 	%r466, %r23, 192;
	setp.ge.s32 	%p9, %r466, %r22;
	mov.b32 	%r2159, 2147483647;
	@%p9 bra 	$L__BB18_18;
	ld.global.u32 	%r2159, [%rd5+768];
$L__BB18_18:
	add.s32 	%r468, %r23, 224;
	setp.ge.s32 	%p10, %r468, %r22;
	mov.b32 	%r2158, 2147483647;
	@%p10 bra 	$L__BB18_20;
	ld.global.u32 	%r2158, [%rd5+896];
$L__BB18_20:
	add.s32 	%r470, %r23, 256;
	setp.ge.s32 	%p11, %r470, %r22;
	mov.b32 	%r2157, 2147483647;
	@%p11 bra 	$L__BB18_22;
	ld.global.u32 	%r2157, [%rd5+1024];
$L__BB18_22:
	add.s32 	%r472, %r23, 288;
	setp.ge.s32 	%p12, %r472, %r22;
	mov.b32 	%r2156, 2147483647;
	@%p12 bra 	$L__BB18_24;
	ld.global.u32 	%r2156, [%rd5+1152];
$L__BB18_24:
	add.s32 	%r474, %r23, 320;
	setp.ge.s32 	%p13, %r474, %r22;
	mov.b32 	%r2155, 2147483647;
	@%p13 bra 	$L__BB18_26;
	ld.global.u32 	%r2155, [%rd5+1280];
$L__BB18_26:
	add.s32 	%r476, %r23, 352;
	setp.ge.s32 	%p14, %r476, %r22;
	mov.b32 	%r2154, 2147483647;
	@%p14 bra 	$L__BB18_28;
	ld.global.u32 	%r2154, [%rd5+1408];
$L__BB18_28:
	add.s32 	%r478, %r23, 384;
	setp.ge.s32 	%p15, %r478, %r22;
	mov.b32 	%r2153, 2147483647;
	@%p15 bra 	$L__BB18_30;
	ld.global.u32 	%r2153, [%rd5+1536];
$L__BB18_30:
	add.s32 	%r480, %r23, 416;
	setp.ge.s32 	%p16, %r480, %r22;
	mov.b32 	%r2152, 2147483647;
	@%p16 bra 	$L__BB18_32;
	ld.global.u32 	%r2152, [%rd5+1664];
$L__BB18_32:
	add.s32 	%r482, %r23, 448;
	setp.ge.s32 	%p17, %r482, %r22;
	mov.b32 	%r2151, 2147483647;
	@%p17 bra 	$L__BB18_34;
	ld.global.u32 	%r2151, [%rd5+1792];
$L__BB18_34:
	add.s32 	%r484, %r23, 480;
	setp.ge.s32 	%p18, %r484, %r22;
	mov.b32 	%r2150, 2147483647;
	@%p18 bra 	$L__BB18_36;
	ld.global.u32 	%r2150, [%rd5+1920];
$L__BB18_36:
	add.s32 	%r486, %r23, 512;
	setp.ge.s32 	%p19, %r486, %r22;
	mov.b32 	%r2149, 2147483647;
	@%p19 bra 	$L__BB18_38;
	ld.global.u32 	%r2149, [%rd5+2048];
$L__BB18_38:
	ld.param.u32 	%r2131, [_ZN3cub18CUB_300001_SM_10006detail10radix_sort29DeviceRadixSortOnesweepKernelINS1_5radix10policy_hubIiiyE10Policy1000ELNS0_9SortOrderE0EiiyiiNS1_21identity_decomposer_tEEEvPT5_SB_PT3_PKSC_PT1_PKSG_PT2_PKSK_T4_iiT6__param_10];
	mov.b32 	%r487, -1;
	shl.b32 	%r488, %r487, %r2131;
	not.b32 	%r74, %r488;
	shr.u32 	%r75, %r1, 5;
	shl.b32 	%r489, %r75, 10;
	mov.u32 	%r490, _ZZN3cub18CUB_300001_SM_10006detail10radix_sort29DeviceRadixSortOnesweepKernelINS1_5radix10policy_hubIiiyE10Policy1000ELNS0_9SortOrderE0EiiyiiNS1_21identity_decomposer_tEEEvPT5_SB_PT3_PKSC_PT1_PKSG_PT2_PKSK_T4_iiT6_E1s;
	add.s32 	%r76, %r490, %r489;
	setp.gt.s32 	%p20, %r443, 255;
	@%p20 bra 	$L__BB18_51;
	max.s32 	%r491, %r443, 224;
	sub.s32 	%r492, %r491, %r443;
	add.s32 	%r493, %r492, 31;
	shr.u32 	%r494, %r493, 5;
	add.s32 	%r77, %r494, 1;
	and.b32  	%r78, %r77, 15;
	setp.lt.u32 	%p21, %r493, 480;
	mov.u32 	%r2169, %r443;
	@%p21 bra 	$L__BB18_42;
	and.b32  	%r495, %r77, 268435440;
	neg.s32 	%r2167, %r495;
	shl.b32 	%r497, %r443, 2;
	add.s32 	%r498, %r489, %r497;
	add.s32 	%r500, %r498, %r490;
	add.s32 	%r2166, %r500, 1024;
	mov.u32 	%r2169, %r443;
$L__BB18_41:
	.pragma "nounroll";
	mov.b32 	%r501, 0;
	st.shared.u32 	[%r2166+-1024], %r501;
	st.shared.u32 	[%r2166+-896], %r501;
	st.shared.u32 	[%r2166+-768], %r501;
	st.shared.u32 	[%r2166+-640], %r501;
	st.shared.u32 	[%r2166+-512], %r501;
	st.shared.u32 	[%r2166+-384], %r501;
	st.shared.u32 	[%r2166+-256], %r501;
	st.shared.u32 	[%r2166+-128], %r501;
	st.shared.u32 	[%r2166], %r501;
	st.shared.u32 	[%r2166+128], %r501;
	st.shared.u32 	[%r2166+256], %r501;
	st.shared.u32 	[%r2166+384], %r501;
	st.shared.u32 	[%r2166+512], %r501;
	st.shared.u32 	[%r2166+640], %r501;
	st.shared.u32 	[%r2166+768], %r501;
	st.shared.u32 	[%r2166+896], %r501;
	add.s32 	%r2169, %r2169, 512;
	add.s32 	%r2167, %r2167, 16;
	add.s32 	%r2166, %r2166, 2048;
	setp.ne.s32 	%p22, %r2167, 0;
	@%p22 bra 	$L__BB18_41;
$L__BB18_42:
	setp.eq.s32 	%p23, %r78, 0;
	@%p23 bra 	$L__BB18_51;
	and.b32  	%r88, %r77, 7;
	setp.lt.u32 	%p24, %r78, 8;
	@%p24 bra 	$L__BB18_45;
	shl.b32 	%r502, %r2169, 2;
	add.s32 	%r503, %r76, %r502;
	mov.b32 	%r504, 0;
	st.shared.u32 	[%r503], %r504;
	st.shared.u32 	[%r503+128], %r504;
	st.shared.u32 	[%r503+256], %r504;
	st.shared.u32 	[%r503+384], %r504;
	st.shared.u32 	[%r503+512], %r504;
	st.shared.u32 	[%r503+640], %r504;
	st.shared.u32 	[%r503+768], %r504;
	st.shared.u32 	[%r503+896], %r504;
	add.s32 	%r2169, %r2169, 256;
$L__BB18_45:
	setp.eq.s32 	%p25, %r88, 0;
	@%p25 bra 	$L__BB18_51;
	and.b32  	%r91, %r77, 3;
	setp.lt.u32 	%p26, %r88, 4;
	@%p26 bra 	$L__BB18_48;
	shl.b32 	%r505, %r2169, 2;
	add.s32 	%r506, %r76, %r505;
	mov.b32 	%r507, 0;
	st.shared.u32 	[%r506], %r507;
	st.shared.u32 	[%r506+128], %r507;
	st.shared.u32 	[%r506+256], %r507;
	st.shared.u32 	[%r506+384], %r507;
	add.s32 	%r2169, %r2169, 128;
$L__BB18_48:
	setp.eq.s32 	%p27, %r91, 0;
	@%p27 bra 	$L__BB18_51;
	shl.b32 	%r509, %r2169, 2;
	add.s32 	%r510, %r489, %r509;
	add.s32 	%r2173, %r490, %r510;
	neg.s32 	%r2172, %r91;
$L__BB18_50:
	.pragma "nounroll";
	mov.b32 	%r512, 0;
	st.shared.u32 	[%r2173], %r512;
	add.s32 	%r2173, %r2173, 128;
	add.s32 	%r2172, %r2172, 1;
	setp.ne.s32 	%p28, %r2172, 0;
	@%p28 bra 	$L__BB18_50;
$L__BB18_51:
	ld.param.u32 	%r2094, [_ZN3cub18CUB_300001_SM_10006detail10radix_sort29DeviceRadixSortOnesweepKernelINS1_5radix10policy_hubIiiyE10Policy1000ELNS0_9SortOrderE0EiiyiiNS1_21identity_decomposer_tEEEvPT5_SB_PT3_PKSC_PT1_PKSG_PT2_PKSK_T4_iiT6__param_9];
	bar.warp.sync 	-1;
	xor.b32  	%r514, %r2165, -2147483648;
	shr.u32 	%r515, %r514, %r2094;
	and.b32  	%r100, %r515, %r74;
	shl.b32 	%r516, %r100, 2;
	add.s32 	%r517, %r76, %r516;
	atom.shared.add.u32 	%r518, [%r517], 1;
	xor.b32  	%r2227, %r2164, -2147483648;
	shr.u32 	%r520, %r2227, %r2094;
	and.b32  	%r521, %r520, %r74;
	shl.b32 	%r522, %r521, 2;
	add.s32 	%r523, %r76, %r522;
	atom.shared.add.u32 	%r524, [%r523], 1;
	xor.b32  	%r2226, %r2163, -2147483648;
	shr.u32 	%r526, %r2226, %r2094;
	and.b32  	%r527, %r526, %r74;
	shl.b32 	%r528, %r527, 2;
	add.s32 	%r529, %r76, %r528;
	atom.shared.add.u32 	%r530, [%r529], 1;
	xor.b32  	%r2225, %r2162, -2147483648;
	shr.u32 	%r532, %r2225, %r2094;
	and.b32  	%r533, %r532, %r74;
	shl.b32 	%r534, %r533, 2;
	add.s32 	%r535, %r76, %r534;
	atom.shared.add.u32 	%r536, [%r535], 1;
	xor.b32  	%r537, %r2161, -2147483648;
	shr.u32 	%r538, %r537, %r2094;
	and.b32  	%r539, %r538, %r74;
	shl.b32 	%r540, %r539, 2;
	add.s32 	%r541, %r76, %r540;
	atom.shared.add.u32 	%r542, [%r541], 1;
	xor.b32  	%r543, %r2160, -2147483648;
	shr.u32 	%r544, %r543, %r2094;
	and.b32  	%r545, %r544, %r74;
	shl.b32 	%r546, %r545, 2;
	add.s32 	%r547, %r76, %r546;
	atom.shared.add.u32 	%r548, [%r547], 1;
	xor.b32  	%r549, %r2159, -2147483648;
	shr.u32 	%r550, %r549, %r2094;
	and.b32  	%r551, %r550, %r74;
	shl.b32 	%r552, %r551, 2;
	add.s32 	%r553, %r76, %r552;
	atom.shared.add.u32 	%r554, [%r553], 1;
	xor.b32  	%r555, %r2158, -2147483648;
	shr.u32 	%r556, %r555, %r2094;
	and.b32  	%r557, %r556, %r74;
	shl.b32 	%r558, %r557, 2;
	add.s32 	%r559, %r76, %r558;
	atom.shared.add.u32 	%r560, [%r559], 1;
	xor.b32  	%r561, %r2157, -2147483648;
	shr.u32 	%r562, %r561, %r2094;
	and.b32  	%r563, %r562, %r74;
	shl.b32 	%r564, %r563, 2;
	add.s32 	%r565, %r76, %r564;
	atom.shared.add.u32 	%r566, [%r565], 1;
	xor.b32  	%r567, %r2156, -2147483648;
	shr.u32 	%r568, %r567, %r2094;
	and.b32  	%r569, %r568, %r74;
	shl.b32 	%r570, %r569, 2;
	add.s32 	%r571, %r76, %r570;
	atom.shared.add.u32 	%r572, [%r571], 1;
	xor.b32  	%r573, %r2155, -2147483648;
	shr.u32 	%r574, %r573, %r2094;
	and.b32  	%r575, %r574, %r74;
	shl.b32 	%r576, %r575, 2;
	add.s32 	%r577, %r76, %r576;
	atom.shared.add.u32 	%r578, [%r577], 1;
	xor.b32  	%r579, %r2154, -2147483648;
	shr.u32 	%r580, %r579, %r2094;
	and.b32  	%r581, %r580, %r74;
	shl.b32 	%r582, %r581, 2;
	add.s32 	%r583, %r76, %r582;
	atom.shared.add.u32 	%r584, [%r583], 1;
	xor.b32  	%r585, %r2153, -2147483648;
	shr.u32 	%r586, %r585, %r2094;
	and.b32  	%r587, %r586, %r74;
	shl.b32 	%r588, %r587, 2;
	add.s32 	%r589, %r76, %r588;
	atom.shared.add.u32 	%r590, [%r589], 1;
	xor.b32  	%r591, %r2152, -2147483648;
	shr.u32 	%r592, %r591, %r2094;
	and.b32  	%r593, %r592, %r74;
	shl.b32 	%r594, %r593, 2;
	add.s32 	%r595, %r76, %r594;
	atom.shared.add.u32 	%r596, [%r595], 1;
	xor.b32  	%r597, %r2151, -2147483648;
	shr.u32 	%r598, %r597, %r2094;
	and.b32  	%r599, %r598, %r74;
	shl.b32 	%r600, %r599, 2;
	add.s32 	%r601, %r76, %r600;
	atom.shared.add.u32 	%r602, [%r601], 1;
	xor.b32  	%r603, %r2150, -2147483648;
	shr.u32 	%r604, %r603, %r2094;
	and.b32  	%r605, %r604, %r74;
	shl.b32 	%r606, %r605, 2;
	add.s32 	%r607, %r76, %r606;
	atom.shared.add.u32 	%r608, [%r607], 1;
	xor.b32  	%r2212, %r2149, -2147483648;
	shr.u32 	%r610, %r2212, %r2094;
	and.b32  	%r611, %r610, %r74;
	shl.b32 	%r612, %r611, 2;
	add.s32 	%r613, %r76, %r612;
	atom.shared.add.u32 	%r614, [%r613], 1;
	bar.sync 	0;
	setp.gt.u32 	%p29, %r1, 255;
	shl.b32 	%r615, %r1, 2;
	add.s32 	%r101, %r490, %r615;
	mov.b32 	%r2174, 0;
	@%p29 bra 	$L__BB18_53;
	ld.shared.u32 	%r617, [%r101];
	mov.b32 	%r618, 0;
	st.shared.u32 	[%r101], %r618;
	ld.shared.u32 	%r619, [%r101+1024];
	st.shared.u32 	[%r101+1024], %r617;
	add.s32 	%r620, %r619, %r617;
	ld.shared.u32 	%r621, [%r101+2048];
	st.shared.u32 	[%r101+2048], %r620;
	add.s32 	%r622, %r621, %r620;
	ld.shared.u32 	%r623, [%r101+3072];
	st.shared.u32 	[%r101+3072], %r622;
	add.s32 	%r624, %r623, %r622;
	ld.shared.u32 	%r625, [%r101+4096];
	st.shared.u32 	[%r101+4096], %r624;
	add.s32 	%r626, %r625, %r624;
	ld.shared.u32 	%r627, [%r101+5120];
	st.shared.u32 	[%r101+5120], %r626;
	add.s32 	%r628, %r627, %r626;
	ld.shared.u32 	%r629, [%r101+6144];
	st.shared.u32 	[%r101+6144], %r628;
	add.s32 	%r630, %r629, %r628;
	ld.shared.u32 	%r631, [%r101+7168];
	st.shared.u32 	[%r101+7168], %r630;
	add.s32 	%r632, %r631, %r630;
	ld.shared.u32 	%r633, [%r101+8192];
	st.shared.u32 	[%r101+8192], %r632;
	add.s32 	%r634, %r633, %r632;
	ld.shared.u32 	%r635, [%r101+9216];
	st.shared.u32 	[%r101+9216], %r634;
	add.s32 	%r636, %r635, %r634;
	ld.shared.u32 	%r637, [%r101+10240];
	st.shared.u32 	[%r101+10240], %r636;
	add.s32 	%r638, %r637, %r636;
	ld.shared.u32 	%r639, [%r101+11264];
	st.shared.u32 	[%r101+11264], %r638;
	add.s32 	%r2174, %r639, %r638;
$L__BB18_53:
	setp.gt.u32 	%p30, %r1, 255;
	shl.b32 	%r640, %r3, 8;
	add.s32 	%r641, %r640, %r1;
	mul.wide.s32 	%rd59, %r641, 4;
	add.s64 	%rd6, %rd2, %rd59;
	@%p30 bra 	$L__BB18_55;
	or.b32  	%r642, %r2174, 1073741824;
	st.volatile.global.u32 	[%rd6], %r642;
$L__BB18_55:
	ld.param.u64 	%rd442, [_ZN3cub18CUB_300001_SM_10006detail10radix_sort29DeviceRadixSortOnesweepKernelINS1_5radix10policy_hubIiiyE10Policy1000ELNS0_9SortOrderE0EiiyiiNS1_21identity_decomposer_tEEEvPT5_SB_PT3_PKSC_PT1_PKSG_PT2_PKSK_T4_iiT6__param_7];
	xor.b32  	%r2223, %r2160, -2147483648;
	xor.b32  	%r2224, %r2161, -2147483648;
	xor.b32  	%r2222, %r2159, -2147483648;
	xor.b32  	%r2221, %r2158, -2147483648;
	xor.b32  	%r2228, %r2165, -2147483648;
	xor.b32  	%r2218, %r2155, -2147483648;
	xor.b32  	%r2220, %r2157, -2147483648;
	xor.b32  	%r2217, %r2154, -2147483648;
	xor.b32  	%r2219, %r2156, -2147483648;
	xor.b32  	%r2215, %r2152, -2147483648;
	xor.b32  	%r2216, %r2153, -2147483648;
	xor.b32  	%r2213, %r2150, -2147483648;
	xor.b32  	%r2214, %r2151, -2147483648;
	setp.lt.u32 	%p31, %r1, 256;
	setp.eq.s32 	%p32, %r2174, 6528;
	and.pred  	%p33, %p31, %p32;
	selp.u32 	%r643, 1, 0, %p33;
	{ 
	.reg .pred 	%p1; 
	.reg .pred 	%p2; 
	setp.ne.u32 	%p1, %r643, 0; 
	bar.red.or.pred 	%p2, 0, %p1; 
	selp.u32 	%r644, 1, 0, %p2; 
	}
	setp.eq.s32 	%p34, %r644, 0;
	and.b32  	%r645, %r1, 992;
	and.b32  	%r646, %r1, 31;
	mul.lo.s32 	%r647, %r645, 17;
	or.b32  	%r648, %r647, %r646;
	cvt.u64.u32 	%rd7, %r648;
	mul.lo.s32 	%r649, %r3, 6528;
	cvt.s64.s32 	%rd60, %r649;
	add.s64 	%rd61, %rd7, %rd60;
	cvta.to.global.u64 	%rd62, %rd442;
	shl.b64 	%rd63, %rd61, 2;
	add.s64 	%rd8, %rd62, %rd63;
	cvt.u64.u32 	%rd9, %r1;
	@%p34 bra 	$L__BB18_175;
	setp.gt.u32 	%p35, %r1, 255;
	shl.b32 	%r650, %r1, 3;
	mov.u32 	%r651, _ZZN3cub18CUB_300001_SM_10006detail10radix_sort29DeviceRadixSortOnesweepKernelINS1_5radix10policy_hubIiiyE10Policy1000ELNS0_9SortOrderE0EiiyiiNS1_21identity_decomposer_tEEEvPT5_SB_PT3_PKSC_PT1_PKSG_PT2_PKSK_T4_iiT6_E1s;
	add.s32 	%r652, %r651, %r650;
	add.s32 	%r121, %r652, 26112;
	@%p35 bra 	$L__BB18_64;
	ld.param.u64 	%rd436, [_ZN3cub18CUB_300001_SM_10006detail10radix_sort29DeviceRadixSortOnesweepKernelINS1_5radix10policy_hubIiiyE10Policy1000ELNS0_9SortOrderE0EiiyiiNS1_21identity_decomposer_tEEEvPT5_SB_PT3_PKSC_PT1_PKSG_PT2_PKSK_T4_iiT6__param_3];
	cvta.to.global.u64 	%rd64, %rd436;
	shl.b64 	%rd65, %rd9, 3;
	add.s64 	%rd66, %rd64, %rd65;
	ld.global.u64 	%rd67, [%rd66];
	setp.gt.u32 	%p36, %r1, %r100;
	selp.b64 	%rd68, 6528, 0, %p36;
	sub.s64 	%rd455, %rd67, %rd68;
	st.shared.u64 	[%r121], %rd455;
	setp.lt.s32 	%p37, %r3, 1;
	mov.u32 	%r2178, %r2174;
	@%p37 bra 	$L__BB18_63;
	mov.b32 	%r2176, -1;
	mov.u32 	%r2175, %r3;
	mov.u32 	%r2178, %r2174;
$L__BB18_59:
	ld.param.u64 	%rd429, [_ZN3cub18CUB_300001_SM_10006detail10radix_sort29DeviceRadixSortOnesweepKernelINS1_5radix10policy_hubIiiyE10Policy1000ELNS0_9SortOrderE0EiiyiiNS1_21identity_decomposer_tEEEvPT5_SB_PT3_PKSC_PT1_PKSG_PT2_PKSK_T4_iiT6__param_0];
	add.s32 	%r125, %r2175, -1;
	shl.b32 	%r654, %r125, 8;
	add.s32 	%r655, %r654, %r1;
	cvta.to.global.u64 	%rd69, %rd429;
	mul.wide.s32 	%rd70, %r655, 4;
	add.s64 	%rd11, %rd69, %rd70;
$L__BB18_60:
	membar.cta;
	ld.volatile.global.u32 	%r126, [%rd11];
	setp.eq.s32 	%p38, %r126, 0;
	@%p38 bra 	$L__BB18_60;
	and.b32  	%r656, %r126, 1073741823;
	add.s32 	%r2178, %r656, %r2178;
	setp.gt.s32 	%p39, %r126, -1;
	vote.sync.ballot.b32 	%r2176, %p39, %r2176;
	setp.gt.u32 	%p41, %r2175, 1;
	and.pred  	%p42, %p39, %p41;
	mov.u32 	%r2175, %r125;
	@%p42 bra 	$L__BB18_59;
	ld.shared.u64 	%rd455, [%r121];
$L__BB18_63:
	or.b32  	%r657, %r2178, -2147483648;
	st.volatile.global.u32 	[%rd6], %r657;
	sub.s32 	%r658, %r2178, %r2174;
	cvt.s64.s32 	%rd71, %r658;
	add.s64 	%rd72, %rd455, %rd71;
	st.shared.u64 	[%r121], %rd72;
$L__BB18_64:
	ld.param.u32 	%r2080, [_ZN3cub18CUB_300001_SM_10006detail10radix_sort29DeviceRadixSortOnesweepKernelINS1_5radix10policy_hubIiiyE10Policy1000ELNS0_9SortOrderE0EiiyiiNS1_21identity_decomposer_tEEEvPT5_SB_PT3_PKSC_PT1_PKSG_PT2_PKSK_T4_iiT6__param_8];
	ld.param.u64 	%rd432, [_ZN3cub18CUB_300001_SM_10006detail10radix_sort29DeviceRadixSortOnesweepKernelINS1_5radix10policy_hubIiiyE10Policy1000ELNS0_9SortOrderE0EiiyiiNS1_21identity_decomposer_tEEEvPT5_SB_PT3_PKSC_PT1_PKSG_PT2_PKSK_T4_iiT6__param_2];
	setp.gt.u32 	%p43, %r1, 255;
	setp.lt.s32 	%p44, %r4, %r2080;
	setp.eq.s64 	%p45, %rd432, 0;
	or.pred  	%p46, %p45, %p44;
	or.pred  	%p47, %p43, %p46;
	@%p47 bra 	$L__BB18_66;
	ld.param.u64 	%rd433, [_ZN3cub18CUB_300001_SM_10006detail10radix_sort29DeviceRadixSortOnesweepKernelINS1_5radix10policy_hubIiiyE10Policy1000ELNS0_9SortOrderE0EiiyiiNS1_21identity_decomposer_tEEEvPT5_SB_PT3_PKSC_PT1_PKSG_PT2_PKSK_T4_iiT6__param_2];
	ld.shared.u64 	%rd73, [%r121];
	setp.gt.u32 	%p48, %r1, %r100;
	selp.b64 	%rd74, 6528, 0, %p48;
	cvt.s64.s32 	%rd75, %r2174;
	add.s64 	%rd76, %rd74, %rd75;
	add.s64 	%rd77, %rd76, %rd73;
	cvta.to.global.u64 	%rd78, %rd433;
	shl.b64 	%rd79, %rd9, 3;
	add.s64 	%rd80, %rd78, %rd79;
	st.global.u64 	[%rd80], %rd77;
$L__BB18_66:
	ld.param.u32 	%r2081, [_ZN3cub18CUB_300001_SM_10006detail10radix_sort29DeviceRadixSortOnesweepKernelINS1_5radix10policy_hubIiiyE10Policy1000ELNS0_9SortOrderE0EiiyiiNS1_21identity_decomposer_tEEEvPT5_SB_PT3_PKSC_PT1_PKSG_PT2_PKSK_T4_iiT6__param_8];
	setp.gt.s32 	%p49, %r4, %r2081;
	bar.sync 	0;
	shl.b32 	%r659, %r100, 3;
	add.s32 	%r661, %r651, %r659;
	ld.shared.u64 	%rd14, [%r661+26112];
	@%p49 bra 	$L__BB18_68;
	add.s64 	%rd81, %rd14, %rd7;
	shl.b64 	%rd82, %rd81, 2;
	add.s64 	%rd83, %rd1, %rd82;
	st.global.u32 	[%rd83], %r2165;
	st.global.u32 	[%rd83+128], %r2164;
	st.global.u32 	[%rd83+256], %r2163;
	st.global.u32 	[%rd83+384], %r2162;
	st.global.u32 	[%rd83+512], %r2161;
	st.global.u32 	[%rd83+640], %r2160;
	st.global.u32 	[%rd83+768], %r2159;
	st.global.u32 	[%rd83+896], %r2158;
	st.global.u32 	[%rd83+1024], %r2157;
	st.global.u32 	[%rd83+1152], %r2156;
	st.global.u32 	[%rd83+1280], %r2155;
	st.global.u32 	[%rd83+1408], %r2154;
	st.global.u32 	[%rd83+1536], %r2153;
	st.global.u32 	[%rd83+1664], %r2152;
	st.global.u32 	[%rd83+1792], %r2151;
	st.global.u32 	[%rd83+1920], %r2150;
	st.global.u32 	[%rd83+2048], %r2149;
	bra.uni 	$L__BB18_102;
$L__BB18_68:
	ld.param.u32 	%r2082, [_ZN3cub18CUB_300001_SM_10006detail10radix_sort29DeviceRadixSortOnesweepKernelINS1_5radix10policy_hubIiiyE10Policy1000ELNS0_9SortOrderE0EiiyiiNS1_21identity_decomposer_tEEEvPT5_SB_PT3_PKSC_PT1_PKSG_PT2_PKSK_T4_iiT6__param_8];
	cvt.u32.u64 	%r662, %rd7;
	mad.lo.s32 	%r130, %r3, -6528, %r2082;
	setp.ge.s32 	%p50, %r662, %r130;
	add.s64 	%rd84, %rd14, %rd7;
	shl.b64 	%rd85, %rd84, 2;
	add.s64 	%rd15, %rd1, %rd85;
	@%p50 bra 	$L__BB18_70;
	st.global.u32 	[%rd15], %r2165;
$L__BB18_70:
	add.s32 	%r664, %r662, 32;
	setp.ge.s32 	%p51, %r664, %r130;
	@%p51 bra 	$L__BB18_72;
	st.global.u32 	[%rd15+128], %r2164;
$L__BB18_72:
	add.s32 	%r666, %r662, 64;
	setp.ge.s32 	%p52, %r666, %r130;
	@%p52 bra 	$L__BB18_74;
	st.global.u32 	[%rd15+256], %r2163;
$L__BB18_74:
	add.s32 	%r668, %r662, 96;
	setp.ge.s32 	%p53, %r668, %r130;
	@%p53 bra 	$L__BB18_76;
	st.global.u32 	[%rd15+384], %r2162;
$L__BB18_76:
	add.s32 	%r670, %r662, 128;
	setp.ge.s32 	%p54, %r670, %r130;
	@%p54 bra 	$L__BB18_78;
	st.global.u32 	[%rd15+512], %r2161;
$L__BB18_78:
	add.s32 	%r672, %r662, 160;
	setp.ge.s32 	%p55, %r672, %r130;
	@%p55 bra 	$L__BB18_80;
	st.global.u32 	[%rd15+640], %r2160;
$L__BB18_80:
	add.s32 	%r674, %r662, 192;
	setp.ge.s32 	%p56, %r674, %r130;
	@%p56 bra 	$L__BB18_82;
	st.global.u32 	[%rd15+768], %r2159;
$L__BB18_82:
	add.s32 	%r676, %r662, 224;
	setp.ge.s32 	%p57, %r676, %r130;
	@%p57 bra 	$L__BB18_84;
	st.global.u32 	[%rd15+896], %r2158;
$L__BB18_84:
	add.s32 	%r678, %r662, 256;
	setp.ge.s32 	%p58, %r678, %r130;
	@%p58 bra 	$L__BB18_86;
	st.global.u32 	[%rd15+1024], %r2157;
$L__BB18_86:
	add.s32 	%r680, %r662, 288;
	setp.ge.s32 	%p59, %r680, %r130;
	@%p59 bra 	$L__BB18_88;
	st.global.u32 	[%rd15+1152], %r2156;
$L__BB18_88:
	add.s32 	%r682, %r662, 320;
	setp.ge.s32 	%p60, %r682, %r130;
	@%p60 bra 	$L__BB18_90;
	st.global.u32 	[%rd15+1280], %r2155;
$L__BB18_90:
	add.s32 	%r684, %r662, 352;
	setp.ge.s32 	%p61, %r684, %r130;
	@%p61 bra 	$L__BB18_92;
	st.global.u32 	[%rd15+1408], %r2154;
$L__BB18_92:
	add.s32 	%r686, %r662, 384;
	setp.ge.s32 	%p62, %r686, %r130;
	@%p62 bra 	$L__BB18_94;
	st.global.u32 	[%rd15+1536], %r2153;
$L__BB18_94:
	add.s32 	%r688, %r662, 416;
	setp.ge.s32 	%p63, %r688, %r130;
	@%p63 bra 	$L__BB18_96;
	st.global.u32 	[%rd15+1664], %r2152;
$L__BB18_96:
	add.s32 	%r690, %r662, 448;
	setp.ge.s32 	%p64, %r690, %r130;
	@%p64 bra 	$L__BB18_98;
	st.global.u32 	[%rd15+1792], %r2151;
$L__BB18_98:
	add.s32 	%r692, %r662, 480;
	setp.ge.s32 	%p65, %r692, %r130;
	@%p65 bra 	$L__BB18_100;
	st.global.u32 	[%rd15+1920], %r2150;
$L__BB18_100:
	add.s32 	%r694, %r662, 512;
	setp.ge.s32 	%p66, %r694, %r130;
	@%p66 bra 	$L__BB18_102;
	st.global.u32 	[%rd15+2048], %r2149;
$L__BB18_102:
	ld.param.u32 	%r2083, [_ZN3cub18CUB_300001_SM_10006detail10radix_sort29DeviceRadixSortOnesweepKernelINS1_5radix10policy_hubIiiyE10Policy1000ELNS0_9SortOrderE0EiiyiiNS1_21identity_decomposer_tEEEvPT5_SB_PT3_PKSC_PT1_PKSG_PT2_PKSK_T4_iiT6__param_8];
	setp.gt.s32 	%p67, %r4, %r2083;
	@%p67 bra 	$L__BB18_104;
	ld.global.u32 	%r2211, [%rd8];
	ld.global.u32 	%r2210, [%rd8+128];
	ld.global.u32 	%r2209, [%rd8+256];
	ld.global.u32 	%r2208, [%rd8+384];
	ld.global.u32 	%r2207, [%rd8+512];
	ld.global.u32 	%r2206, [%rd8+640];
	ld.global.u32 	%r2205, [%rd8+768];
	ld.global.u32 	%r2204, [%rd8+896];
	ld.global.u32 	%r2203, [%rd8+1024];
	ld.global.u32 	%r2202, [%rd8+1152];
	ld.global.u32 	%r2201, [%rd8+1280];
	ld.global.u32 	%r2200, [%rd8+1408];
	ld.global.u32 	%r2199, [%rd8+1536];
	ld.global.u32 	%r2198, [%rd8+1664];
	ld.global.u32 	%r2197, [%rd8+1792];
	ld.global.u32 	%r2196, [%rd8+1920];
	ld.global.u32 	%r2195, [%rd8+2048];
	bra.uni 	$L__BB18_138;
$L__BB18_104:
	ld.param.u32 	%r2084, [_ZN3cub18CUB_300001_SM_10006detail10radix_sort29DeviceRadixSortOnesweepKernelINS1_5radix10policy_hubIiiyE10Policy1000ELNS0_9SortOrderE0EiiyiiNS1_21identity_decomposer_tEEEvPT5_SB_PT3_PKSC_PT1_PKSG_PT2_PKSK_T4_iiT6__param_8];
	cvt.u32.u64 	%r696, %rd7;
	sub.s32 	%r148, %r2084, %r649;
	setp.ge.s32 	%p68, %r696, %r148;
	@%p68 bra 	$L__BB18_106;
	ld.global.u32 	%r2211, [%rd8];
$L__BB18_106:
	add.s32 	%r700, %r696, 32;
	setp.ge.s32 	%p69, %r700, %r148;
	@%p69 bra 	$L__BB18_108;
	ld.global.u32 	%r2210, [%rd8+128];
$L__BB18_108:
	add.s32 	%r703, %r696, 64;
	setp.ge.s32 	%p70, %r703, %r148;
	@%p70 bra 	$L__BB18_110;
	ld.global.u32 	%r2209, [%rd8+256];
$L__BB18_110:
	add.s32 	%r706, %r696, 96;
	setp.ge.s32 	%p71, %r706, %r148;
	@%p71 bra 	$L__BB18_112;
	ld.global.u32 	%r2208, [%rd8+384];
$L__BB18_112:
	add.s32 	%r709, %r696, 128;
	setp.ge.s32 	%p72, %r709, %r148;
	@%p72 bra 	$L__BB18_114;
	ld.global.u32 	%r2207, [%rd8+512];
$L__BB18_114:
	add.s32 	%r712, %r696, 160;
	setp.ge.s32 	%p73, %r712, %r148;
	@%p73 bra 	$L__BB18_116;
	ld.global.u32 	%r2206, [%rd8+640];
$L__BB18_116:
	add.s32 	%r715, %r696, 192;
	setp.ge.s32 	%p74, %r715, %r148;
	@%p74 bra 	$L__BB18_118;
	ld.global.u32 	%r2205, [%rd8+768];
$L__BB18_118:
	add.s32 	%r718, %r696, 224;
	setp.ge.s32 	%p75, %r718, %r148;
	@%p75 bra 	$L__BB18_120;
	ld.global.u32 	%r2204, [%rd8+896];
$L__BB18_120:
	add.s32 	%r721, %r696, 256;
	setp.ge.s32 	%p76, %r721, %r148;
	@%p76 bra 	$L__BB18_122;
	ld.global.u32 	%r2203, [%rd8+1024];
$L__BB18_122:
	add.s32 	%r724, %r696, 288;
	setp.ge.s32 	%p77, %r724, %r148;
	@%p77 bra 	$L__BB18_124;
	ld.global.u32 	%r2202, [%rd8+1152];
$L__BB18_124:
	add.s32 	%r727, %r696, 320;
	setp.ge.s32 	%p78, %r727, %r148;
	@%p78 bra 	$L__BB18_126;
	ld.global.u32 	%r2201, [%rd8+1280];
$L__BB18_126:
	add.s32 	%r730, %r696, 352;
	setp.ge.s32 	%p79, %r730, %r148;
	@%p79 bra 	$L__BB18_128;
	ld.global.u32 	%r2200, [%rd8+1408];
$L__BB18_128:
	add.s32 	%r733, %r696, 384;
	setp.ge.s32 	%p80, %r733, %r148;
	@%p80 bra 	$L__BB18_130;
	ld.global.u32 	%r2199, [%rd8+1536];
$L__BB18_130:
	add.s32 	%r736, %r696, 416;
	setp.ge.s32 	%p81, %r736, %r148;
	@%p81 bra 	$L__BB18_132;
	ld.global.u32 	%r2198, [%rd8+1664];
$L__BB18_132:
	add.s32 	%r739, %r696, 448;
	setp.ge.s32 	%p82, %r739, %r148;
	@%p82 bra 	$L__BB18_134;
	ld.global.u32 	%r2197, [%rd8+1792];
$L__BB18_134:
	add.s32 	%r742, %r696, 480;
	setp.ge.s32 	%p83, %r742, %r148;
	@%p83 bra 	$L__BB18_136;
	ld.global.u32 	%r2196, [%rd8+1920];
$L__BB18_136:
	add.s32 	%r745, %r696, 512;
	setp.ge.s32 	%p84, %r745, %r148;
	@%p84 bra 	$L__BB18_138;
	ld.global.u32 	%r2195, [%rd8+2048];
$L__BB18_138:
	ld.param.u32 	%r2085, [_ZN3cub18CUB_300001_SM_10006detail10radix_sort29DeviceRadixSortOnesweepKernelINS1_5radix10policy_hubIiiyE10Policy1000ELNS0_9SortOrderE0EiiyiiNS1_21identity_decomposer_tEEEvPT5_SB_PT3_PKSC_PT1_PKSG_PT2_PKSK_T4_iiT6__param_8];
	mad.lo.s32 	%r746, %r3, 6528, 6528;
	setp.gt.s32 	%p85, %r746, %r2085;
	@%p85 bra 	$L__BB18_140;
	ld.param.u64 	%rd439, [_ZN3cub18CUB_300001_SM_10006detail10radix_sort29DeviceRadixSortOnesweepKernelINS1_5radix10policy_hubIiiyE10Policy1000ELNS0_9SortOrderE0EiiyiiNS1_21identity_decomposer_tEEEvPT5_SB_PT3_PKSC_PT1_PKSG_PT2_PKSK_T4_iiT6__param_6];
	add.s64 	%rd86, %rd14, %rd7;
	cvta.to.global.u64 	%rd87, %rd439;
	shl.b64 	%rd88, %rd86, 2;
	add.s64 	%rd89, %rd87, %rd88;
	st.global.u32 	[%rd89], %r2211;
	st.global.u32 	[%rd89+128], %r2210;
	st.global.u32 	[%rd89+256], %r2209;
	st.global.u32 	[%rd89+384], %r2208;
	st.global.u32 	[%rd89+512], %r2207;
	st.global.u32 	[%rd89+640], %r2206;
	st.global.u32 	[%rd89+768], %r2205;
	st.global.u32 	[%rd89+896], %r2204;
	st.global.u32 	[%rd89+1024], %r2203;
	st.global.u32 	[%rd89+1152], %r2202;
	st.global.u32 	[%rd89+1280], %r2201;
	st.global.u32 	[%rd89+1408], %r2200;
	st.global.u32 	[%rd89+1536], %r2199;
	st.global.u32 	[%rd89+1664], %r2198;
	st.global.u32 	[%rd89+1792], %r2197;
	st.global.u32 	[%rd89+1920], %r2196;
	st.global.u32 	[%rd89+2048], %r2195;
	bra.uni 	$L__BB18_174;
$L__BB18_140:
	ld.param.u32 	%r2086, [_ZN3cub18CUB_300001_SM_10006detail10radix_sort29DeviceRadixSortOnesweepKernelINS1_5radix10policy_hubIiiyE10Policy1000ELNS0_9SortOrderE0EiiyiiNS1_21identity_decomposer_tEEEvPT5_SB_PT3_PKSC_PT1_PKSG_PT2_PKSK_T4_iiT6__param_8];
	ld.param.u64 	%rd440, [_ZN3cub18CUB_300001_SM_10006detail10radix_sort29DeviceRadixSortOnesweepKernelINS1_5radix10policy_hubIiiyE10Policy1000ELNS0_9SortOrderE0EiiyiiNS1_21identity_decomposer_tEEEvPT5_SB_PT3_PKSC_PT1_PKSG_PT2_PKSK_T4_iiT6__param_6];
	cvt.u32.u64 	%r747, %rd7;
	mad.lo.s32 	%r199, %r3, -6528, %r2086;
	setp.ge.s32 	%p86, %r747, %r199;
	add.s64 	%rd90, %rd14, %rd7;
	cvta.to.global.u64 	%rd91, %rd440;
	shl.b64 	%rd92, %rd90, 2;
	add.s64 	%rd16, %rd91, %rd92;
	@%p86 bra 	$L__BB18_142;
	st.global.u32 	[%rd16], %r2211;
$L__BB18_142:
	add.s32 	%r749, %r747, 32;
	setp.ge.s32 	%p87, %r749, %r199;
	@%p87 bra 	$L__BB18_144;
	st.global.u32 	[%rd16+128], %r2210;
$L__BB18_144:
	add.s32 	%r751, %r747, 64;
	setp.ge.s32 	%p88, %r751, %r199;
	@%p88 bra 	$L__BB18_146;
	st.global.u32 	[%rd16+256], %r2209;
$L__BB18_146:
	add.s32 	%r753, %r747, 96;
	setp.ge.s32 	%p89, %r753, %r199;
	@%p89 bra 	$L__BB18_148;
	st.global.u32 	[%rd16+384], %r2208;
$L__BB18_148:
	add.s32 	%r755, %r747, 128;
	setp.ge.s32 	%p90, %r755, %r199;
	@%p90 bra 	$L__BB18_150;
	st.global.u32 	[%rd16+512], %r2207;
$L__BB18_150:
	add.s32 	%r757, %r747, 160;
	setp.ge.s32 	%p91, %r757, %r199;
	@%p91 bra 	$L__BB18_152;
	st.global.u32 	[%rd16+640], %r2206;
$L__BB18_152:
	add.s32 	%r759, %r747, 192;
	setp.ge.s32 	%p92, %r759, %r199;
	@%p92 bra 	$L__BB18_154;
	st.global.u32 	[%rd16+768], %r2205;
$L__BB18_154:
	add.s32 	%r761, %r747, 224;
	setp.ge.s32 	%p93, %r761, %r199;
	@%p93 bra 	$L__BB18_156;
	st.global.u32 	[%rd16+896], %r2204;
$L__BB18_156:
	add.s32 	%r763, %r747, 256;
	setp.ge.s32 	%p94, %r763, %r199;
	@%p94 bra 	$L__BB18_158;
	st.global.u32 	[%rd16+1024], %r2203;
$L__BB18_158:
	add.s32 	%r765, %r747, 288;
	setp.ge.s32 	%p95, %r765, %r199;
	@%p95 bra 	$L__BB18_160;
	st.global.u32 	[%rd16+1152], %r2202;
$L__BB18_160:
	add.s32 	%r767, %r747, 320;
	setp.ge.s32 	%p96, %r767, %r199;
	@%p96 bra 	$L__BB18_162;
	st.global.u32 	[%rd16+1280], %r2201;
$L__BB18_162:
	add.s32 	%r769, %r747, 352;
	setp.ge.s32 	%p97, %r769, %r199;
	@%p97 bra 	$L__BB18_164;
	st.global.u32 	[%rd16+1408], %r2200;
$L__BB18_164:
	add.s32 	%r771, %r747, 384;
	setp.ge.s32 	%p98, %r771, %r199;
	@%p98 bra 	$L__BB18_166;
	st.global.u32 	[%rd16+1536], %r2199;
$L__BB18_166:
	add.s32 	%r773, %r747, 416;
	setp.ge.s32 	%p99, %r773, %r199;
	@%p99 bra 	$L__BB18_168;
	st.global.u32 	[%rd16+1664], %r2198;
$L__BB18_168:
	add.s32 	%r775, %r747, 448;
	setp.ge.s32 	%p100, %r775, %r199;
	@%p100 bra 	$L__BB18_170;
	st.global.u32 	[%rd16+1792], %r2197;
$L__BB18_170:
	add.s32 	%r777, %r747, 480;
	setp.ge.s32 	%p101, %r777, %r199;
	@%p101 bra 	$L__BB18_172;
	st.global.u32 	[%rd16+1920], %r2196;
$L__BB18_172:
	add.s32 	%r779, %r747, 512;
	setp.ge.s32 	%p102, %r779, %r199;
	@%p102 bra 	$L__BB18_174;
	st.global.u32 	[%rd16+2048], %r2195;
$L__BB18_174:
	// begin inline asm
	exit;
	// end inline asm
	mov.u32 	%r2212, %r2149;
	mov.u32 	%r2213, %r2150;
	mov.u32 	%r2214, %r2151;
	mov.u32 	%r2215, %r2152;
	mov.u32 	%r2216, %r2153;
	mov.u32 	%r2217, %r2154;
	mov.u32 	%r2218, %r2155;
	mov.u32 	%r2219, %r2156;
	mov.u32 	%r2220, %r2157;
	mov.u32 	%r2221, %r2158;
	mov.u32 	%r2222, %r2159;
	mov.u32 	%r2223, %r2160;
	mov.u32 	%r2224, %r2161;
	mov.u32 	%r2225, %r2162;
	mov.u32 	%r2226, %r2163;
	mov.u32 	%r2227, %r2164;
	mov.u32 	%r2228, %r2165;
$L__BB18_175:
	mul.hi.u32 	%r780, %r1, 357913942;
	add.s32 	%r781, %r780, %r1;
	shl.b32 	%r782, %r781, 2;
	mov.u32 	%r783, _ZZN3cub18CUB_300001_SM_10006detail10radix_sort29DeviceRadixSortOnesweepKernelINS1_5radix10policy_hubIiiyE10Policy1000ELNS0_9SortOrderE0EiiyiiNS1_21identity_decomposer_tEEEvPT5_SB_PT3_PKSC_PT1_PKSG_PT2_PKSK_T4_iiT6_E1s;
	add.s32 	%r784, %r783, %r782;
	add.s32 	%r217, %r784, 13328;
	st.shared.u32 	[%r784+13328], %r2174;
	bar.sync 	0;
	setp.gt.u32 	%p103, %r1, 31;
	@%p103 bra 	$L__BB18_177;
	mad.lo.s32 	%r816, %r1, 52, %r783;
	ld.shared.u32 	%r817, [%r816+13328];
	ld.shared.u32 	%r818, [%r816+13332];
	ld.shared.u32 	%r819, [%r816+13336];
	ld.shared.u32 	%r820, [%r816+13340];
	ld.shared.u32 	%r821, [%r816+13344];
	ld.shared.u32 	%r822, [%r816+13348];
	ld.shared.u32 	%r823, [%r816+13352];
	ld.shared.u32 	%r824, [%r816+13356];
	ld.shared.u32 	%r825, [%r816+13360];
	ld.shared.u32 	%r826, [%r816+13364];
	ld.shared.u32 	%r827, [%r816+13368];
	ld.shared.u32 	%r828, [%r816+13372];
	add.s32 	%r829, %r818, %r817;
	add.s32 	%r830, %r829, %r819;
	add.s32 	%r831, %r830, %r820;
	add.s32 	%r832, %r831, %r821;
	add.s32 	%r833, %r832, %r822;
	add.s32 	%r834, %r833, %r823;
	add.s32 	%r835, %r834, %r824;
	add.s32 	%r836, %r835, %r825;
	add.s32 	%r837, %r836, %r826;
	add.s32 	%r838, %r837, %r827;
	add.s32 	%r789, %r838, %r828;
	mov.b32 	%r787, 1;
	mov.b32 	%r812, 0;
	mov.b32 	%r814, -1;
	// begin inline asm
	{  .reg .s32 r0;  .reg .pred p;  shfl.sync.up.b32 r0|p, %r789, %r787, %r812, %r814;  @p add.s32 r0, r0, %r789;  mov.s32 %r785, r0;}
	// end inline asm
	mov.b32 	%r793, 2;
	// begin inline asm
	{  .reg .s32 r0;  .reg .pred p;  shfl.sync.up.b32 r0|p, %r785, %r793, %r812, %r814;  @p add.s32 r0, r0, %r785;  mov.s32 %r791, r0;}
	// end inline asm
	mov.b32 	%r799, 4;
	// begin inline asm
	{  .reg .s32 r0;  .reg .pred p;  shfl.sync.up.b32 r0|p, %r791, %r799, %r812, %r814;  @p add.s32 r0, r0, %r791;  mov.s32 %r797, r0;}
	// end inline asm
	mov.b32 	%r805, 8;
	// begin inline asm
	{  .reg .s32 r0;  .reg .pred p;  shfl.sync.up.b32 r0|p, %r797, %r805, %r812, %r814;  @p add.s32 r0, r0, %r797;  mov.s32 %r803, r0;}
	// end inline asm
	mov.b32 	%r811, 16;
	// begin inline asm
	{  .reg .s32 r0;  .reg .pred p;  shfl.sync.up.b32 r0|p, %r803, %r811, %r812, %r814;  @p add.s32 r0, r0, %r803;  mov.s32 %r809, r0;}
	// end inline asm
	sub.s32 	%r839, %r809, %r789;
	add.s32 	%r840, %r817, %r839;
	add.s32 	%r841, %r818, %r840;
	add.s32 	%r842, %r819, %r841;
	add.s32 	%r843, %r820, %r842;
	add.s32 	%r844, %r821, %r843;
	add.s32 	%r845, %r822, %r844;
	add.s32 	%r846, %r823, %r845;
	add.s32 	%r847, %r824, %r846;
	add.s32 	%r848, %r825, %r847;
	add.s32 	%r849, %r826, %r848;
	add.s32 	%r850, %r827, %r849;
	st.shared.u32 	[%r816+13328], %r839;
	st.shared.u32 	[%r816+13332], %r840;
	st.shared.u32 	[%r816+13336], %r841;
	st.shared.u32 	[%r816+13340], %r842;
	st.shared.u32 	[%r816+13344], %r843;
	st.shared.u32 	[%r816+13348], %r844;
	st.shared.u32 	[%r816+13352], %r845;
	st.shared.u32 	[%r816+13356], %r846;
	st.shared.u32 	[%r816+13360], %r847;
	st.shared.u32 	[%r816+13364], %r848;
	st.shared.u32 	[%r816+13368], %r849;
	st.shared.u32 	[%r816+13372], %r850;
$L__BB18_177:
	setp.gt.u32 	%p104, %r1, 255;
	bar.sync 	0;
	ld.shared.u32 	%r218, [%r217];
	@%p104 bra 	$L__BB18_179;
	shl.b32 	%r851, %r1, 2;
	add.s32 	%r853, %r783, %r851;
	ld.shared.u32 	%r854, [%r853];
	add.s32 	%r855, %r854, %r218;
	st.shared.u32 	[%r853], %r855;
	ld.shared.u32 	%r856, [%r853+1024];
	add.s32 	%r857, %r856, %r218;
	st.shared.u32 	[%r853+1024], %r857;
	ld.shared.u32 	%r858, [%r853+2048];
	add.s32 	%r859, %r858, %r218;
	st.shared.u32 	[%r853+2048], %r859;
	ld.shared.u32 	%r860, [%r853+3072];
	add.s32 	%r861, %r860, %r218;
	st.shared.u32 	[%r853+3072], %r861;
	ld.shared.u32 	%r862, [%r853+4096];
	add.s32 	%r863, %r862, %r218;
	st.shared.u32 	[%r853+4096], %r863;
	ld.shared.u32 	%r864, [%r853+5120];
	add.s32 	%r865, %r864, %r218;
	st.shared.u32 	[%r853+5120], %r865;
	ld.shared.u32 	%r866, [%r853+6144];
	add.s32 	%r867, %r866, %r218;
	st.shared.u32 	[%r853+6144], %r867;
	ld.shared.u32 	%r868, [%r853+7168];
	add.s32 	%r869, %r868, %r218;
	st.shared.u32 	[%r853+7168], %r869;
	ld.shared.u32 	%r870, [%r853+8192];
	add.s32 	%r871, %r870, %r218;
	st.shared.u32 	[%r853+8192], %r871;
	ld.shared.u32 	%r872, [%r853+9216];
	add.s32 	%r873, %r872, %r218;
	st.shared.u32 	[%r853+9216], %r873;
	ld.shared.u32 	%r874, [%r853+10240];
	add.s32 	%r875, %r874, %r218;
	st.shared.u32 	[%r853+10240], %r875;
	ld.shared.u32 	%r876, [%r853+11264];
	add.s32 	%r877, %r876, %r218;
	st.shared.u32 	[%r853+11264], %r877;
$L__BB18_179:
	ld.param.u32 	%r2132, [_ZN3cub18CUB_300001_SM_10006detail10radix_sort29DeviceRadixSortOnesweepKernelINS1_5radix10policy_hubIiiyE10Policy1000ELNS0_9SortOrderE0EiiyiiNS1_21identity_decomposer_tEEEvPT5_SB_PT3_PKSC_PT1_PKSG_PT2_PKSK_T4_iiT6__param_10];
	ld.param.u32 	%r2095, [_ZN3cub18CUB_300001_SM_10006detail10radix_sort29DeviceRadixSortOnesweepKernelINS1_5radix10policy_hubIiiyE10Policy1000ELNS0_9SortOrderE0EiiyiiNS1_21identity_decomposer_tEEEvPT5_SB_PT3_PKSC_PT1_PKSG_PT2_PKSK_T4_iiT6__param_9];
	shl.b32 	%r904, %r1, 5;
	and.b32  	%r905, %r904, 31744;
	add.s32 	%r219, %r783, %r905;
	bar.sync 	0;
	// begin inline asm
	mov.u32 %r878, %lanemask_le;
	// end inline asm
	shr.u32 	%r907, %r2228, %r2095;
	mov.b32 	%r908, -1;
	shl.b32 	%r909, %r908, %r2132;
	not.b32 	%r221, %r909;
	and.b32  	%r901, %r907, %r221;
	mov.b32 	%r881, 1;
	// begin inline asm
	{
    .reg .pred p;
    and.b32 %r879, %r901, %r881;    setp.ne.u32 p, %r879, 0;
    vote.ballot.sync.b32 %r879, p, 0xffffffff;
    @!p not.b32 %r879, %r879;
}

	// end inline asm
	mov.b32 	%r884, 2;
	// begin inline asm
	{
    .reg .pred p;
    and.b32 %r882, %r901, %r884;    setp.ne.u32 p, %r882, 0;
    vote.ballot.sync.b32 %r882, p, 0xffffffff;
    @!p not.b32 %r882, %r882;
}

	// end inline asm
	and.b32  	%r910, %r882, %r879;
	mov.b32 	%r887, 4;
	// begin inline asm
	{
    .reg .pred p;
    and.b32 %r885, %r901, %r887;    setp.ne.u32 p, %r885, 0;
    vote.ballot.sync.b32 %r885, p, 0xffffffff;
    @!p not.b32 %r885, %r885;
}

	// end inline asm
	and.b32  	%r911, %r885, %r910;
	mov.b32 	%r890, 8;
	// begin inline asm
	{
    .reg .pred p;
    and.b32 %r888, %r901, %r890;    setp.ne.u32 p, %r888, 0;
    vote.ballot.sync.b32 %r888, p, 0xffffffff;
    @!p not.b32 %r888, %r888;
}

	// end inline asm
	and.b32  	%r912, %r888, %r911;
	mov.b32 	%r893, 16;
	// begin inline asm
	{
    .reg .pred p;
    and.b32 %r891, %r901, %r893;    setp.ne.u32 p, %r891, 0;
    vote.ballot.sync.b32 %r891, p, 0xffffffff;
    @!p not.b32 %r891, %r891;
}

	// end inline asm
	and.b32  	%r913, %r891, %r912;
	mov.b32 	%r896, 32;
	// begin inline asm
	{
    .reg .pred p;
    and.b32 %r894, %r901, %r896;    setp.ne.u32 p, %r894, 0;
    vote.ballot.sync.b32 %r894, p, 0xffffffff;
    @!p not.b32 %r894, %r894;
}

	// end inline asm
	and.b32  	%r914, %r894, %r913;
	mov.b32 	%r899, 64;
	// begin inline asm
	{
    .reg .pred p;
    and.b32 %r897, %r901, %r899;    setp.ne.u32 p, %r897, 0;
    vote.ballot.sync.b32 %r897, p, 0xffffffff;
    @!p not.b32 %r897, %r897;
}

	// end inline asm
	and.b32  	%r915, %r897, %r914;
	mov.b32 	%r902, 128;
	// begin inline asm
	{
    .reg .pred p;
    and.b32 %r900, %r901, %r902;    setp.ne.u32 p, %r900, 0;
    vote.ballot.sync.b32 %r900, p, 0xffffffff;
    @!p not.b32 %r900, %r900;
}

	// end inline asm
	and.b32  	%r916, %r900, %r915;
	clz.b32 	%r917, %r916;
	sub.s32 	%r223, 31, %r917;
	and.b32  	%r918, %r878, %r916;
	popc.b32 	%r224, %r918;
	setp.ne.s32 	%p105, %r443, %r223;
	mov.b32 	%r2229, 0;
	@%p105 bra 	$L__BB18_181;
	shl.b32 	%r919, %r901, 2;
	add.s32 	%r920, %r219, %r919;
	atom.shared.add.u32 	%r2229, [%r920], %r224;
$L__BB18_181:
	ld.param.u32 	%r2096, [_ZN3cub18CUB_300001_SM_10006detail10radix_sort29DeviceRadixSortOnesweepKernelINS1_5radix10policy_hubIiiyE10Policy1000ELNS0_9SortOrderE0EiiyiiNS1_21identity_decomposer_tEEEvPT5_SB_PT3_PKSC_PT1_PKSG_PT2_PKSK_T4_iiT6__param_9];
	shfl.sync.idx.b32	%r946|%p106, %r2229, %r223, 31, -1;
	add.s32 	%r227, %r224, %r946;
	shr.u32 	%r947, %r2227, %r2096;
	and.b32  	%r943, %r947, %r221;
	mov.b32 	%r923, 1;
	// begin inline asm
	{
    .reg .pred p;
    and.b32 %r921, %r943, %r923;    setp.ne.u32 p, %r921, 0;
    vote.ballot.sync.b32 %r921, p, 0xffffffff;
    @!p not.b32 %r921, %r921;
}

	// end inline asm
	mov.b32 	%r926, 2;
	// begin inline asm
	{
    .reg .pred p;
    and.b32 %r924, %r943, %r926;    setp.ne.u32 p, %r924, 0;
    vote.ballot.sync.b32 %r924, p, 0xffffffff;
    @!p not.b32 %r924, %r924;
}

	// end inline asm
	and.b32  	%r948, %r924, %r921;
	mov.b32 	%r929, 4;
	// begin inline asm
	{
    .reg .pred p;
    and.b32 %r927, %r943, %r929;    setp.ne.u32 p, %r927, 0;
    vote.ballot.sync.b32 %r927, p, 0xffffffff;
    @!p not.b32 %r927, %r927;
}

	// end inline asm
	and.b32  	%r949, %r927, %r948;
	mov.b32 	%r932, 8;
	// begin inline asm
	{
    .reg .pred p;
    and.b32 %r930, %r943, %r932;    setp.ne.u32 p, %r930, 0;
    vote.ballot.sync.b32 %r930, p, 0xffffffff;
    @!p not.b32 %r930, %r930;
}

	// end inline asm
	and.b32  	%r950, %r930, %r949;
	mov.b32 	%r935, 16;
	// begin inline asm
	{
    .reg .pred p;
    and.b32 %r933, %r943, %r935;    setp.ne.u32 p, %r933, 0;
    vote.ballot.sync.b32 %r933, p, 0xffffffff;
    @!p not.b32 %r933, %r933;
}

	// end inline asm
	and.b32  	%r951, %r933, %r950;
	mov.b32 	%r938, 32;
	// begin inline asm
	{
    .reg .pred p;
    and.b32 %r936, %r943, %r938;    setp.ne.u32 p, %r936, 0;
    vote.ballot.sync.b32 %r936, p, 0xffffffff;
    @!p not.b32 %r936, %r936;
}

	// end inline asm
	and.b32  	%r952, %r936, %r951;
	mov.b32 	%r941, 64;
	// begin inline asm
	{
    .reg .pred p;
    and.b32 %r939, %r943, %r941;    setp.ne.u32 p, %r939, 0;
    vote.ballot.sync.b32 %r939, p, 0xffffffff;
    @!p not.b32 %r939, %r939;
}

	// end inline asm
	and.b32  	%r953, %r939, %r952;
	mov.b32 	%r944, 128;
	// begin inline asm
	{
    .reg .pred p;
    and.b32 %r942, %r943, %r944;    setp.ne.u32 p, %r942, 0;
    vote.ballot.sync.b32 %r942, p, 0xffffffff;
    @!p not.b32 %r942, %r942;
}

	// end inline asm
	and.b32  	%r954, %r942, %r953;
	clz.b32 	%r955, %r954;
	sub.s32 	%r229, 31, %r955;
	and.b32  	%r956, %r878, %r954;
	popc.b32 	%r230, %r956;
	setp.ne.s32 	%p107, %r443, %r229;
	mov.b32 	%r2230, 0;
	@%p107 bra 	$L__BB18_183;
	shl.b32 	%r957, %r943, 2;
	add.s32 	%r958, %r219, %r957;
	atom.shared.add.u32 	%r2230, [%r958], %r230;
$L__BB18_183:
	ld.param.u32 	%r2097, [_ZN3cub18CUB_300001_SM_10006detail10radix_sort29DeviceRadixSortOnesweepKernelINS1_5radix10policy_hubIiiyE10Policy1000ELNS0_9SortOrderE0EiiyiiNS1_21identity_decomposer_tEEEvPT5_SB_PT3_PKSC_PT1_PKSG_PT2_PKSK_T4_iiT6__param_9];
	shfl.sync.idx.b32	%r984|%p108, %r2230, %r229, 31, -1;
	add.s32 	%r233, %r230, %r984;
	shr.u32 	%r985, %r2226, %r2097;
	and.b32  	%r981, %r985, %r221;
	mov.b32 	%r961, 1;
	// begin inline asm
	{
    .reg .pred p;
    and.b32 %r959, %r981, %r961;    setp.ne.u32 p, %r959, 0;
    vote.ballot.sync.b32 %r959, p, 0xffffffff;
    @!p not.b32 %r959, %r959;
}

	// end inline asm
	mov.b32 	%r964, 2;
	// begin inline asm
	{
    .reg .pred p;
    and.b32 %r962, %r981, %r964;    setp.ne.u32 p, %r962, 0;
    vote.ballot.sync.b32 %r962, p, 0xffffffff;
    @!p not.b32 %r962, %r962;
}

	// end inline asm
	and.b32  	%r986, %r962, %r959;
	mov.b32 	%r967, 4;
	// begin inline asm
	{
    .reg .pred p;
    and.b32 %r965, %r981, %r967;    setp.ne.u32 p, %r965, 0;
    vote.ballot.sync.b32 %r965, p, 0xffffffff;
    @!p not.b32 %r965, %r965;
}

	// end inline asm
	and.b32  	%r987, %r965, %r986;
	mov.b32 	%r970, 8;
	// begin inline asm
	{
    .reg .pred p;
    and.b32 %r968, %r981, %r970;    setp.ne.u32 p, %r968, 0;
    vote.ballot.sync.b32 %r968, p, 0xffffffff;
    @!p not.b32 %r968, %r968;
}

	// end inline asm
	and.b32  	%r988, %r968, %r987;
	mov.b32 	%r973, 16;
	// begin inline asm
	{
    .reg .pred p;
    and.b32 %r971, %r981, %r973;    setp.ne.u32 p, %r971, 0;
    vote.ballot.sync.b32 %r971, p, 0xffffffff;
    @!p not.b32 %r971, %r971;
}

	// end inline asm
	and.b32  	%r989, %r971, %r988;
	mov.b32 	%r976, 32;
	// begin inline asm
	{
    .reg .pred p;
    and.b32 %r974, %r981, %r976;    setp.ne.u32 p, %r974, 0;
    vote.ballot.sync.b32 %r974, p, 0xffffffff;
    @!p not.b32 %r974, %r974;
}

	// end inline asm
	and.b32  	%r990, %r974, %r989;
	mov.b32 	%r979, 64;
	// begin inline asm
	{
    .reg .pred p;
    and.b32 %r977, %r981, %r979;    setp.ne.u32 p, %r977, 0;
    vote.ballot.sync.b32 %r977, p, 0xffffffff;
    @!p not.b32 %r977, %r977;
}

	// end inline asm
	and.b32  	%r991, %r977, %r990;
	mov.b32 	%r982, 128;
	// begin inline asm
	{
    .reg .pred p;
    and.b32 %r980, %r981, %r982;    setp.ne.u32 p, %r980, 0;
    vote.ballot.sync.b32 %r980, p, 0xffffffff;
    @!p not.b32 %r980, %r980;
}

	// end inline asm
	and.b32  	%r992, %r980, %r991;
	clz.b32 	%r993, %r992;
	sub.s32 	%r235, 31, %r993;
	and.b32  	%r994, %r878, %r992;
	popc.b32 	%r236, %r994;
	setp.ne.s32 	%p109, %r443, %r235;
	mov.b32 	%r2231, 0;
	@%p109 bra 	$L__BB18_185;
	shl.b32 	%r995, %r981, 2;
	add.s32 	%r996, %r219, %r995;
	atom.shared.add.u32 	%r2231, [%r996], %r236;
$L__BB18_185:
	ld.param.u32 	%r2098, [_ZN3cub18CUB_300001_SM_10006detail10radix_sort29DeviceRadixSortOnesweepKernelINS1_5radix10policy_hubIiiyE10Policy1000ELNS0_9SortOrderE0EiiyiiNS1_21identity_decomposer_tEEEvPT5_SB_PT3_PKSC_PT1_PKSG_PT2_PKSK_T4_iiT6__param_9];
	shfl.sync.idx.b32	%r1022|%p110, %r2231, %r235, 31, -1;
	add.s32 	%r239, %r236, %r1022;
	shr.u32 	%r1023, %r2225, %r2098;
	and.b32  	%r1019, %r1023, %r221;
	mov.b32 	%r999, 1;
	// begin inline asm
	{
    .reg .pred p;
    and.b32 %r997, %r1019, %r999;    setp.ne.u32 p, %r997, 0;
    vote.ballot.sync.b32 %r997, p, 0xffffffff;
    @!p not.b32 %r997, %r997;
}

	// end inline asm
	mov.b32 	%r1002, 2;
	// begin inline asm
	{
    .reg .pred p;
    and.b32 %r1000, %r1019, %r1002;    setp.ne.u32 p, %r1000, 0;
    vote.ballot.sync.b32 %r1000, p, 0xffffffff;
    @!p not.b32 %r1000, %r1000;
}

	// end inline asm
	and.b32  	%r1024, %r1000, %r997;
	mov.b32 	%r1005, 4;
	// begin inline asm
	{
    .reg .pred p;
    and.b32 %r1003, %r1019, %r1005;    setp.ne.u32 p, %r1003, 0;
    vote.ballot.sync.b32 %r1003, p, 0xffffffff;
    @!p not.b32 %r1003, %r1003;
}

	// end inline asm
	and.b32  	%r1025, %r1003, %r1024;
	mov.b32 	%r1008, 8;
	// begin inline asm
	{
    .reg .pred p;
    and.b32 %r1006, %r1019, %r1008;    setp.ne.u32 p, %r1006, 0;
    vote.ballot.sync.b32 %r1006, p, 0xffffffff;
    @!p not.b32 %r1006, %r1006;
}

	// end inline asm
	and.b32  	%r1026, %r1006, %r1025;
	mov.b32 	%r1011, 16;
	// begin inline asm
	{
    .reg .pred p;
    and.b32 %r1009, %r1019, %r1011;    setp.ne.u32 p, %r1009, 0;
    vote.ballot.sync.b32 %r1009, p, 0xffffffff;
    @!p not.b32 %r1009, %r1009;
}

	// end inline asm
	and.b32  	%r1027, %r1009, %r1026;
	mov.b32 	%r1014, 32;
	// begin inline asm
	{
    .reg .pred p;
    and.b32 %r1012, %r1019, %r1014;    setp.ne.u32 p, %r1012, 0;
    vote.ballot.sync.b32 %r1012, p, 0xffffffff;
    @!p not.b32 %r1012, %r1012;
}

	// end inline asm
	and.b32  	%r1028, %r1012, %r1027;
	mov.b32 	%r1017, 64;
	// begin inline asm
	{
    .reg .pred p;
    and.b32 %r1015, %r1019, %r1017;    setp.ne.u32 p, %r1015, 0;
    vote.ballot.sync.b32 %r1015, p, 0xffffffff;
    @!p not.b32 %r1015, %r1015;
}

	// end inline asm
	and.b32  	%r1029, %r1015, %r1028;
	mov.b32 	%r1020, 128;
	// begin inline asm
	{
    .reg .pred p;
    and.b32 %r1018, %r1019, %r1020;    setp.ne.u32 p, %r1018, 0;
    vote.ballot.sync.b32 %r1018, p, 0xffffffff;
    @!p not.b32 %r1018, %r1018;
}

	// end inline asm
	and.b32  	%r1030, %r1018, %r1029;
	clz.b32 	%r1031, %r1030;
	sub.s32 	%r241, 31, %r1031;
	and.b32  	%r1032, %r878, %r1030;
	popc.b32 	%r242, %r1032;
	setp.ne.s32 	%p111, %r443, %r241;
	mov.b32 	%r2232, 0;
	@%p111 bra 	$L__BB18_187;
	shl.b32 	%r1033, %r1019, 2;
	add.s32 	%r1034, %r219, %r1033;
	atom.shared.add.u32 	%r2232, [%r1034], %r242;
$L__BB18_187:
	ld.param.u32 	%r2099, [_ZN3cub18CUB_300001_SM_10006detail10radix_sort29DeviceRadixSortOnesweepKernelINS1_5radix10policy_hubIiiyE10Policy1000ELNS0_9SortOrderE0EiiyiiNS1_21identity_decomposer_tEEEvPT5_SB_PT3_PKSC_PT1_PKSG_PT2_PKSK_T4_iiT6__param_9];
	shfl.sync.idx.b32	%r1060|%p112, %r2232, %r241, 31, -1;
	add.s32 	%r245, %r242, %r1060;
	shr.u32 	%r1061, %r2224, %r2099;
	and.b32  	%r1057, %r1061, %r221;
	mov.b32 	%r1037, 1;
	// begin inline asm
	{
    .reg .pred p;
    and.b32 %r1035, %r1057, %r1037;    setp.ne.u32 p, %r1035, 0;
    vote.ballot.sync.b32 %r1035, p, 0xffffffff;
    @!p not.b32 %r1035, %r1035;
}

	// end inline asm
	mov.b32 	%r1040, 2;
	// begin inline asm
	{
    .reg .pred p;
    and.b32 %r1038, %r1057, %r1040;    setp.ne.u32 p, %r1038, 0;
    vote.ballot.sync.b32 %r1038, p, 0xffffffff;
    @!p not.b32 %r1038, %r1038;
}

	// end inline asm
	and.b32  	%r1062, %r1038, %r1035;
	mov.b32 	%r1043, 4;
	// begin inline asm
	{
    .reg .pred p;
    and.b32 %r1041, %r1057, %r1043;    setp.ne.u32 p, %r1041, 0;
    vote.ballot.sync.b32 %r1041, p, 0xffffffff;
    @!p not.b32 %r1041, %r1041;
}

	// end inline asm
	and.b32  	%r1063, %r1041, %r1062;
	mov.b32 	%r1046, 8;
	// begin inline asm
	{
    .reg .pred p;
    and.b32 %r1044, %r1057, %r1046;    setp.ne.u32 p, %r1044, 0;
    vote.ballot.sync.b32 %r1044, p, 0xffffffff;
    @!p not.b32 %r1044, %r1044;
}

	// end inline asm
	and.b32  	%r1064, %r1044, %r1063;
	mov.b32 	%r1049, 16;
	// begin inline asm
	{
    .reg .pred p;
    and.b32 %r1047, %r1057, %r1049;    setp.ne.u32 p, %r1047, 0;
    vote.ballot.sync.b32 %r1047, p, 0xffffffff;
    @!p not.b32 %r1047, %r1047;
}

	// end inline asm
	and.b32  	%r1065, %r1047, %r1064;
	mov.b32 	%r1052, 32;
	// begin inline asm
	{
    .reg .pred p;
    and.b32 %r1050, %r1057, %r1052;    setp.ne.u32 p, %r1050, 0;
    vote.ballot.sync.b32 %r1050, p, 0xffffffff;
    @!p not.b32 %r1050, %r1050;
}

	// end inline asm
	and.b32  	%r1066, %r1050, %r1065;
	mov.b32 	%r1055, 64;
	// begin inline asm
	{
    .reg .pred p;
    and.b32 %r1053, %r1057, %r1055;    setp.ne.u32 p, %r1053, 0;
    vote.ballot.sync.b32 %r1053, p, 0xffffffff;
    @!p not.b32 %r1053, %r1053;
}

	// end inline asm
	and.b32  	%r1067, %r1053, %r1066;
	mov.b32 	%r1058, 128;
	// begin inline asm
	{
    .reg .pred p;
    and.b32 %r1056, %r1057, %r1058;    setp.ne.u32 p, %r1056, 0;
    vote.ballot.sync.b32 %r1056, p, 0xffffffff;
    @!p not.b32 %r1056, %r1056;
}

	// end inline asm
	and.b32  	%r1068, %r1056, %r1067;
	clz.b32 	%r1069, %r1068;
	sub.s32 	%r247, 31, %r1069;
	and.b32  	%r1070, %r878, %r1068;
	popc.b32 	%r248, %r1070;
	setp.ne.s32 	%p113, %r443, %r247;
	mov.b32 	%r2233, 0;
	@%p113 bra 	$L__BB18_189;
	shl.b32 	%r1071, %r1057, 2;
	add.s32 	%r1072, %r219, %r1071;
	atom.shared.add.u32 	%r2233, [%r1072], %r248;
$L__BB18_189:
	ld.param.u32 	%r2100, [_ZN3cub18CUB_300001_SM_10006detail10radix_sort29DeviceRadixSortOnesweepKernelINS1_5radix10policy_hubIiiyE10Policy1000ELNS0_9SortOrderE0EiiyiiNS1_21identity_decomposer_tEEEvPT5_SB_PT3_PKSC_PT1_PKSG_PT2_PKSK_T4_iiT6__param_9];
	shfl.sync.idx.b32	%r1098|%p114, %r2233, %r247, 31, -1;
	add.s32 	%r251, %r248, %r1098;
	shr.u32 	%r1099, %r2223, %r2100;
	and.b32  	%r1095, %r1099, %r221;
	mov.b32 	%r1075, 1;
	// begin inline asm
	{
    .reg .pred p;
    and.b32 %r1073, %r1095, %r1075;    setp.ne.u32 p, %r1073, 0;
    vote.ballot.sync.b32 %r1073, p, 0xffffffff;
    @!p not.b32 %r1073, %r1073;
}

	// end inline asm
	mov.b32 	%r1078, 2;
	// begin inline asm
	{
    .reg .pred p;
    and.b32 %r1076, %r1095, %r1078;    setp.ne.u32 p, %r1076, 0;
    vote.ballot.sync.b32 %r1076, p, 0xffffffff;
    @!p not.b32 %r1076, %r1076;
}

	// end inline asm
	and.b32  	%r1100, %r1076, %r1073;
	mov.b32 	%r1081, 4;
	// begin inline asm
	{
    .reg .pred p;
    and.b32 %r1079, %r1095, %r1081;    setp.ne.u32 p, %r1079, 0;
    vote.ballot.sync.b32 %r1079, p, 0xffffffff;
    @!p not.b32 %r1079, %r1079;
}

	// end inline asm
	and.b32  	%r1101, %r1079, %r1100;
	mov.b32 	%r1084, 8;
	// begin inline asm
	{
    .reg .pred p;
    and.b32 %r1082, %r1095, %r1084;    setp.ne.u32 p, %r1082, 0;
    vote.ballot.sync.b32 %r1082, p, 0xffffffff;
    @!p not.b32 %r1082, %r1082;
}

	// end inline asm
	and.b32  	%r1102, %r1082, %r1101;
	mov.b32 	%r1087, 16;
	// begin inline asm
	{
    .reg .pred p;
    and.b32 %r1085, %r1095, %r1087;    setp.ne.u32 p, %r1085, 0;
    vote.ballot.sync.b32 %r1085, p, 0xffffffff;
    @!p not.b32 %r1085, %r1085;
}

	// end inline asm
	and.b32  	%r1103, %r1085, %r1102;
	mov.b32 	%r1090, 32;
	// begin inline asm
	{
    .reg .pred p;
    and.b32 %r1088, %r1095, %r1090;    setp.ne.u32 p, %r1088, 0;
    vote.ballot.sync.b32 %r1088, p, 0xffffffff;
    @!p not.b32 %r1088, %r1088;
}

	// end inline asm
	and.b32  	%r1104, %r1088, %r1103;
	mov.b32 	%r1093, 64;
	// begin inline asm
	{
    .reg .pred p;
    and.b32 %r1091, %r1095, %r1093;    setp.ne.u32 p, %r1091, 0;
    vote.ballot.sync.b32 %r1091, p, 0xffffffff;
    @!p not.b32 %r1091, %r1091;
}

	// end inline asm
	and.b32  	%r1105, %r1091, %r1104;
	mov.b32 	%r1096, 128;
	// begin inline asm
	{
    .reg .pred p;
    and.b32 %r1094, %r1095, %r1096;    setp.ne.u32 p, %r1094, 0;
    vote.ballot.sync.b32 %r1094, p, 0xffffffff;
    @!p not.b32 %r1094, %r1094;
}

	// end inline asm
	and.b32  	%r1106, %r1094, %r1105;
	clz.b32 	%r1107, %r1106;
	sub.s32 	%r253, 31, %r1107;
	and.b32  	%r1108, %r878, %r1106;
	popc.b32 	%r254, %r1108;
	setp.ne.s32 	%p115, %r443, %r253;
	mov.b32 	%r2234, 0;
	@%p115 bra 	$L__BB18_191;
	shl.b32 	%r1109, %r1095, 2;
	add.s32 	%r1110, %r219, %r1109;
	atom.shared.add.u32 	%r2234, [%r1110], %r254;
$L__BB18_191:
	ld.param.u32 	%r2101, [_ZN3cub18CUB_300001_SM_10006detail10radix_sort29DeviceRadixSortOnesweepKernelINS1_5radix10policy_hubIiiyE10Policy1000ELNS0_9SortOrderE0EiiyiiNS1_21identity_decomposer_tEEEvPT5_SB_PT3_PKSC_PT1_PKSG_PT2_PKSK_T4_iiT6__param_9];
	shfl.sync.idx.b32	%r1136|%p116, %r2234, %r253, 31, -1;
	add.s32 	%r257, %r254, %r1136;
	shr.u32 	%r1137, %r2222, %r2101;
	and.b32  	%r1133, %r1137, %r221;
	mov.b32 	%r1113, 1;
	// begin inline asm
	{
    .reg .pred p;
    and.b32 %r1111, %r1133, %r1113;    setp.ne.u32 p, %r1111, 0;
    vote.ballot.sync.b32 %r1111, p, 0xffffffff;
    @!p not.b32 %r1111, %r1111;
}

	// end inline asm
	mov.b32 	%r1116, 2;
	// begin inline asm
	{
    .reg .pred p;
    and.b32 %r1114, %r1133, %r1116;    setp.ne.u32 p, %r1114, 0;
    vote.ballot.sync.b32 %r1114, p, 0xffffffff;
    @!p not.b32 %r1114, %r1114;
}

	// end inline asm
	and.b32  	%r1138, %r1114, %r1111;
	mov.b32 	%r1119, 4;
	// begin inline asm
	{
    .reg .pred p;
    and.b32 %r1117, %r1133, %r1119;    setp.ne.u32 p, %r1117, 0;
    vote.ballot.sync.b32 %r1117, p, 0xffffffff;
    @!p not.b32 %r1117, %r1117;
}

	// end inline asm
	and.b32  	%r1139, %r1117, %r1138;
	mov.b32 	%r1122, 8;
	// begin inline asm
	{
    .reg .pred p;
    and.b32 %r1120, %r1133, %r1122;    setp.ne.u32 p, %r1120, 0;
    vote.ballot.sync.b32 %r1120, p, 0xffffffff;
    @!p not.b32 %r1120, %r1120;
}

	// end inline asm
	and.b32  	%r1140, %r1120, %r1139;
	mov.b32 	%r1125, 16;
	// begin inline asm
	{
    .reg .pred p;
    and.b32 %r1123, %r1133, %r1125;    setp.ne.u32 p, %r1123, 0;
    vote.ballot.sync.b32 %r1123, p, 0xffffffff;
    @!p not.b32 %r1123, %r1123;
}

	// end inline asm
	and.b32  	%r1141, %r1123, %r1140;
	mov.b32 	%r1128, 32;
	// begin inline asm
	{
    .reg .pred p;
    and.b32 %r1126, %r1133, %r1128;    setp.ne.u32 p, %r1126, 0;
    vote.ballot.sync.b32 %r1126, p, 0xffffffff;
    @!p not.b32 %r1126, %r1126;
}

	// end inline asm
	and.b32  	%r1142, %r1126, %r1141;
	mov.b32 	%r1131, 64;
	// begin inline asm
	{
    .reg .pred p;
    and.b32 %r1129, %r1133, %r1131;    setp.ne.u32 p, %r1129, 0;
    vote.ballot.sync.b32 %r1129, p, 0xffffffff;
    @!p not.b32 %r1129, %r1129;
}

	// end inline asm
	and.b32  	%r1143, %r1129, %r1142;
	mov.b32 	%r1134, 128;
	// begin inline asm
	{
    .reg .pred p;
    and.b32 %r1132, %r1133, %r1134;    setp.ne.u32 p, %r1132, 0;
    vote.ballot.sync.b32 %r1132, p, 0xffffffff;
    @!p not.b32 %r1132, %r1132;
}

	// end inline asm
	and.b32  	%r1144, %r1132, %r1143;
	clz.b32 	%r1145, %r1144;
	sub.s32 	%r259, 31, %r1145;
	and.b32  	%r1146, %r878, %r1144;
	popc.b32 	%r260, %r1146;
	setp.ne.s32 	%p117, %r443, %r259;
	mov.b32 	%r2235, 0;
	@%p117 bra 	$L__BB18_193;
	shl.b32 	%r1147, %r1133, 2;
	add.s32 	%r1148, %r219, %r1147;
	atom.shared.add.u32 	%r2235, [%r1148], %r260;
$L__BB18_193:
	ld.param.u32 	%r2102, [_ZN3cub18CUB_300001_SM_10006detail10radix_sort29DeviceRadixSortOnesweepKernelINS1_5radix10policy_hubIiiyE10Policy1000ELNS0_9SortOrderE0EiiyiiNS1_21identity_decomposer_tEEEvPT5_SB_PT3_PKSC_PT1_PKSG_PT2_PKSK_T4_iiT6__param_9];
	shfl.sync.idx.b32	%r1174|%p118, %r2235, %r259, 31, -1;
	add.s32 	%r263, %r260, %r1174;
	shr.u32 	%r1175, %r2221, %r2102;
	and.b32  	%r1171, %r1175, %r221;
	mov.b32 	%r1151, 1;
	// begin inline asm
	{
    .reg .pred p;
    and.b32 %r1149, %r1171, %r1151;    setp.ne.u32 p, %r1149, 0;
    vote.ballot.sync.b32 %r1149, p, 0xffffffff;
    @!p not.b32 %r1149, %r1149;
}

	// end inline asm
	mov.b32 	%r1154, 2;
	// begin inline asm
	{
    .reg .pred p;
    and.b32 %r1152, %r1171, %r1154;    setp.ne.u32 p, %r1152, 0;
    vote.ballot.sync.b32 %r1152, p, 0xffffffff;
    @!p not.b32 %r1152, %r1152;
}

	// end inline asm
	and.b32  	%r1176, %r1152, %r1149;
	mov.b32 	%r1157, 4;
	// begin inline asm
	{
    .reg .pred p;
    and.b32 %r1155, %r1171, %r1157;    setp.ne.u32 p, %r1155, 0;
    vote.ballot.sync.b32 %r1155, p, 0xffffffff;
    @!p not.b32 %r1155, %r1155;
}

	// end inline asm
	and.b32  	%r1177, %r1155, %r1176;
	mov.b32 	%r1160, 8;
	// begin inline asm
	{
    .reg .pred p;
    and.b32 %r1158, %r1171, %r1160;    setp.ne.u32 p, %r1158, 0;
    vote.ballot.sync.b32 %r1158, p, 0xffffffff;
    @!p not.b32 %r1158, %r1158;
}

	// end inline asm
	and.b32  	%r1178, %r1158, %r1177;
	mov.b32 	%r1163, 16;
	// begin inline asm
	{
    .reg .pred p;
    and.b32 %r1161, %r1171, %r1163;    setp.ne.u32 p, %r1161, 0;
    vote.ballot.sync.b32 %r1161, p, 0xffffffff;
    @!p not.b32 %r1161, %r1161;
}

	// end inline asm
	and.b32  	%r1179, %r1161, %r1178;
	mov.b32 	%r1166, 32;
	// begin inline asm
	{
    .reg .pred p;
    and.b32 %r1164, %r1171, %r1166;    setp.ne.u32 p, %r1164, 0;
    vote.ballot.sync.b32 %r1164, p, 0xffffffff;
    @!p not.b32 %r1164, %r1164;
}

	// end inline asm
	and.b32  	%r1180, %r1164, %r1179;
	mov.b32 	%r1169, 64;
	// begin inline asm
	{
    .reg .pred p;
    and.b32 %r1167, %r1171, %r1169;    setp.ne.u32 p, %r1167, 0;
    vote.ballot.sync.b32 %r1167, p, 0xffffffff;
    @!p not.b32 %r1167, %r1167;
}

	// end inline asm
	and.b32  	%r1181, %r1167, %r1180;
	mov.b32 	%r1172, 128;
	// begin inline asm
	{
    .reg .pred p;
    and.b32 %r1170, %r1171, %r1172;    setp.ne.u32 p, %r1170, 0;
    vote.ballot.sync.b32 %r1170, p, 0xffffffff;
    @!p not.b32 %r1170, %r1170;
}

	// end inline asm
	and.b32  	%r1182, %r1170, %r1181;
	clz.b32 	%r1183, %r1182;
	sub.s32 	%r265, 31, %r1183;
	and.b32  	%r1184, %r878, %r1182;
	popc.b32 	%r266, %r1184;
	setp.ne.s32 	%p119, %r443, %r265;
	mov.b32 	%r2236, 0;
	@%p119 bra 	$L__BB18_195;
	shl.b32 	%r1185, %r1171, 2;
	add.s32 	%r1186, %r219, %r1185;
	atom.shared.add.u32 	%r2236, [%r1186], %r266;
$L__BB18_195:
	ld.param.u32 	%r2103, [_ZN3cub18CUB_300001_SM_10006detail10radix_sort29DeviceRadixSortOnesweepKernelINS1_5radix10policy_hubIiiyE10Policy1000ELNS0_9SortOrderE0EiiyiiNS1_21identity_decomposer_tEEEvPT5_SB_PT3_PKSC_PT1_PKSG_PT2_PKSK_T4_iiT6__param_9];
	shfl.sync.idx.b32	%r1212|%p120, %r2236, %r265, 31, -1;
	add.s32 	%r269, %r266, %r1212;
	shr.u32 	%r1213, %r2220, %r2103;
	and.b32  	%r1209, %r1213, %r221;
	mov.b32 	%r1189, 1;
	// begin inline asm
	{
    .reg .pred p;
    and.b32 %r1187, %r1209, %r1189;    setp.ne.u32 p, %r1187, 0;
    vote.ballot.sync.b32 %r1187, p, 0xffffffff;
    @!p not.b32 %r1187, %r1187;
}

	// end inline asm
	mov.b32 	%r1192, 2;
	// begin inline asm
	{
    .reg .pred p;
    and.b32 %r1190, %r1209, %r1192;    setp.ne.u32 p, %r1190, 0;
    vote.ballot.sync.b32 %r1190, p, 0xffffffff;
    @!p not.b32 %r1190, %r1190;
}

	// end inline asm
	and.b32  	%r1214, %r1190, %r1187;
	mov.b32 	%r1195, 4;
	// begin inline asm
	{
    .reg .pred p;
    and.b32 %r1193, %r1209, %r1195;    setp.ne.u32 p, %r1193, 0;
    vote.ballot.sync.b32 %r1193, p, 0xffffffff;
    @!p not.b32 %r1193, %r1193;
}

	// end inline asm
	and.b32  	%r1215, %r1193, %r1214;
	mov.b32 	%r1198, 8;
	// begin inline asm
	{
    .reg .pred p;
    and.b32 %r1196, %r1209, %r1198;    setp.ne.u32 p, %r1196, 0;
    vote.ballot.sync.b32 %r1196, p, 0xffffffff;
    @!p not.b32 %r1196, %r1196;
}

	// end inline asm
	and.b32  	%r1216, %r1196, %r1215;
	mov.b32 	%r1201, 16;
	// begin inline asm
	{
    .reg .pred p;
    and.b32 %r1199, %r1209, %r1201;    setp.ne.u32 p, %r1199, 0;
    vote.ballot.sync.b32 %r1199, p, 0xffffffff;
    @!p not.b32 %r1199, %r1199;
}

	// end inline asm
	and.b32  	%r1217, %r1199, %r1216;
	mov.b32 	%r1204, 32;
	// begin inline asm
	{
    .reg .pred p;
    and.b32 %r1202, %r1209, %r1204;    setp.ne.u32 p, %r1202, 0;
    vote.ballot.sync.b32 %r1202, p, 0xffffffff;
    @!p not.b32 %r1202, %r1202;
}

	// end inline asm
	and.b32  	%r1218, %r1202, %r1217;
	mov.b32 	%r1207, 64;
	// begin inline asm
	{
    .reg .pred p;
    and.b32 %r1205, %r1209, %r1207;    setp.ne.u32 p, %r1205, 0;
    vote.ballot.sync.b32 %r1205, p, 0xffffffff;
    @!p not.b32 %r1205, %r1205;
}

	// end inline asm
	and.b32  	%r1219, %r1205, %r1218;
	mov.b32 	%r1210, 128;
	// begin inline asm
	{
    .reg .pred p;
    and.b32 %r1208, %r1209, %r1210;    setp.ne.u32 p, %r1208, 0;
    vote.ballot.sync.b32 %r1208, p, 0xffffffff;
    @!p not.b32 %r1208, %r1208;
}

	// end inline asm
	and.b32  	%r1220, %r1208, %r1219;
	clz.b32 	%r1221, %r1220;
	sub.s32 	%r271, 31, %r1221;
	and.b32  	%r1222, %r878, %r1220;
	popc.b32 	%r272, %r1222;
	setp.ne.s32 	%p121, %r443, %r271;
	mov.b32 	%r2237, 0;
	@%p121 bra 	$L__BB18_197;
	shl.b32 	%r1223, %r1209, 2;
	add.s32 	%r1224, %r219, %r1223;
	atom.shared.add.u32 	%r2237, [%r1224], %r272;
$L__BB18_197:
	ld.param.u32 	%r2104, [_ZN3cub18CUB_300001_SM_10006detail10radix_sort29DeviceRadixSortOnesweepKernelINS1_5radix10policy_hubIiiyE10Policy1000ELNS0_9SortOrderE0EiiyiiNS1_21identity_decomposer_tEEEvPT5_SB_PT3_PKSC_PT1_PKSG_PT2_PKSK_T4_iiT6__param_9];
	shfl.sync.idx.b32	%r1250|%p122, %r2237, %r271, 31, -1;
	add.s32 	%r275, %r272, %r1250;
	shr.u32 	%r1251, %r2219, %r2104;
	and.b32  	%r1247, %r1251, %r221;
	mov.b32 	%r1227, 1;
	// begin inline asm
	{
    .reg .pred p;
    and.b32 %r1225, %r1247, %r1227;    setp.ne.u32 p, %r1225, 0;
    vote.ballot.sync.b32 %r1225, p, 0xffffffff;
    @!p not.b32 %r1225, %r1225;
}

	// end inline asm
	mov.b32 	%r1230, 2;
	// begin inline asm
	{
    .reg .pred p;
    and.b32 %r1228, %r1247, %r1230;    setp.ne.u32 p, %r1228, 0;
    vote.ballot.sync.b32 %r1228, p, 0xffffffff;
    @!p not.b32 %r1228, %r1228;
}

	// end inline asm
	and.b32  	%r1252, %r1228, %r1225;
	mov.b32 	%r1233, 4;
	// begin inline asm
	{
    .reg .pred p;
    and.b32 %r1231, %r1247, %r1233;    setp.ne.u32 p, %r1231, 0;
    vote.ballot.sync.b32 %r1231, p, 0xffffffff;
    @!p not.b32 %r1231, %r1231;
}

	// end inline asm
	and.b32  	%r1253, %r1231, %r1252;
	mov.b32 	%r1236, 8;
	// begin inline asm
	{
    .reg .pred p;
    and.b32 %r1234, %r1247, %r1236;    setp.ne.u32 p, %r1234, 0;
    vote.ballot.sync.b32 %r1234, p, 0xffffffff;
    @!p not.b32 %r1234, %r1234;
}

	// end inline asm
	and.b32  	%r1254, %r1234, %r1253;
	mov.b32 	%r1239, 16;
	// begin inline asm
	{
    .reg .pred p;
    and.b32 %r1237, %r1247, %r1239;    setp.ne.u32 p, %r1237, 0;
    vote.ballot.sync.b32 %r1237, p, 0xffffffff;
    @!p not.b32 %r1237, %r1237;
}

	// end inline asm
	and.b32  	%r1255, %r1237, %r1254;
	mov.b32 	%r1242, 32;
	// begin inline asm
	{
    .reg .pred p;
    and.b32 %r1240, %r1247, %r1242;    setp.ne.u32 p, %r1240, 0;
    vote.ballot.sync.b32 %r1240, p, 0xffffffff;
    @!p not.b32 %r1240, %r1240;
}

	// end inline asm
	and.b32  	%r1256, %r1240, %r1255;
	mov.b32 	%r1245, 64;
	// begin inline asm
	{
    .reg .pred p;
    and.b32 %r1243, %r1247, %r1245;    setp.ne.u32 p, %r1243, 0;
    vote.ballot.sync.b32 %r1243, p, 0xffffffff;
    @!p not.b32 %r1243, %r1243;
}

	// end inline asm
	and.b32  	%r1257, %r1243, %r1256;
	mov.b32 	%r1248, 128;
	// begin inline asm
	{
    .reg .pred p;
    and.b32 %r1246, %r1247, %r1248;    setp.ne.u32 p, %r1246, 0;
    vote.ballot.sync.b32 %r1246, p, 0xffffffff;
    @!p not.b32 %r1246, %r1246;
}

	// end inline asm
	and.b32  	%r1258, %r1246, %r1257;
	clz.b32 	%r1259, %r1258;
	sub.s32 	%r277, 31, %r1259;
	and.b32  	%r1260, %r878, %r1258;
	popc.b32 	%r278, %r1260;
	setp.ne.s32 	%p123, %r443, %r277;
	mov.b32 	%r2238, 0;
	@%p123 bra 	$L__BB18_199;
	shl.b32 	%r1265, %r1247, 2;
	add.s32 	%r1266, %r219, %r1265;
	atom.shared.add.u32 	%r2238, [%r1266], %r278;
$L__BB18_199:
	ld.param.u32 	%r2105, [_ZN3cub18CUB_300001_SM_10006detail10radix_sort29DeviceRadixSortOnesweepKernelINS1_5radix10policy_hubIiiyE10Policy1000ELNS0_9SortOrderE0EiiyiiNS1_21identity_decomposer_tEEEvPT5_SB_PT3_PKSC_PT1_PKSG_PT2_PKSK_T4_iiT6__param_9];
	shfl.sync.idx.b32	%r1292|%p124, %r2238, %r277, 31, -1;
	add.s32 	%r281, %r278, %r1292;
	shr.u32 	%r1293, %r2218, %r2105;
	and.b32  	%r1289, %r1293, %r221;
	mov.b32 	%r1269, 1;
	// begin inline asm
	{
    .reg .pred p;
    and.b32 %r1267, %r1289, %r1269;    setp.ne.u32 p, %r1267, 0;
    vote.ballot.sync.b32 %r1267, p, 0xffffffff;
    @!p not.b32 %r1267, %r1267;
}

	// end inline asm
	mov.b32 	%r1272, 2;
	// begin inline asm
	{
    .reg .pred p;
    and.b32 %r1270, %r1289, %r1272;    setp.ne.u32 p, %r1270, 0;
    vote.ballot.sync.b32 %r1270, p, 0xffffffff;
    @!p not.b32 %r1270, %r1270;
}

	// end inline asm
	and.b32  	%r1294, %r1270, %r1267;
	mov.b32 	%r1275, 4;
	// begin inline asm
	{
    .reg .pred p;
    and.b32 %r1273, %r1289, %r1275;    setp.ne.u32 p, %r1273, 0;
    vote.ballot.sync.b32 %r1273, p, 0xffffffff;
    @!p not.b32 %r1273, %r1273;
}

	// end inline asm
	and.b32  	%r1295, %r1273, %r1294;
	mov.b32 	%r1278, 8;
	// begin inline asm
	{
    .reg .pred p;
    and.b32 %r1276, %r1289, %r1278;    setp.ne.u32 p, %r1276, 0;
    vote.ballot.sync.b32 %r1276, p, 0xffffffff;
    @!p not.b32 %r1276, %r1276;
}

	// end inline asm
	and.b32  	%r1296, %r1276, %r1295;
	mov.b32 	%r1281, 16;
	// begin inline asm
	{
    .reg .pred p;
    and.b32 %r1279, %r1289, %r1281;    setp.ne.u32 p, %r1279, 0;
    vote.ballot.sync.b32 %r1279, p, 0xffffffff;
    @!p not.b32 %r1279, %r1279;
}

	// end inline asm
	and.b32  	%r1297, %r1279, %r1296;
	mov.b32 	%r1284, 32;
	// begin inline asm
	{
    .reg .pred p;
    and.b32 %r1282, %r1289, %r1284;    setp.ne.u32 p, %r1282, 0;
    vote.ballot.sync.b32 %r1282, p, 0xffffffff;
    @!p not.b32 %r1282, %r1282;
}

	// end inline asm
	and.b32  	%r1298, %r1282, %r1297;
	mov.b32 	%r1287, 64;
	// begin inline asm
	{
    .reg .pred p;
    and.b32 %r1285, %r1289, %r1287;    setp.ne.u32 p, %r1285, 0;
    vote.ballot.sync.b32 %r1285, p, 0xffffffff;
    @!p not.b32 %r1285, %r1285;
}

	// end inline asm
	and.b32  	%r1299, %r1285, %r1298;
	mov.b32 	%r1290, 128;
	// begin inline asm
	{
    .reg .pred p;
    and.b32 %r1288, %r1289, %r1290;    setp.ne.u32 p, %r1288, 0;
    vote.ballot.sync.b32 %r1288, p, 0xffffffff;
    @!p not.b32 %r1288, %r1288;
}

	// end inline asm
	and.b32  	%r1300, %r1288, %r1299;
	clz.b32 	%r1301, %r1300;
	sub.s32 	%r283, 31, %r1301;
	and.b32  	%r1302, %r878, %r1300;
	popc.b32 	%r284, %r1302;
	setp.ne.s32 	%p125, %r443, %r283;
	mov.b32 	%r2239, 0;
	@%p125 bra 	$L__BB18_201;
	shl.b32 	%r1307, %r1289, 2;
	add.s32 	%r1308, %r219, %r1307;
	atom.shared.add.u32 	%r2239, [%r1308], %r284;
$L__BB18_201:
	ld.param.u32 	%r2106, [_ZN3cub18CUB_300001_SM_10006detail10radix_sort29DeviceRadixSortOnesweepKernelINS1_5radix10policy_hubIiiyE10Policy1000ELNS0_9SortOrderE0EiiyiiNS1_21identity_decomposer_tEEEvPT5_SB_PT3_PKSC_PT1_PKSG_PT2_PKSK_T4_iiT6__param_9];
	shfl.sync.idx.b32	%r1334|%p126, %r2239, %r283, 31, -1;
	add.s32 	%r287, %r284, %r1334;
	shr.u32 	%r1335, %r2217, %r2106;
	and.b32  	%r1331, %r1335, %r221;
	mov.b32 	%r1311, 1;
	// begin inline asm
	{
    .reg .pred p;
    and.b32 %r1309, %r1331, %r1311;    setp.ne.u32 p, %r1309, 0;
    vote.ballot.sync.b32 %r1309, p, 0xffffffff;
    @!p not.b32 %r1309, %r1309;
}

	// end inline asm
	mov.b32 	%r1314, 2;
	// begin inline asm
	{
    .reg .pred p;
    and.b32 %r1312, %r1331, %r1314;    setp.ne.u32 p, %r1312, 0;
    vote.ballot.sync.b32 %r1312, p, 0xffffffff;
    @!p not.b32 %r1312, %r1312;
}

	// end inline asm
	and.b32  	%r1336, %r1312, %r1309;
	mov.b32 	%r1317, 4;
	// begin inline asm
	{
    .reg .pred p;
    and.b32 %r1315, %r1331, %r1317;    setp.ne.u32 p, %r1315, 0;
    vote.ballot.sync.b32 %r1315, p, 0xffffffff;
    @!p not.b32 %r1315, %r1315;
}

	// end inline asm
	and.b32  	%r1337, %r1315, %r1336;
	mov.b32 	%r1320, 8;
	// begin inline asm
	{
    .reg .pred p;
    and.b32 %r1318, %r1331, %r1320;    setp.ne.u32 p, %r1318, 0;
    vote.ballot.sync.b32 %r1318, p, 0xffffffff;
    @!p not.b32 %r1318, %r1318;
}

	// end inline asm
	and.b32  	%r1338, %r1318, %r1337;
	mov.b32 	%r1323, 16;
	// begin inline asm
	{
    .reg .pred p;
    and.b32 %r1321, %r1331, %r1323;    setp.ne.u32 p, %r1321, 0;
    vote.ballot.sync.b32 %r1321, p, 0xffffffff;
    @!p not.b32 %r1321, %r1321;
}

	// end inline asm
	and.b32  	%r1339, %r1321, %r1338;
	mov.b32 	%r1326, 32;
	// begin inline asm
	{
    .reg .pred p;
    and.b32 %r1324, %r1331, %r1326;    setp.ne.u32 p, %r1324, 0;
    vote.ballot.sync.b32 %r1324, p, 0xffffffff;
    @!p not.b32 %r1324, %r1324;
}

	// end inline asm
	and.b32  	%r1340, %r1324, %r1339;
	mov.b32 	%r1329, 64;
	// begin inline asm
	{
    .reg .pred p;
    and.b32 %r1327, %r1331, %r1329;    setp.ne.u32 p, %r1327, 0;
    vote.ballot.sync.b32 %r1327, p, 0xffffffff;
    @!p not.b32 %r1327, %r1327;
}

	// end inline asm
	and.b32  	%r1341, %r1327, %r1340;
	mov.b32 	%r1332, 128;
	// begin inline asm
	{
    .reg .pred p;
    and.b32 %r1330, %r1331, %r1332;    setp.ne.u32 p, %r1330, 0;
    vote.ballot.sync.b32 %r1330, p, 0xffffffff;
    @!p not.b32 %r1330, %r1330;
}

	// end inline asm
	and.b32  	%r1342, %r1330, %r1341;
	clz.b32 	%r1343, %r1342;
	sub.s32 	%r289, 31, %r1343;
	and.b32  	%r1344, %r878, %r1342;
	popc.b32 	%r290, %r1344;
	setp.ne.s32 	%p127, %r443, %r289;
	mov.b32 	%r2240, 0;
	@%p127 bra 	$L__BB18_203;
	shl.b32 	%r1349, %r1331, 2;
	add.s32 	%r1350, %r219, %r1349;
	atom.shared.add.u32 	%r2240, [%r1350], %r290;
$L__BB18_203:
	ld.param.u32 	%r2107, [_ZN3cub18CUB_300001_SM_10006detail10radix_sort29DeviceRadixSortOnesweepKernelINS1_5radix10policy_hubIiiyE10Policy1000ELNS0_9SortOrderE0EiiyiiNS1_21identity_decomposer_tEEEvPT5_SB_PT3_PKSC_PT1_PKSG_PT2_PKSK_T4_iiT6__param_9];
	shfl.sync.idx.b32	%r1376|%p128, %r2240, %r289, 31, -1;
	add.s32 	%r293, %r290, %r1376;
	shr.u32 	%r1377, %r2216, %r2107;
	and.b32  	%r1373, %r1377, %r221;
	mov.b32 	%r1353, 1;
	// begin inline asm
	{
    .reg .pred p;
    and.b32 %r1351, %r1373, %r1353;    setp.ne.u32 p, %r1351, 0;
    vote.ballot.sync.b32 %r1351, p, 0xffffffff;
    @!p not.b32 %r1351, %r1351;
}

	// end inline asm
	mov.b32 	%r1356, 2;
	// begin inline asm
	{
    .reg .pred p;
    and.b32 %r1354, %r1373, %r1356;    setp.ne.u32 p, %r1354, 0;
    vote.ballot.sync.b32 %r1354, p, 0xffffffff;
    @!p not.b32 %r1354, %r1354;
}

	// end inline asm
	and.b32  	%r1378, %r1354, %r1351;
	mov.b32 	%r1359, 4;
	// begin inline asm
	{
    .reg .pred p;
    and.b32 %r1357, %r1373, %r1359;    setp.ne.u32 p, %r1357, 0;
    vote.ballot.sync.b32 %r1357, p, 0xffffffff;
    @!p not.b32 %r1357, %r1357;
}

	// end inline asm
	and.b32  	%r1379, %r1357, %r1378;
	mov.b32 	%r1362, 8;
	// begin inline asm
	{
    .reg .pred p;
    and.b32 %r1360, %r1373, %r1362;    setp.ne.u32 p, %r1360, 0;
    vote.ballot.sync.b32 %r1360, p, 0xffffffff;
    @!p not.b32 %r1360, %r1360;
}

	// end inline asm
	and.b32  	%r1380, %r1360, %r1379;
	mov.b32 	%r1365, 16;
	// begin inline asm
	{
    .reg .pred p;
    and.b32 %r1363, %r1373, %r1365;    setp.ne.u32 p, %r1363, 0;
    vote.ballot.sync.b32 %r1363, p, 0xffffffff;
    @!p not.b32 %r1363, %r1363;
}

	// end inline asm
	and.b32  	%r1381, %r1363, %r1380;
	mov.b32 	%r1368, 32;
	// begin inline asm
	{
    .reg .pred p;
    and.b32 %r1366, %r1373, %r1368;    setp.ne.u32 p, %r1366, 0;
    vote.ballot.sync.b32 %r1366, p, 0xffffffff;
    @!p not.b32 %r1366, %r1366;
}

	// end inline asm
	and.b32  	%r1382, %r1366, %r1381;
	mov.b32 	%r1371, 64;
	// begin inline asm
	{
    .reg .pred p;
    and.b32 %r1369, %r1373, %r1371;    setp.ne.u32 p, %r1369, 0;
    vote.ballot.sync.b32 %r1369, p, 0xffffffff;
    @!p not.b32 %r1369, %r1369;
}

	// end inline asm
	and.b32  	%r1383, %r1369, %r1382;
	mov.b32 	%r1374, 128;
	// begin inline asm
	{
    .reg .pred p;
    and.b32 %r1372, %r1373, %r1374;    setp.ne.u32 p, %r1372, 0;
    vote.ballot.sync.b32 %r1372, p, 0xffffffff;
    @!p not.b32 %r1372, %r1372;
}

	// end inline asm
	and.b32  	%r1384, %r1372, %r1383;
	clz.b32 	%r1385, %r1384;
	sub.s32 	%r295, 31, %r1385;
	and.b32  	%r1386, %r878, %r1384;
	popc.b32 	%r296, %r1386;
	setp.ne.s32 	%p129, %r443, %r295;
	mov.b32 	%r2241, 0;
	@%p129 bra 	$L__BB18_205;
	shl.b32 	%r1391, %r1373, 2;
	add.s32 	%r1392, %r219, %r1391;
	atom.shared.add.u32 	%r2241, [%r1392], %r296;
$L__BB18_205:
	ld.param.u32 	%r2108, [_ZN3cub18CUB_300001_SM_10006detail10radix_sort29DeviceRadixSortOnesweepKernelINS1_5radix10policy_hubIiiyE10Policy1000ELNS0_9SortOrderE0EiiyiiNS1_21identity_decomposer_tEEEvPT5_SB_PT3_PKSC_PT1_PKSG_PT2_PKSK_T4_iiT6__param_9];
	shfl.sync.idx.b32	%r1418|%p130, %r2241, %r295, 31, -1;
	add.s32 	%r299, %r296, %r1418;
	shr.u32 	%r1419, %r2215, %r2108;
	and.b32  	%r1415, %r1419, %r221;
	mov.b32 	%r1395, 1;
	// begin inline asm
	{
    .reg .pred p;
    and.b32 %r1393, %r1415, %r1395;    setp.ne.u32 p, %r1393, 0;
    vote.ballot.sync.b32 %r1393, p, 0xffffffff;
    @!p not.b32 %r1393, %r1393;
}

	// end inline asm
	mov.b32 	%r1398, 2;
	// begin inline asm
	{
    .reg .pred p;
    and.b32 %r1396, %r1415, %r1398;    setp.ne.u32 p, %r1396, 0;
    vote.ballot.sync.b32 %r1396, p, 0xffffffff;
    @!p not.b32 %r1396, %r1396;
}

	// end inline asm
	and.b32  	%r1420, %r1396, %r1393;
	mov.b32 	%r1401, 4;
	// begin inline asm
	{
    .reg .pred p;
    and.b32 %r1399, %r1415, %r1401;    setp.ne.u32 p, %r1399, 0;
    vote.ballot.sync.b32 %r1399, p, 0xffffffff;
    @!p not.b32 %r1399, %r1399;
}

	// end inline asm
	and.b32  	%r1421, %r1399, %r1420;
	mov.b32 	%r1404, 8;
	// begin inline asm
	{
    .reg .pred p;
    and.b32 %r1402, %r1415, %r1404;    setp.ne.u32 p, %r1402, 0;
    vote.ballot.sync.b32 %r1402, p, 0xffffffff;
    @!p not.b32 %r1402, %r1402;
}

	// end inline asm
	and.b32  	%r1422, %r1402, %r1421;
	mov.b32 	%r1407, 16;
	// begin inline asm
	{
    .reg .pred p;
    and.b32 %r1405, %r1415, %r1407;    setp.ne.u32 p, %r1405, 0;
    vote.ballot.sync.b32 %r1405, p, 0xffffffff;
    @!p not.b32 %r1405, %r1405;
}

	// end inline asm
	and.b32  	%r1423, %r1405, %r1422;
	mov.b32 	%r1410, 32;
	// begin inline asm
	{
    .reg .pred p;
    and.b32 %r1408, %r1415, %r1410;    setp.ne.u32 p, %r1408, 0;
    vote.ballot.sync.b32 %r1408, p, 0xffffffff;
    @!p not.b32 %r1408, %r1408;
}

	// end inline asm
	and.b32  	%r1424, %r1408, %r1423;
	mov.b32 	%r1413, 64;
	// begin inline asm
	{
    .reg .pred p;
    and.b32 %r1411, %r1415, %r1413;    setp.ne.u32 p, %r1411, 0;
    vote.ballot.sync.b32 %r1411, p, 0xffffffff;
    @!p not.b32 %r1411, %r1411;
}

	// end inline asm
	and.b32  	%r1425, %r1411, %r1424;
	mov.b32 	%r1416, 128;
	// begin inline asm
	{
    .reg .pred p;
    and.b32 %r1414, %r1415, %r1416;    setp.ne.u32 p, %r1414, 0;
    vote.ballot.sync.b32 %r1414, p, 0xffffffff;
    @!p not.b32 %r1414, %r1414;
}

	// end inline asm
	and.b32  	%r1426, %r1414, %r1425;
	clz.b32 	%r1427, %r1426;
	sub.s32 	%r301, 31, %r1427;
	and.b32  	%r1428, %r878, %r1426;
	popc.b32 	%r302, %r1428;
	setp.ne.s32 	%p131, %r443, %r301;
	mov.b32 	%r2242, 0;
	@%p131 bra 	$L__BB18_207;
	shl.b32 	%r1433, %r1415, 2;
	add.s32 	%r1434, %r219, %r1433;
	atom.shared.add.u32 	%r2242, [%r1434], %r302;
$L__BB18_207:
	ld.param.u32 	%r2109, [_ZN3cub18CUB_300001_SM_10006detail10radix_sort29DeviceRadixSortOnesweepKernelINS1_5radix10policy_hubIiiyE10Policy1000ELNS0_9SortOrderE0EiiyiiNS1_21identity_decomposer_tEEEvPT5_SB_PT3_PKSC_PT1_PKSG_PT2_PKSK_T4_iiT6__param_9];
	shfl.sync.idx.b32	%r1460|%p132, %r2242, %r301, 31, -1;
	add.s32 	%r305, %r302, %r1460;
	shr.u32 	%r1461, %r2214, %r2109;
	and.b32  	%r1457, %r1461, %r221;
	mov.b32 	%r1437, 1;
	// begin inline asm
	{
    .reg .pred p;
    and.b32 %r1435, %r1457, %r1437;    setp.ne.u32 p, %r1435, 0;
    vote.ballot.sync.b32 %r1435, p, 0xffffffff;
    @!p not.b32 %r1435, %r1435;
}

	// end inline asm
	mov.b32 	%r1440, 2;
	// begin inline asm
	{
    .reg .pred p;
    and.b32 %r1438, %r1457, %r1440;    setp.ne.u32 p, %r1438, 0;
    vote.ballot.sync.b32 %r1438, p, 0xffffffff;
    @!p not.b32 %r1438, %r1438;
}

	// end inline asm
	and.b32  	%r1462, %r1438, %r1435;
	mov.b32 	%r1443, 4;
	// begin inline asm
	{
    .reg .pred p;
    and.b32 %r1441, %r1457, %r1443;    setp.ne.u32 p, %r1441, 0;
    vote.ballot.sync.b32 %r1441, p, 0xffffffff;
    @!p not.b32 %r1441, %r1441;
}

	// end inline asm
	and.b32  	%r1463, %r1441, %r1462;
	mov.b32 	%r1446, 8;
	// begin inline asm
	{
    .reg .pred p;
    and.b32 %r1444, %r1457, %r1446;    setp.ne.u32 p, %r1444, 0;
    vote.ballot.sync.b32 %r1444, p, 0xffffffff;
    @!p not.b32 %r1444, %r1444;
}

	// end inline asm
	and.b32  	%r1464, %r1444, %r1463;
	mov.b32 	%r1449, 16;
	// begin inline asm
	{
    .reg .pred p;
    and.b32 %r1447, %r1457, %r1449;    setp.ne.u32 p, %r1447, 0;
    vote.ballot.sync.b32 %r1447, p, 0xffffffff;
    @!p not.b32 %r1447, %r1447;
}

	// end inline asm
	and.b32  	%r1465, %r1447, %r1464;
	mov.b32 	%r1452, 32;
	// begin inline asm
	{
    .reg .pred p;
    and.b32 %r1450, %r1457, %r1452;    setp.ne.u32 p, %r1450, 0;
    vote.ballot.sync.b32 %r1450, p, 0xffffffff;
    @!p not.b32 %r1450, %r1450;
}

	// end inline asm
	and.b32  	%r1466, %r1450, %r1465;
	mov.b32 	%r1455, 64;
	// begin inline asm
	{
    .reg .pred p;
    and.b32 %r1453, %r1457, %r1455;    setp.ne.u32 p, %r1453, 0;
    vote.ballot.sync.b32 %r1453, p, 0xffffffff;
    @!p not.b32 %r1453, %r1453;
}

	// end inline asm
	and.b32  	%r1467, %r1453, %r1466;
	mov.b32 	%r1458, 128;
	// begin inline asm
	{
    .reg .pred p;
    and.b32 %r1456, %r1457, %r1458;    setp.ne.u32 p, %r1456, 0;
    vote.ballot.sync.b32 %r1456, p, 0xffffffff;
    @!p not.b32 %r1456, %r1456;
}

	// end inline asm
	and.b32  	%r1468, %r1456, %r1467;
	clz.b32 	%r1469, %r1468;
	sub.s32 	%r307, 31, %r1469;
	and.b32  	%r1470, %r878, %r1468;
	popc.b32 	%r308, %r1470;
	setp.ne.s32 	%p133, %r443, %r307;
	mov.b32 	%r2243, 0;
	@%p133 bra 	$L__BB18_209;
	shl.b32 	%r1475, %r1457, 2;
	add.s32 	%r1476, %r219, %r1475;
	atom.shared.add.u32 	%r2243, [%r1476], %r308;
$L__BB18_209:
	ld.param.u32 	%r2110, [_ZN3cub18CUB_300001_SM_10006detail10radix_sort29DeviceRadixSortOnesweepKernelINS1_5radix10policy_hubIiiyE10Policy1000ELNS0_9SortOrderE0EiiyiiNS1_21identity_decomposer_tEEEvPT5_SB_PT3_PKSC_PT1_PKSG_PT2_PKSK_T4_iiT6__param_9];
	shfl.sync.idx.b32	%r1502|%p134, %r2243, %r307, 31, -1;
	add.s32 	%r311, %r308, %r1502;
	shr.u32 	%r1503, %r2213, %r2110;
	and.b32  	%r1499, %r1503, %r221;
	mov.b32 	%r1479, 1;
	// begin inline asm
	{
    .reg .pred p;
    and.b32 %r1477, %r1499, %r1479;    setp.ne.u32 p, %r1477, 0;
    vote.ballot.sync.b32 %r1477, p, 0xffffffff;
    @!p not.b32 %r1477, %r1477;
}

	// end inline asm
	mov.b32 	%r1482, 2;
	// begin inline asm
	{
    .reg .pred p;
    and.b32 %r1480, %r1499, %r1482;    setp.ne.u32 p, %r1480, 0;
    vote.ballot.sync.b32 %r1480, p, 0xffffffff;
    @!p not.b32 %r1480, %r1480;
}

	// end inline asm
	and.b32  	%r1504, %r1480, %r1477;
	mov.b32 	%r1485, 4;
	// begin inline asm
	{
    .reg .pred p;
    and.b32 %r1483, %r1499, %r1485;    setp.ne.u32 p, %r1483, 0;
    vote.ballot.sync.b32 %r1483, p, 0xffffffff;
    @!p not.b32 %r1483, %r1483;
}

	// end inline asm
	and.b32  	%r1505, %r1483, %r1504;
	mov.b32 	%r1488, 8;
	// begin inline asm
	{
    .reg .pred p;
    and.b32 %r1486, %r1499, %r1488;    setp.ne.u32 p, %r1486, 0;
    vote.ballot.sync.b32 %r1486, p, 0xffffffff;
    @!p not.b32 %r1486, %r1486;
}

	// end inline asm
	and.b32  	%r1506, %r1486, %r1505;
	mov.b32 	%r1491, 16;
	// begin inline asm
	{
    .reg .pred p;
    and.b32 %r1489, %r1499, %r1491;    setp.ne.u32 p, %r1489, 0;
    vote.ballot.sync.b32 %r1489, p, 0xffffffff;
    @!p not.b32 %r1489, %r1489;
}

	// end inline asm
	and.b32  	%r1507, %r1489, %r1506;
	mov.b32 	%r1494, 32;
	// begin inline asm
	{
    .reg .pred p;
    and.b32 %r1492, %r1499, %r1494;    setp.ne.u32 p, %r1492, 0;
    vote.ballot.sync.b32 %r1492, p, 0xffffffff;
    @!p not.b32 %r1492, %r1492;
}

	// end inline asm
	and.b32  	%r1508, %r1492, %r1507;
	mov.b32 	%r1497, 64;
	// begin inline asm
	{
    .reg .pred p;
    and.b32 %r1495, %r1499, %r1497;    setp.ne.u32 p, %r1495, 0;
    vote.ballot.sync.b32 %r1495, p, 0xffffffff;
    @!p not.b32 %r1495, %r1495;
}

	// end inline asm
	and.b32  	%r1509, %r1495, %r1508;
	mov.b32 	%r1500, 128;
	// begin inline asm
	{
    .reg .pred p;
    and.b32 %r1498, %r1499, %r1500;    setp.ne.u32 p, %r1498, 0;
    vote.ballot.sync.b32 %r1498, p, 0xffffffff;
    @!p not.b32 %r1498, %r1498;
}

	// end inline asm
	and.b32  	%r1510, %r1498, %r1509;
	clz.b32 	%r1511, %r1510;
	sub.s32 	%r313, 31, %r1511;
	and.b32  	%r1512, %r878, %r1510;
	popc.b32 	%r314, %r1512;
	setp.ne.s32 	%p135, %r443, %r313;
	mov.b32 	%r2244, 0;
	@%p135 bra 	$L__BB18_211;
	shl.b32 	%r1517, %r1499, 2;
	add.s32 	%r1518, %r219, %r1517;
	atom.shared.add.u32 	%r2244, [%r1518], %r314;
$L__BB18_211:
	ld.param.u32 	%r2111, [_ZN3cub18CUB_300001_SM_10006detail10radix_sort29DeviceRadixSortOnesweepKernelINS1_5radix10policy_hubIiiyE10Policy1000ELNS0_9SortOrderE0EiiyiiNS1_21identity_decomposer_tEEEvPT5_SB_PT3_PKSC_PT1_PKSG_PT2_PKSK_T4_iiT6__param_9];
	shfl.sync.idx.b32	%r1544|%p136, %r2244, %r313, 31, -1;
	add.s32 	%r317, %r314, %r1544;
	shr.u32 	%r1545, %r2212, %r2111;
	and.b32  	%r1541, %r1545, %r221;
	mov.b32 	%r1521, 1;
	// begin inline asm
	{
    .reg .pred p;
    and.b32 %r1519, %r1541, %r1521;    setp.ne.u32 p, %r1519, 0;
    vote.ballot.sync.b32 %r1519, p, 0xffffffff;
    @!p not.b32 %r1519, %r1519;
}

	// end inline asm
	mov.b32 	%r1524, 2;
	// begin inline asm
	{
    .reg .pred p;
    and.b32 %r1522, %r1541, %r1524;    setp.ne.u32 p, %r1522, 0;
    vote.ballot.sync.b32 %r1522, p, 0xffffffff;
    @!p not.b32 %r1522, %r1522;
}

	// end inline asm
	and.b32  	%r1546, %r1522, %r1519;
	mov.b32 	%r1527, 4;
	// begin inline asm
	{
    .reg .pred p;
    and.b32 %r1525, %r1541, %r1527;    setp.ne.u32 p, %r1525, 0;
    vote.ballot.sync.b32 %r1525, p, 0xffffffff;
    @!p not.b32 %r1525, %r1525;
}

	// end inline asm
	and.b32  	%r1547, %r1525, %r1546;
	mov.b32 	%r1530, 8;
	// begin inline asm
	{
    .reg .pred p;
    and.b32 %r1528, %r1541, %r1530;    setp.ne.u32 p, %r1528, 0;
    vote.ballot.sync.b32 %r1528, p, 0xffffffff;
    @!p not.b32 %r1528, %r1528;
}

	// end inline asm
	and.b32  	%r1548, %r1528, %r1547;
	mov.b32 	%r1533, 16;
	// begin inline asm
	{
    .reg .pred p;
    and.b32 %r1531, %r1541, %r1533;    setp.ne.u32 p, %r1531, 0;
    vote.ballot.sync.b32 %r1531, p, 0xffffffff;
    @!p not.b32 %r1531, %r1531;
}

	// end inline asm
	and.b32  	%r1549, %r1531, %r1548;
	mov.b32 	%r1536, 32;
	// begin inline asm
	{
    .reg .pred p;
    and.b32 %r1534, %r1541, %r1536;    setp.ne.u32 p, %r1534, 0;
    vote.ballot.sync.b32 %r1534, p, 0xffffffff;
    @!p not.b32 %r1534, %r1534;
}

	// end inline asm
	and.b32  	%r1550, %r1534, %r1549;
	mov.b32 	%r1539, 64;
	// begin inline asm
	{
    .reg .pred p;
    and.b32 %r1537, %r1541, %r1539;    setp.ne.u32 p, %r1537, 0;
    vote.ballot.sync.b32 %r1537, p, 0xffffffff;
    @!p not.b32 %r1537, %r1537;
}

	// end inline asm
	and.b32  	%r1551, %r1537, %r1550;
	mov.b32 	%r1542, 128;
	// begin inline asm
	{
    .reg .pred p;
    and.b32 %r1540, %r1541, %r1542;    setp.ne.u32 p, %r1540, 0;
    vote.ballot.sync.b32 %r1540, p, 0xffffffff;
    @!p not.b32 %r1540, %r1540;
}

	// end inline asm
	and.b32  	%r1552, %r1540, %r1551;
	clz.b32 	%r1553, %r1552;
	sub.s32 	%r319, 31, %r1553;
	and.b32  	%r1554, %r878, %r1552;
	popc.b32 	%r320, %r1554;
	setp.ne.s32 	%p137, %r443, %r319;
	mov.b32 	%r2245, 0;
	@%p137 bra 	$L__BB18_213;
	shl.b32 	%r1559, %r1541, 2;
	add.s32 	%r1560, %r219, %r1559;
	atom.shared.add.u32 	%r2245, [%r1560], %r320;
$L__BB18_213:
	setp.gt.u32 	%p138, %r1, 255;
	shfl.sync.idx.b32	%r1561|%p139, %r2245, %r319, 31, -1;
	add.s32 	%r1562, %r320, %r1561;
	bar.sync 	0;
	shl.b32 	%r1563, %r227, 2;
	add.s32 	%r323, %r783, %r1563;
	st.shared.u32 	[%r323+-4], %r2228;
	shl.b32 	%r1565, %r233, 2;
	add.s32 	%r324, %r783, %r1565;
	st.shared.u32 	[%r324+-4], %r2227;
	shl.b32 	%r1566, %r239, 2;
	add.s32 	%r325, %r783, %r1566;
	st.shared.u32 	[%r325+-4], %r2226;
	shl.b32 	%r1567, %r245, 2;
	add.s32 	%r326, %r783, %r1567;
	st.shared.u32 	[%r326+-4], %r2225;
	shl.b32 	%r1568, %r251, 2;
	add.s32 	%r327, %r783, %r1568;
	st.shared.u32 	[%r327+-4], %r2224;
	shl.b32 	%r1569, %r257, 2;
	add.s32 	%r328, %r783, %r1569;
	st.shared.u32 	[%r328+-4], %r2223;
	shl.b32 	%r1570, %r263, 2;
	add.s32 	%r329, %r783, %r1570;
	st.shared.u32 	[%r329+-4], %r2222;
	shl.b32 	%r1571, %r269, 2;
	add.s32 	%r330, %r783, %r1571;
	st.shared.u32 	[%r330+-4], %r2221;
	shl.b32 	%r1572, %r275, 2;
	add.s32 	%r331, %r783, %r1572;
	st.shared.u32 	[%r331+-4], %r2220;
	shl.b32 	%r1573, %r281, 2;
	add.s32 	%r332, %r783, %r1573;
	st.shared.u32 	[%r332+-4], %r2219;
	shl.b32 	%r1574, %r287, 2;
	add.s32 	%r333, %r783, %r1574;
	st.shared.u32 	[%r333+-4], %r2218;
	shl.b32 	%r1575, %r293, 2;
	add.s32 	%r334, %r783, %r1575;
	st.shared.u32 	[%r334+-4], %r2217;
	shl.b32 	%r1576, %r299, 2;
	add.s32 	%r335, %r783, %r1576;
	st.shared.u32 	[%r335+-4], %r2216;
	shl.b32 	%r1577, %r305, 2;
	add.s32 	%r336, %r783, %r1577;
	st.shared.u32 	[%r336+-4], %r2215;
	shl.b32 	%r1578, %r311, 2;
	add.s32 	%r337, %r783, %r1578;
	st.shared.u32 	[%r337+-4], %r2214;
	shl.b32 	%r1579, %r317, 2;
	add.s32 	%r338, %r783, %r1579;
	st.shared.u32 	[%r338+-4], %r2213;
	shl.b32 	%r1580, %r1562, 2;
	add.s32 	%r339, %r783, %r1580;
	st.shared.u32 	[%r339+-4], %r2212;
	shl.b32 	%r1581, %r1, 3;
	add.s32 	%r1582, %r783, %r1581;
	add.s32 	%r340, %r1582, 26112;
	@%p138 bra 	$L__BB18_221;
	ld.param.u64 	%rd437, [_ZN3cub18CUB_300001_SM_10006detail10radix_sort29DeviceRadixSortOnesweepKernelINS1_5radix10policy_hubIiiyE10Policy1000ELNS0_9SortOrderE0EiiyiiNS1_21identity_decomposer_tEEEvPT5_SB_PT3_PKSC_PT1_PKSG_PT2_PKSK_T4_iiT6__param_3];
	cvta.to.global.u64 	%rd93, %rd437;
	shl.b64 	%rd94, %rd9, 3;
	add.s64 	%rd95, %rd93, %rd94;
	ld.global.u64 	%rd96, [%rd95];
	cvt.s64.s32 	%rd97, %r218;
	sub.s64 	%rd456, %rd96, %rd97;
	st.shared.u64 	[%r340], %rd456;
	setp.lt.s32 	%p140, %r3, 1;
	mov.u32 	%r2249, %r2174;
	@%p140 bra 	$L__BB18_220;
	mov.b32 	%r2247, -1;
	mov.u32 	%r2246, %r3;
	mov.u32 	%r2249, %r2174;
$L__BB18_216:
	ld.param.u64 	%rd430, [_ZN3cub18CUB_300001_SM_10006detail10radix_sort29DeviceRadixSortOnesweepKernelINS1_5radix10policy_hubIiiyE10Policy1000ELNS0_9SortOrderE0EiiyiiNS1_21identity_decomposer_tEEEvPT5_SB_PT3_PKSC_PT1_PKSG_PT2_PKSK_T4_iiT6__param_0];
	add.s32 	%r344, %r2246, -1;
	shl.b32 	%r1584, %r344, 8;
	add.s32 	%r1585, %r1584, %r1;
	cvta.to.global.u64 	%rd98, %rd430;
	mul.wide.s32 	%rd99, %r1585, 4;
	add.s64 	%rd19, %rd98, %rd99;
$L__BB18_217:
	membar.cta;
	ld.volatile.global.u32 	%r345, [%rd19];
	setp.eq.s32 	%p141, %r345, 0;
	@%p141 bra 	$L__BB18_217;
	and.b32  	%r1586, %r345, 1073741823;
	add.s32 	%r2249, %r1586, %r2249;
	setp.gt.s32 	%p142, %r345, -1;
	vote.sync.ballot.b32 	%r2247, %p142, %r2247;
	setp.gt.u32 	%p144, %r2246, 1;
	and.pred  	%p145, %p142, %p144;
	mov.u32 	%r2246, %r344;
	@%p145 bra 	$L__BB18_216;
	ld.shared.u64 	%rd456, [%r340];
$L__BB18_220:
	ld.param.u64 	%rd431, [_ZN3cub18CUB_300001_SM_10006detail10radix_sort29DeviceRadixSortOnesweepKernelINS1_5radix10policy_hubIiiyE10Policy1000ELNS0_9SortOrderE0EiiyiiNS1_21identity_decomposer_tEEEvPT5_SB_PT3_PKSC_PT1_PKSG_PT2_PKSK_T4_iiT6__param_0];
	or.b32  	%r1587, %r2249, -2147483648;
	cvta.to.global.u64 	%rd100, %rd431;
	shl.b32 	%r1588, %r3, 8;
	add.s32 	%r1589, %r1588, %r1;
	mul.wide.s32 	%rd101, %r1589, 4;
	add.s64 	%rd102, %rd100, %rd101;
	st.volatile.global.u32 	[%rd102], %r1587;
	sub.s32 	%r1590, %r2249, %r2174;
	cvt.s64.s32 	%rd103, %r1590;
	add.s64 	%rd104, %rd456, %rd103;
	st.shared.u64 	[%r340], %rd104;
$L__BB18_221:
	ld.param.u32 	%r2087, [_ZN3cub18CUB_300001_SM_10006detail10radix_sort29DeviceRadixSortOnesweepKernelINS1_5radix10policy_hubIiiyE10Policy1000ELNS0_9SortOrderE0EiiyiiNS1_21identity_decomposer_tEEEvPT5_SB_PT3_PKSC_PT1_PKSG_PT2_PKSK_T4_iiT6__param_8];
	ld.param.u64 	%rd434, [_ZN3cub18CUB_300001_SM_10006detail10radix_sort29DeviceRadixSortOnesweepKernelINS1_5radix10policy_hubIiiyE10Policy1000ELNS0_9SortOrderE0EiiyiiNS1_21identity_decomposer_tEEEvPT5_SB_PT3_PKSC_PT1_PKSG_PT2_PKSK_T4_iiT6__param_2];
	setp.gt.u32 	%p146, %r1, 255;
	mad.lo.s32 	%r349, %r3, 6528, 6528;
	setp.lt.s32 	%p147, %r349, %r2087;
	setp.eq.s64 	%p148, %rd434, 0;
	or.pred  	%p149, %p148, %p147;
	or.pred  	%p150, %p146, %p149;
	@%p150 bra 	$L__BB18_223;
	ld.param.u64 	%rd435, [_ZN3cub18CUB_300001_SM_10006detail10radix_sort29DeviceRadixSortOnesweepKernelINS1_5radix10policy_hubIiiyE10Policy1000ELNS0_9SortOrderE0EiiyiiNS1_21identity_decomposer_tEEEvPT5_SB_PT3_PKSC_PT1_PKSG_PT2_PKSK_T4_iiT6__param_2];
	ld.shared.u64 	%rd105, [%r340];
	cvt.s64.s32 	%rd106, %r2174;
	cvt.s64.s32 	%rd107, %r218;
	add.s64 	%rd108, %rd107, %rd106;
	add.s64 	%rd109, %rd108, %rd105;
	cvta.to.global.u64 	%rd110, %rd435;
	shl.b64 	%rd111, %rd9, 3;
	add.s64 	%rd112, %rd110, %rd111;
	st.global.u64 	[%rd112], %rd109;
$L__BB18_223:
	ld.param.u32 	%r2088, [_ZN3cub18CUB_300001_SM_10006detail10radix_sort29DeviceRadixSortOnesweepKernelINS1_5radix10policy_hubIiiyE10Policy1000ELNS0_9SortOrderE0EiiyiiNS1_21identity_decomposer_tEEEvPT5_SB_PT3_PKSC_PT1_PKSG_PT2_PKSK_T4_iiT6__param_8];
	ld.param.u64 	%rd438, [_ZN3cub18CUB_300001_SM_10006detail10radix_sort29DeviceRadixSortOnesweepKernelINS1_5radix10policy_hubIiiyE10Policy1000ELNS0_9SortOrderE0EiiyiiNS1_21identity_decomposer_tEEEvPT5_SB_PT3_PKSC_PT1_PKSG_PT2_PKSK_T4_iiT6__param_4];
	cvta.to.global.u64 	%rd22, %rd438;
	shl.b32 	%r1591, %r1, 2;
	add.s32 	%r350, %r783, %r1591;
	setp.gt.s32 	%p151, %r349, %r2088;
	bar.sync 	0;
	@%p151 bra 	$L__BB18_225;
	ld.param.u32 	%r2112, [_ZN3cub18CUB_300001_SM_10006detail10radix_sort29DeviceRadixSortOnesweepKernelINS1_5radix10policy_hubIiiyE10Policy1000ELNS0_9SortOrderE0EiiyiiNS1_21identity_decomposer_tEEEvPT5_SB_PT3_PKSC_PT1_PKSG_PT2_PKSK_T4_iiT6__param_9];
	ld.shared.u32 	%r1593, [%r350];
	shr.u32 	%r1594, %r1593, %r2112;
	and.b32  	%r1595, %r1594, %r221;
	shl.b32 	%r1596, %r1595, 3;
	add.s32 	%r1598, %r783, 26112;
	add.s32 	%r1599, %r1598, %r1596;
	ld.shared.u64 	%rd113, [%r1599];
	add.s64 	%rd114, %rd113, %rd9;
	xor.b32  	%r1600, %r1593, -2147483648;
	shl.b64 	%rd115, %rd114, 2;
	add.s64 	%rd116, %rd22, %rd115;
	st.global.u32 	[%rd116], %r1600;
	bar.warp.sync 	-1;
	ld.shared.u32 	%r1601, [%r350+1536];
	shr.u32 	%r1602, %r1601, %r2112;
	and.b32  	%r1603, %r1602, %r221;
	shl.b32 	%r1604, %r1603, 3;
	add.s32 	%r1605, %r1598, %r1604;
	ld.shared.u64 	%rd117, [%r1605];
	add.s64 	%rd118, %rd117, %rd9;
	xor.b32  	%r1606, %r1601, -2147483648;
	shl.b64 	%rd119, %rd118, 2;
	add.s64 	%rd120, %rd22, %rd119;
	st.global.u32 	[%rd120+1536], %r1606;
	bar.warp.sync 	-1;
	ld.shared.u32 	%r1607, [%r350+3072];
	shr.u32 	%r1608, %r1607, %r2112;
	and.b32  	%r1609, %r1608, %r221;
	shl.b32 	%r1610, %r1609, 3;
	add.s32 	%r1611, %r1598, %r1610;
	ld.shared.u64 	%rd121, [%r1611];
	add.s64 	%rd122, %rd121, %rd9;
	xor.b32  	%r1612, %r1607, -2147483648;
	shl.b64 	%rd123, %rd122, 2;
	add.s64 	%rd124, %rd22, %rd123;
	st.global.u32 	[%rd124+3072], %r1612;
	bar.warp.sync 	-1;
	ld.shared.u32 	%r1613, [%r350+4608];
	shr.u32 	%r1614, %r1613, %r2112;
	and.b32  	%r1615, %r1614, %r221;
	shl.b32 	%r1616, %r1615, 3;
	add.s32 	%r1617, %r1598, %r1616;
	ld.shared.u64 	%rd125, [%r1617];
	add.s64 	%rd126, %rd125, %rd9;
	xor.b32  	%r1618, %r1613, -2147483648;
	shl.b64 	%rd127, %rd126, 2;
	add.s64 	%rd128, %rd22, %rd127;
	st.global.u32 	[%rd128+4608], %r1618;
	bar.warp.sync 	-1;
	ld.shared.u32 	%r1619, [%r350+6144];
	shr.u32 	%r1620, %r1619, %r2112;
	and.b32  	%r1621, %r1620, %r221;
	shl.b32 	%r1622, %r1621, 3;
	add.s32 	%r1623, %r1598, %r1622;
	ld.shared.u64 	%rd129, [%r1623];
	add.s64 	%rd130, %rd129, %rd9;
	xor.b32  	%r1624, %r1619, -2147483648;
	shl.b64 	%rd131, %rd130, 2;
	add.s64 	%rd132, %rd22, %rd131;
	st.global.u32 	[%rd132+6144], %r1624;
	bar.warp.sync 	-1;
	ld.shared.u32 	%r1625, [%r350+7680];
	shr.u32 	%r1626, %r1625, %r2112;
	and.b32  	%r1627, %r1626, %r221;
	shl.b32 	%r1628, %r1627, 3;
	add.s32 	%r1629, %r1598, %r1628;
	ld.shared.u64 	%rd133, [%r1629];
	add.s64 	%rd134, %rd133, %rd9;
	xor.b32  	%r1630, %r1625, -2147483648;
	shl.b64 	%rd135, %rd134, 2;
	add.s64 	%rd136, %rd22, %rd135;
	st.global.u32 	[%rd136+7680], %r1630;
	bar.warp.sync 	-1;
	ld.shared.u32 	%r1631, [%r350+9216];
	shr.u32 	%r1632, %r1631, %r2112;
	and.b32  	%r1633, %r1632, %r221;
	shl.b32 	%r1634, %r1633, 3;
	add.s32 	%r1635, %r1598, %r1634;
	ld.shared.u64 	%rd137, [%r1635];
	add.s64 	%rd138, %rd137, %rd9;
	xor.b32  	%r1636, %r1631, -2147483648;
	shl.b64 	%rd139, %rd138, 2;
	add.s64 	%rd140, %rd22, %rd139;
	st.global.u32 	[%rd140+9216], %r1636;
	bar.warp.sync 	-1;
	ld.shared.u32 	%r1637, [%r350+10752];
	shr.u32 	%r1638, %r1637, %r2112;
	and.b32  	%r1639, %r1638, %r221;
	shl.b32 	%r1640, %r1639, 3;
	add.s32 	%r1641, %r1598, %r1640;
	ld.shared.u64 	%rd141, [%r1641];
	add.s64 	%rd142, %rd141, %rd9;
	xor.b32  	%r1642, %r1637, -2147483648;
	shl.b64 	%rd143, %rd142, 2;
	add.s64 	%rd144, %rd22, %rd143;
	st.global.u32 	[%rd144+10752], %r1642;
	bar.warp.sync 	-1;
	ld.shared.u32 	%r1643, [%r350+12288];
	shr.u32 	%r1644, %r1643, %r2112;
	and.b32  	%r1645, %r1644, %r221;
	shl.b32 	%r1646, %r1645, 3;
	add.s32 	%r1647, %r1598, %r1646;
	ld.shared.u64 	%rd145, [%r1647];
	add.s64 	%rd146, %rd145, %rd9;
	xor.b32  	%r1648, %r1643, -2147483648;
	shl.b64 	%rd147, %rd146, 2;
	add.s64 	%rd148, %rd22, %rd147;
	st.global.u32 	[%rd148+12288], %r1648;
	bar.warp.sync 	-1;
	ld.shared.u32 	%r1649, [%r350+13824];
	shr.u32 	%r1650, %r1649, %r2112;
	and.b32  	%r1651, %r1650, %r221;
	shl.b32 	%r1652, %r1651, 3;
	add.s32 	%r1653, %r1598, %r1652;
	ld.shared.u64 	%rd149, [%r1653];
	add.s64 	%rd150, %rd149, %rd9;
	xor.b32  	%r1654, %r1649, -2147483648;
	shl.b64 	%rd151, %rd150, 2;
	add.s64 	%rd152, %rd22, %rd151;
	st.global.u32 	[%rd152+13824], %r1654;
	bar.warp.sync 	-1;
	ld.shared.u32 	%r1655, [%r350+15360];
	shr.u32 	%r1656, %r1655, %r2112;
	and.b32  	%r1657, %r1656, %r221;
	shl.b32 	%r1658, %r1657, 3;
	add.s32 	%r1659, %r1598, %r1658;
	ld.shared.u64 	%rd153, [%r1659];
	add.s64 	%rd154, %rd153, %rd9;
	xor.b32  	%r1660, %r1655, -2147483648;
	shl.b64 	%rd155, %rd154, 2;
	add.s64 	%rd156, %rd22, %rd155;
	st.global.u32 	[%rd156+15360], %r1660;
	bar.warp.sync 	-1;
	ld.shared.u32 	%r1661, [%r350+16896];
	shr.u32 	%r1662, %r1661, %r2112;
	and.b32  	%r1663, %r1662, %r221;
	shl.b32 	%r1664, %r1663, 3;
	add.s32 	%r1665, %r1598, %r1664;
	ld.shared.u64 	%rd157, [%r1665];
	add.s64 	%rd158, %rd157, %rd9;
	xor.b32  	%r1666, %r1661, -2147483648;
	shl.b64 	%rd159, %rd158, 2;
	add.s64 	%rd160, %rd22, %rd159;
	st.global.u32 	[%rd160+16896], %r1666;
	bar.warp.sync 	-1;
	ld.shared.u32 	%r1667, [%r350+18432];
	shr.u32 	%r1668, %r1667, %r2112;
	and.b32  	%r1669, %r1668, %r221;
	shl.b32 	%r1670, %r1669, 3;
	add.s32 	%r1671, %r1598, %r1670;
	ld.shared.u64 	%rd161, [%r1671];
	add.s64 	%rd162, %rd161, %rd9;
	xor.b32  	%r1672, %r1667, -2147483648;
	shl.b64 	%rd163, %rd162, 2;
	add.s64 	%rd164, %rd22, %rd163;
	st.global.u32 	[%rd164+18432], %r1672;
	bar.warp.sync 	-1;
	ld.shared.u32 	%r1673, [%r350+19968];
	shr.u32 	%r1674, %r1673, %r2112;
	and.b32  	%r1675, %r1674, %r221;
	shl.b32 	%r1676, %r1675, 3;
	add.s32 	%r1677, %r1598, %r1676;
	ld.shared.u64 	%rd165, [%r1677];
	add.s64 	%rd166, %rd165, %rd9;
	xor.b32  	%r1678, %r1673, -2147483648;
	shl.b64 	%rd167, %rd166, 2;
	add.s64 	%rd168, %rd22, %rd167;
	st.global.u32 	[%rd168+19968], %r1678;
	bar.warp.sync 	-1;
	ld.shared.u32 	%r1679, [%r350+21504];
	shr.u32 	%r1680, %r1679, %r2112;
	and.b32  	%r1681, %r1680, %r221;
	shl.b32 	%r1682, %r1681, 3;
	add.s32 	%r1683, %r1598, %r1682;
	ld.shared.u64 	%rd169, [%r1683];
	add.s64 	%rd170, %rd169, %rd9;
	xor.b32  	%r1684, %r1679, -2147483648;
	shl.b64 	%rd171, %rd170, 2;
	add.s64 	%rd172, %rd22, %rd171;
	st.global.u32 	[%rd172+21504], %r1684;
	bar.warp.sync 	-1;
	ld.shared.u32 	%r1685, [%r350+23040];
	shr.u32 	%r1686, %r1685, %r2112;
	and.b32  	%r1687, %r1686, %r221;
	shl.b32 	%r1688, %r1687, 3;
	add.s32 	%r1689, %r1598, %r1688;
	ld.shared.u64 	%rd173, [%r1689];
	add.s64 	%rd174, %rd173, %rd9;
	xor.b32  	%r1690, %r1685, -2147483648;
	shl.b64 	%rd175, %rd174, 2;
	add.s64 	%rd176, %rd22, %rd175;
	st.global.u32 	[%rd176+23040], %r1690;
	bar.warp.sync 	-1;
	ld.shared.u32 	%r1691, [%r350+24576];
	shr.u32 	%r1692, %r1691, %r2112;
	and.b32  	%r1693, %r1692, %r221;
	shl.b32 	%r1694, %r1693, 3;
	add.s32 	%r1695, %r1598, %r1694;
	ld.shared.u64 	%rd177, [%r1695];
	add.s64 	%rd178, %rd177, %rd9;
	xor.b32  	%r1696, %r1691, -2147483648;
	shl.b64 	%rd179, %rd178, 2;
	add.s64 	%rd180, %rd22, %rd179;
	st.global.u32 	[%rd180+24576], %r1696;
	bar.warp.sync 	-1;
	bra.uni 	$L__BB18_260;
$L__BB18_225:
	ld.param.u32 	%r2089, [_ZN3cub18CUB_300001_SM_10006detail10radix_sort29DeviceRadixSortOnesweepKernelINS1_5radix10policy_hubIiiyE10Policy1000ELNS0_9SortOrderE0EiiyiiNS1_21identity_decomposer_tEEEvPT5_SB_PT3_PKSC_PT1_PKSG_PT2_PKSK_T4_iiT6__param_8];
	mad.lo.s32 	%r351, %r3, -6528, %r2089;
	setp.ge.s32 	%p152, %r1, %r351;
	@%p152 bra 	$L__BB18_227;
	ld.param.u32 	%r2113, [_ZN3cub18CUB_300001_SM_10006detail10radix_sort29DeviceRadixSortOnesweepKernelINS1_5radix10policy_hubIiiyE10Policy1000ELNS0_9SortOrderE0EiiyiiNS1_21identity_decomposer_tEEEvPT5_SB_PT3_PKSC_PT1_PKSG_PT2_PKSK_T4_iiT6__param_9];
	ld.shared.u32 	%r1697, [%r350];
	shr.u32 	%r1698, %r1697, %r2113;
	and.b32  	%r1699, %r1698, %r221;
	shl.b32 	%r1700, %r1699, 3;
	add.s32 	%r1702, %r783, %r1700;
	ld.shared.u64 	%rd181, [%r1702+26112];
	xor.b32  	%r1703, %r1697, -2147483648;
	add.s64 	%rd182, %rd181, %rd9;
	shl.b64 	%rd183, %rd182, 2;
	add.s64 	%rd184, %rd22, %rd183;
	st.global.u32 	[%rd184], %r1703;
$L__BB18_227:
	bar.warp.sync 	-1;
	add.s32 	%r1704, %r1, 384;
	setp.ge.s32 	%p153, %r1704, %r351;
	@%p153 bra 	$L__BB18_229;
	ld.param.u32 	%r2114, [_ZN3cub18CUB_300001_SM_10006detail10radix_sort29DeviceRadixSortOnesweepKernelINS1_5radix10policy_hubIiiyE10Policy1000ELNS0_9SortOrderE0EiiyiiNS1_21identity_decomposer_tEEEvPT5_SB_PT3_PKSC_PT1_PKSG_PT2_PKSK_T4_iiT6__param_9];
	ld.shared.u32 	%r1705, [%r350+1536];
	shr.u32 	%r1706, %r1705, %r2114;
	and.b32  	%r1707, %r1706, %r221;
	shl.b32 	%r1708, %r1707, 3;
	add.s32 	%r1710, %r783, %r1708;
	ld.shared.u64 	%rd185, [%r1710+26112];
	xor.b32  	%r1711, %r1705, -2147483648;
	add.s64 	%rd186, %rd185, %rd9;
	shl.b64 	%rd187, %rd186, 2;
	add.s64 	%rd188, %rd22, %rd187;
	st.global.u32 	[%rd188+1536], %r1711;
$L__BB18_229:
	bar.warp.sync 	-1;
	add.s32 	%r1712, %r1, 768;
	setp.ge.s32 	%p154, %r1712, %r351;
	@%p154 bra 	$L__BB18_231;
	ld.param.u32 	%r2115, [_ZN3cub18CUB_300001_SM_10006detail10radix_sort29DeviceRadixSortOnesweepKernelINS1_5radix10policy_hubIiiyE10Policy1000ELNS0_9SortOrderE0EiiyiiNS1_21identity_decomposer_tEEEvPT5_SB_PT3_PKSC_PT1_PKSG_PT2_PKSK_T4_iiT6__param_9];
	ld.shared.u32 	%r1713, [%r350+3072];
	shr.u32 	%r1714, %r1713, %r2115;
	and.b32  	%r1715, %r1714, %r221;
	shl.b32 	%r1716, %r1715, 3;
	add.s32 	%r1718, %r783, %r1716;
	ld.shared.u64 	%rd189, [%r1718+26112];
	xor.b32  	%r1719, %r1713, -2147483648;
	add.s64 	%rd190, %rd189, %rd9;
	shl.b64 	%rd191, %rd190, 2;
	add.s64 	%rd192, %rd22, %rd191;
	st.global.u32 	[%rd192+3072], %r1719;
$L__BB18_231:
	bar.warp.sync 	-1;
	add.s32 	%r1720, %r1, 1152;
	setp.ge.s32 	%p155, %r1720, %r351;
	@%p155 bra 	$L__BB18_233;
	ld.param.u32 	%r2116, [_ZN3cub18CUB_300001_SM_10006detail10radix_sort29DeviceRadixSortOnesweepKernelINS1_5radix10policy_hubIiiyE10Policy1000ELNS0_9SortOrderE0EiiyiiNS1_21identity_decomposer_tEEEvPT5_SB_PT3_PKSC_PT1_PKSG_PT2_PKSK_T4_iiT6__param_9];
	ld.shared.u32 	%r1721, [%r350+4608];
	shr.u32 	%r1722, %r1721, %r2116;
	and.b32  	%r1723, %r1722, %r221;
	shl.b32 	%r1724, %r1723, 3;
	add.s32 	%r1726, %r783, %r1724;
	ld.shared.u64 	%rd193, [%r1726+26112];
	xor.b32  	%r1727, %r1721, -2147483648;
	add.s64 	%rd194, %rd193, %rd9;
	shl.b64 	%rd195, %rd194, 2;
	add.s64 	%rd196, %rd22, %rd195;
	st.global.u32 	[%rd196+4608], %r1727;
$L__BB18_233:
	bar.warp.sync 	-1;
	add.s32 	%r1728, %r1, 1536;
	setp.ge.s32 	%p156, %r1728, %r351;
	@%p156 bra 	$L__BB18_235;
	ld.param.u32 	%r2117, [_ZN3cub18CUB_300001_SM_10006detail10radix_sort29DeviceRadixSortOnesweepKernelINS1_5radix10policy_hubIiiyE10Policy1000ELNS0_9SortOrderE0EiiyiiNS1_21identity_decomposer_tEEEvPT5_SB_PT3_PKSC_PT1_PKSG_PT2_PKSK_T4_iiT6__param_9];
	ld.shared.u32 	%r1729, [%r350+6144];
	shr.u32 	%r1730, %r1729, %r2117;
	and.b32  	%r1731, %r1730, %r221;
	shl.b32 	%r1732, %r1731, 3;
	add.s32 	%r1734, %r783, %r1732;
	ld.shared.u64 	%rd197, [%r1734+26112];
	xor.b32  	%r1735, %r1729, -2147483648;
	add.s64 	%rd198, %rd197, %rd9;
	shl.b64 	%rd199, %rd198, 2;
	add.s64 	%rd200, %rd22, %rd199;
	st.global.u32 	[%rd200+6144], %r1735;
$L__BB18_235:
	bar.warp.sync 	-1;
	add.s32 	%r1736, %r1, 1920;
	setp.ge.s32 	%p157, %r1736, %r351;
	@%p157 bra 	$L__BB18_237;
	ld.param.u32 	%r2118, [_ZN3cub18CUB_300001_SM_10006detail10radix_sort29DeviceRadixSortOnesweepKernelINS1_5radix10policy_hubIiiyE10Policy1000ELNS0_9SortOrderE0EiiyiiNS1_21identity_decomposer_tEEEvPT5_SB_PT3_PKSC_PT1_PKSG_PT2_PKSK_T4_iiT6__param_9];
	ld.shared.u32 	%r1737, [%r350+7680];
	shr.u32 	%r1738, %r1737, %r2118;
	and.b32  	%r1739, %r1738, %r221;
	shl.b32 	%r1740, %r1739, 3;
	add.s32 	%r1742, %r783, %r1740;
	ld.shared.u64 	%rd201, [%r1742+26112];
	xor.b32  	%r1743, %r1737, -2147483648;
	add.s64 	%rd202, %rd201, %rd9;
	shl.b64 	%rd203, %rd202, 2;
	add.s64 	%rd204, %rd22, %rd203;
	st.global.u32 	[%rd204+7680], %r1743;
$L__BB18_237:
	bar.warp.sync 	-1;
	add.s32 	%r1744, %r1, 2304;
	setp.ge.s32 	%p158, %r1744, %r351;
	@%p158 bra 	$L__BB18_239;
	ld.param.u32 	%r2119, [_ZN3cub18CUB_300001_SM_10006detail10radix_sort29DeviceRadixSortOnesweepKernelINS1_5radix10policy_hubIiiyE10Policy1000ELNS0_9SortOrderE0EiiyiiNS1_21identity_decomposer_tEEEvPT5_SB_PT3_PKSC_PT1_PKSG_PT2_PKSK_T4_iiT6__param_9];
	ld.shared.u32 	%r1745, [%r350+9216];
	shr.u32 	%r1746, %r1745, %r2119;
	and.b32  	%r1747, %r1746, %r221;
	shl.b32 	%r1748, %r1747, 3;
	add.s32 	%r1750, %r783, %r1748;
	ld.shared.u64 	%rd205, [%r1750+26112];
	xor.b32  	%r1751, %r1745, -2147483648;
	add.s64 	%rd206, %rd205, %rd9;
	shl.b64 	%rd207, %rd206, 2;
	add.s64 	%rd208, %rd22, %rd207;
	st.global.u32 	[%rd208+9216], %r1751;
$L__BB18_239:
	bar.warp.sync 	-1;
	add.s32 	%r1752, %r1, 2688;
	setp.ge.s32 	%p159, %r1752, %r351;
	@%p159 bra 	$L__BB18_241;
	ld.param.u32 	%r2120, [_ZN3cub18CUB_300001_SM_10006detail10radix_sort29DeviceRadixSortOnesweepKernelINS1_5radix10policy_hubIiiyE10Policy1000ELNS0_9SortOrderE0EiiyiiNS1_21identity_decomposer_tEEEvPT5_SB_PT3_PKSC_PT1_PKSG_PT2_PKSK_T4_iiT6__param_9];
	ld.shared.u32 	%r1753, [%r350+10752];
	shr.u32 	%r1754, %r1753, %r2120;
	and.b32  	%r1755, %r1754, %r221;
	shl.b32 	%r1756, %r1755, 3;
	add.s32 	%r1758, %r783, %r1756;
	ld.shared.u64 	%rd209, [%r1758+26112];
	xor.b32  	%r1759, %r1753, -2147483648;
	add.s64 	%rd210, %rd209, %rd9;
	shl.b64 	%rd211, %rd210, 2;
	add.s64 	%rd212, %rd22, %rd211;
	st.global.u32 	[%rd212+10752], %r1759;
$L__BB18_241:
	bar.warp.sync 	-1;
	or.b32  	%r1760, %r1, 3072;
	setp.ge.s32 	%p160, %r1760, %r351;
	@%p160 bra 	$L__BB18_243;
	ld.param.u32 	%r2121, [_ZN3cub18CUB_300001_SM_10006detail10radix_sort29DeviceRadixSortOnesweepKernelINS1_5radix10policy_hubIiiyE10Policy1000ELNS0_9SortOrderE0EiiyiiNS1_21identity_decomposer_tEEEvPT5_SB_PT3_PKSC_PT1_PKSG_PT2_PKSK_T4_iiT6__param_9];
	ld.shared.u32 	%r1761, [%r350+12288];
	shr.u32 	%r1762, %r1761, %r2121;
	and.b32  	%r1763, %r1762, %r221;
	shl.b32 	%r1764, %r1763, 3;
	add.s32 	%r1766, %r783, %r1764;
	ld.shared.u64 	%rd213, [%r1766+26112];
	xor.b32  	%r1767, %r1761, -2147483648;
	add.s64 	%rd214, %rd213, %rd9;
	shl.b64 	%rd215, %rd214, 2;
	add.s64 	%rd216, %rd22, %rd215;
	st.global.u32 	[%rd216+12288], %r1767;
$L__BB18_243:
	bar.warp.sync 	-1;
	add.s32 	%r1768, %r1, 3456;
	setp.ge.s32 	%p161, %r1768, %r351;
	@%p161 bra 	$L__BB18_245;
	ld.param.u32 	%r2122, [_ZN3cub18CUB_300001_SM_10006detail10radix_sort29DeviceRadixSortOnesweepKernelINS1_5radix10policy_hubIiiyE10Policy1000ELNS0_9SortOrderE0EiiyiiNS1_21identity_decomposer_tEEEvPT5_SB_PT3_PKSC_PT1_PKSG_PT2_PKSK_T4_iiT6__param_9];
	ld.shared.u32 	%r1769, [%r350+13824];
	shr.u32 	%r1770, %r1769, %r2122;
	and.b32  	%r1771, %r1770, %r221;
	shl.b32 	%r1772, %r1771, 3;
	add.s32 	%r1774, %r783, %r1772;
	ld.shared.u64 	%rd217, [%r1774+26112];
	xor.b32  	%r1775, %r1769, -2147483648;
	add.s64 	%rd218, %rd217, %rd9;
	shl.b64 	%rd219, %rd218, 2;
	add.s64 	%rd220, %rd22, %rd219;
	st.global.u32 	[%rd220+13824], %r1775;
$L__BB18_245:
	bar.warp.sync 	-1;
	add.s32 	%r1776, %r1, 3840;
	setp.ge.s32 	%p162, %r1776, %r351;
	@%p162 bra 	$L__BB18_247;
	ld.param.u32 	%r2123, [_ZN3cub18CUB_300001_SM_10006detail10radix_sort29DeviceRadixSortOnesweepKernelINS1_5radix10policy_hubIiiyE10Policy1000ELNS0_9SortOrderE0EiiyiiNS1_21identity_decomposer_tEEEvPT5_SB_PT3_PKSC_PT1_PKSG_PT2_PKSK_T4_iiT6__param_9];
	ld.shared.u32 	%r1777, [%r350+15360];
	shr.u32 	%r1778, %r1777, %r2123;
	and.b32  	%r1779, %r1778, %r221;
	shl.b32 	%r1780, %r1779, 3;
	add.s32 	%r1782, %r783, %r1780;
	ld.shared.u64 	%rd221, [%r1782+26112];
	xor.b32  	%r1783, %r1777, -2147483648;
	add.s64 	%rd222, %rd221, %rd9;
	shl.b64 	%rd223, %rd222, 2;
	add.s64 	%rd224, %rd22, %rd223;
	st.global.u32 	[%rd224+15360], %r1783;
$L__BB18_247:
	bar.warp.sync 	-1;
	add.s32 	%r1784, %r1, 4224;
	setp.ge.s32 	%p163, %r1784, %r351;
	@%p163 bra 	$L__BB18_249;
	ld.param.u32 	%r2124, [_ZN3cub18CUB_300001_SM_10006detail10radix_sort29DeviceRadixSortOnesweepKernelINS1_5radix10policy_hubIiiyE10Policy1000ELNS0_9SortOrderE0EiiyiiNS1_21identity_decomposer_tEEEvPT5_SB_PT3_PKSC_PT1_PKSG_PT2_PKSK_T4_iiT6__param_9];
	ld.shared.u32 	%r1785, [%r350+16896];
	shr.u32 	%r1786, %r1785, %r2124;
	and.b32  	%r1787, %r1786, %r221;
	shl.b32 	%r1788, %r1787, 3;
	add.s32 	%r1790, %r783, %r1788;
	ld.shared.u64 	%rd225, [%r1790+26112];
	xor.b32  	%r1791, %r1785, -2147483648;
	add.s64 	%rd226, %rd225, %rd9;
	shl.b64 	%rd227, %rd226, 2;
	add.s64 	%rd228, %rd22, %rd227;
	st.global.u32 	[%rd228+16896], %r1791;
$L__BB18_249:
	bar.warp.sync 	-1;
	add.s32 	%r1792, %r1, 4608;
	setp.ge.s32 	%p164, %r1792, %r351;
	@%p164 bra 	$L__BB18_251;
	ld.param.u32 	%r2125, [_ZN3cub18CUB_300001_SM_10006detail10radix_sort29DeviceRadixSortOnesweepKernelINS1_5radix10policy_hubIiiyE10Policy1000ELNS0_9SortOrderE0EiiyiiNS1_21identity_decomposer_tEEEvPT5_SB_PT3_PKSC_PT1_PKSG_PT2_PKSK_T4_iiT6__param_9];
	ld.shared.u32 	%r1793, [%r350+18432];
	shr.u32 	%r1794, %r1793, %r2125;
	and.b32  	%r1795, %r1794, %r221;
	shl.b32 	%r1796, %r1795, 3;
	add.s32 	%r1798, %r783, %r1796;
	ld.shared.u64 	%rd229, [%r1798+26112];
	xor.b32  	%r1799, %r1793, -2147483648;
	add.s64 	%rd230, %rd229, %rd9;
	shl.b64 	%rd231, %rd230, 2;
	add.s64 	%rd232, %rd22, %rd231;
	st.global.u32 	[%rd232+18432], %r1799;
$L__BB18_251:
	bar.warp.sync 	-1;
	add.s32 	%r1800, %r1, 4992;
	setp.ge.s32 	%p165, %r1800, %r351;
	@%p165 bra 	$L__BB18_253;
	ld.param.u32 	%r2126, [_ZN3cub18CUB_300001_SM_10006detail10radix_sort29DeviceRadixSortOnesweepKernelINS1_5radix10policy_hubIiiyE10Policy1000ELNS0_9SortOrderE0EiiyiiNS1_21identity_decomposer_tEEEvPT5_SB_PT3_PKSC_PT1_PKSG_PT2_PKSK_T4_iiT6__param_9];
	ld.shared.u32 	%r1801, [%r350+19968];
	shr.u32 	%r1802, %r1801, %r2126;
	and.b32  	%r1803, %r1802, %r221;
	shl.b32 	%r1804, %r1803, 3;
	add.s32 	%r1806, %r783, %r1804;
	ld.shared.u64 	%rd233, [%r1806+26112];
	xor.b32  	%r1807, %r1801, -2147483648;
	add.s64 	%rd234, %rd233, %rd9;
	shl.b64 	%rd235, %rd234, 2;
	add.s64 	%rd236, %rd22, %rd235;
	st.global.u32 	[%rd236+19968], %r1807;
$L__BB18_253:
	bar.warp.sync 	-1;
	add.s32 	%r1808, %r1, 5376;
	setp.ge.s32 	%p166, %r1808, %r351;
	@%p166 bra 	$L__BB18_255;
	ld.param.u32 	%r2127, [_ZN3cub18CUB_300001_SM_10006detail10radix_sort29DeviceRadixSortOnesweepKernelINS1_5radix10policy_hubIiiyE10Policy1000ELNS0_9SortOrderE0EiiyiiNS1_21identity_decomposer_tEEEvPT5_SB_PT3_PKSC_PT1_PKSG_PT2_PKSK_T4_iiT6__param_9];
	ld.shared.u32 	%r1809, [%r350+21504];
	shr.u32 	%r1810, %r1809, %r2127;
	and.b32  	%r1811, %r1810, %r221;
	shl.b32 	%r1812, %r1811, 3;
	add.s32 	%r1814, %r783, %r1812;
	ld.shared.u64 	%rd237, [%r1814+26112];
	xor.b32  	%r1815, %r1809, -2147483648;
	add.s64 	%rd238, %rd237, %rd9;
	shl.b64 	%rd239, %rd238, 2;
	add.s64 	%rd240, %rd22, %rd239;
	st.global.u32 	[%rd240+21504], %r1815;
$L__BB18_255:
	bar.warp.sync 	-1;
	add.s32 	%r1816, %r1, 5760;
	setp.ge.s32 	%p167, %r1816, %r351;
	@%p167 bra 	$L__BB18_257;
	ld.param.u32 	%r2128, [_ZN3cub18CUB_300001_SM_10006detail10radix_sort29DeviceRadixSortOnesweepKernelINS1_5radix10policy_hubIiiyE10Policy1000ELNS0_9SortOrderE0EiiyiiNS1_21identity_decomposer_tEEEvPT5_SB_PT3_PKSC_PT1_PKSG_PT2_PKSK_T4_iiT6__param_9];
	ld.shared.u32 	%r1817, [%r350+23040];
	shr.u32 	%r1818, %r1817, %r2128;
	and.b32  	%r1819, %r1818, %r221;
	shl.b32 	%r1820, %r1819, 3;
	add.s32 	%r1822, %r783, %r1820;
	ld.shared.u64 	%rd241, [%r1822+26112];
	xor.b32  	%r1823, %r1817, -2147483648;
	add.s64 	%rd242, %rd241, %rd9;
	shl.b64 	%rd243, %rd242, 2;
	add.s64 	%rd244, %rd22, %rd243;
	st.global.u32 	[%rd244+23040], %r1823;
$L__BB18_257:
	bar.warp.sync 	-1;
	or.b32  	%r1824, %r1, 6144;
	setp.ge.s32 	%p168, %r1824, %r351;
	@%p168 bra 	$L__BB18_259;
	ld.param.u32 	%r2129, [_ZN3cub18CUB_300001_SM_10006detail10radix_sort29DeviceRadixSortOnesweepKernelINS1_5radix10policy_hubIiiyE10Policy1000ELNS0_9SortOrderE0EiiyiiNS1_21identity_decomposer_tEEEvPT5_SB_PT3_PKSC_PT1_PKSG_PT2_PKSK_T4_iiT6__param_9];
	ld.shared.u32 	%r1825, [%r350+24576];
	shr.u32 	%r1826, %r1825, %r2129;
	and.b32  	%r1827, %r1826, %r221;
	shl.b32 	%r1828, %r1827, 3;
	add.s32 	%r1830, %r783, %r1828;
	ld.shared.u64 	%rd245, [%r1830+26112];
	xor.b32  	%r1831, %r1825, -2147483648;
	add.s64 	%rd246, %rd245, %rd9;
	shl.b64 	%rd247, %rd246, 2;
	add.s64 	%rd248, %rd22, %rd247;
	st.global.u32 	[%rd248+24576], %r1831;
$L__BB18_259:
	bar.warp.sync 	-1;
$L__BB18_260:
	ld.param.u32 	%r2130, [_ZN3cub18CUB_300001_SM_10006detail10radix_sort29DeviceRadixSortOnesweepKernelINS1_5radix10policy_hubIiiyE10Policy1000ELNS0_9SortOrderE0EiiyiiNS1_21identity_decomposer_tEEEvPT5_SB_PT3_PKSC_PT1_PKSG_PT2_PKSK_T4_iiT6__param_9];
	ld.param.u32 	%r2090, [_ZN3cub18CUB_300001_SM_10006detail10radix_sort29DeviceRadixSortOnesweepKernelINS1_5radix10policy_hubIiiyE10Policy1000ELNS0_9SortOrderE0EiiyiiNS1_21identity_decomposer_tEEEvPT5_SB_PT3_PKSC_PT1_PKSG_PT2_PKSK_T4_iiT6__param_8];
	setp.gt.s32 	%p169, %r349, %r2090;
	ld.shared.u32 	%r1832, [%r350];
	shr.u32 	%r1833, %r1832, %r2130;
	and.b32  	%r352, %r1833, %r221;
	ld.shared.u32 	%r1834, [%r350+1536];
	shr.u32 	%r1835, %r1834, %r2130;
	and.b32  	%r353, %r1835, %r221;
	ld.shared.u32 	%r1836, [%r350+3072];
	shr.u32 	%r1837, %r1836, %r2130;
	and.b32  	%r354, %r1837, %r221;
	ld.shared.u32 	%r1838, [%r350+4608];
	shr.u32 	%r1839, %r1838, %r2130;
	and.b32  	%r355, %r1839, %r221;
	ld.shared.u32 	%r1840, [%r350+6144];
	shr.u32 	%r1841, %r1840, %r2130;
	and.b32  	%r356, %r1841, %r221;
	ld.shared.u32 	%r1842, [%r350+7680];
	shr.u32 	%r1843, %r1842, %r2130;
	and.b32  	%r357, %r1843, %r221;
	ld.shared.u32 	%r1844, [%r350+9216];
	shr.u32 	%r1845, %r1844, %r2130;
	and.b32  	%r358, %r1845, %r221;
	ld.shared.u32 	%r1846, [%r350+10752];
	shr.u32 	%r1847, %r1846, %r2130;
	and.b32  	%r359, %r1847, %r221;
	ld.shared.u32 	%r1848, [%r350+12288];
	shr.u32 	%r1849, %r1848, %r2130;
	and.b32  	%r360, %r1849, %r221;
	ld.shared.u32 	%r1850, [%r350+13824];
	shr.u32 	%r1851, %r1850, %r2130;
	and.b32  	%r361, %r1851, %r221;
	ld.shared.u32 	%r1852, [%r350+15360];
	shr.u32 	%r1853, %r1852, %r2130;
	and.b32  	%r362, %r1853, %r221;
	ld.shared.u32 	%r1854, [%r350+16896];
	shr.u32 	%r1855, %r1854, %r2130;
	and.b32  	%r363, %r1855, %r221;
	ld.shared.u32 	%r1856, [%r350+18432];
	shr.u32 	%r1857, %r1856, %r2130;
	and.b32  	%r364, %r1857, %r221;
	ld.shared.u32 	%r1858, [%r350+19968];
	shr.u32 	%r1859, %r1858, %r2130;
	and.b32  	%r365, %r1859, %r221;
	ld.shared.u32 	%r1860, [%r350+21504];
	shr.u32 	%r1861, %r1860, %r2130;
	and.b32  	%r366, %r1861, %r221;
	ld.shared.u32 	%r1862, [%r350+23040];
	shr.u32 	%r1863, %r1862, %r2130;
	and.b32  	%r367, %r1863, %r221;
	ld.shared.u32 	%r1864, [%r350+24576];
	shr.u32 	%r1865, %r1864, %r2130;
	and.b32  	%r368, %r1865, %r221;
	@%p169 bra 	$L__BB18_262;
	ld.param.u64 	%rd443, [_ZN3cub18CUB_300001_SM_10006detail10radix_sort29DeviceRadixSortOnesweepKernelINS1_5radix10policy_hubIiiyE10Policy1000ELNS0_9SortOrderE0EiiyiiNS1_21identity_decomposer_tEEEvPT5_SB_PT3_PKSC_PT1_PKSG_PT2_PKSK_T4_iiT6__param_7];
	cvta.to.global.u64 	%rd249, %rd443;
	and.b32  	%r1869, %r1, 31;
	or.b32  	%r1870, %r647, %r1869;
	cvt.u64.u32 	%rd250, %r1870;
	mul.lo.s32 	%r1871, %r3, 6528;
	cvt.s64.s32 	%rd251, %r1871;
	add.s64 	%rd252, %rd250, %rd251;
	shl.b64 	%rd253, %rd252, 2;
	add.s64 	%rd254, %rd249, %rd253;
	ld.global.u32 	%r2266, [%rd254];
	ld.global.u32 	%r2267, [%rd254+128];
	ld.global.u32 	%r2268, [%rd254+256];
	ld.global.u32 	%r2269, [%rd254+384];
	ld.global.u32 	%r2270, [%rd254+512];
	ld.global.u32 	%r2271, [%rd254+640];
	ld.global.u32 	%r2272, [%rd254+768];
	ld.global.u32 	%r2273, [%rd254+896];
	ld.global.u32 	%r2274, [%rd254+1024];
	ld.global.u32 	%r2275, [%rd254+1152];
	ld.global.u32 	%r2276, [%rd254+1280];
	ld.global.u32 	%r2277, [%rd254+1408];
	ld.global.u32 	%r2278, [%rd254+1536];
	ld.global.u32 	%r2279, [%rd254+1664];
	ld.global.u32 	%r2280, [%rd254+1792];
	ld.global.u32 	%r2281, [%rd254+1920];
	ld.global.u32 	%r2282, [%rd254+2048];
	bra.uni 	$L__BB18_296;
$L__BB18_262:
	ld.param.u32 	%r2091, [_ZN3cub18CUB_300001_SM_10006detail10radix_sort29DeviceRadixSortOnesweepKernelINS1_5radix10policy_hubIiiyE10Policy1000ELNS0_9SortOrderE0EiiyiiNS1_21identity_decomposer_tEEEvPT5_SB_PT3_PKSC_PT1_PKSG_PT2_PKSK_T4_iiT6__param_8];
	ld.param.u64 	%rd444, [_ZN3cub18CUB_300001_SM_10006detail10radix_sort29DeviceRadixSortOnesweepKernelINS1_5radix10policy_hubIiiyE10Policy1000ELNS0_9SortOrderE0EiiyiiNS1_21identity_decomposer_tEEEvPT5_SB_PT3_PKSC_PT1_PKSG_PT2_PKSK_T4_iiT6__param_7];
	cvta.to.global.u64 	%rd255, %rd444;
	add.s64 	%rd23, %rd255, %rd63;
	cvt.u32.u64 	%r1874, %rd7;
	sub.s32 	%r386, %r2091, %r649;
	setp.ge.s32 	%p170, %r1874, %r386;
	@%p170 bra 	$L__BB18_264;
	ld.global.u32 	%r2266, [%rd23];
$L__BB18_264:
	add.s32 	%r1877, %r1874, 32;
	setp.ge.s32 	%p171, %r1877, %r386;
	@%p171 bra 	$L__BB18_266;
	ld.global.u32 	%r2267, [%rd23+128];
$L__BB18_266:
	add.s32 	%r1880, %r1874, 64;
	setp.ge.s32 	%p172, %r1880, %r386;
	@%p172 bra 	$L__BB18_268;
	ld.global.u32 	%r2268, [%rd23+256];
$L__BB18_268:
	add.s32 	%r1883, %r1874, 96;
	setp.ge.s32 	%p173, %r1883, %r386;
	@%p173 bra 	$L__BB18_270;
	ld.global.u32 	%r2269, [%rd23+384];
$L__BB18_270:
	add.s32 	%r1886, %r1874, 128;
	setp.ge.s32 	%p174, %r1886, %r386;
	@%p174 bra 	$L__BB18_272;
	ld.global.u32 	%r2270, [%rd23+512];
$L__BB18_272:
	add.s32 	%r1889, %r1874, 160;
	setp.ge.s32 	%p175, %r1889, %r386;
	@%p175 bra 	$L__BB18_274;
	ld.global.u32 	%r2271, [%rd23+640];
$L__BB18_274:
	add.s32 	%r1892, %r1874, 192;
	setp.ge.s32 	%p176, %r1892, %r386;
	@%p176 bra 	$L__BB18_276;
	ld.global.u32 	%r2272, [%rd23+768];
$L__BB18_276:
	add.s32 	%r1895, %r1874, 224;
	setp.ge.s32 	%p177, %r1895, %r386;
	@%p177 bra 	$L__BB18_278;
	ld.param.u64 	%rd445, [_ZN3cub18CUB_300001_SM_10006detail10radix_sort29DeviceRadixSortOnesweepKernelINS1_5radix10policy_hubIiiyE10Policy1000ELNS0_9SortOrderE0EiiyiiNS1_21identity_decomposer_tEEEvPT5_SB_PT3_PKSC_PT1_PKSG_PT2_PKSK_T4_iiT6__param_7];
	cvta.to.global.u64 	%rd259, %rd445;
	cvt.s64.s32 	%rd260, %r649;
	add.s64 	%rd261, %rd7, %rd260;
	shl.b64 	%rd262, %rd261, 2;
	add.s64 	%rd263, %rd259, %rd262;
	ld.global.u32 	%r2273, [%rd263+896];
$L__BB18_278:
	add.s32 	%r1899, %r1874, 256;
	setp.ge.s32 	%p178, %r1899, %r386;
	@%p178 bra 	$L__BB18_280;
	ld.param.u64 	%rd446, [_ZN3cub18CUB_300001_SM_10006detail10radix_sort29DeviceRadixSortOnesweepKernelINS1_5radix10policy_hubIiiyE10Policy1000ELNS0_9SortOrderE0EiiyiiNS1_21identity_decomposer_tEEEvPT5_SB_PT3_PKSC_PT1_PKSG_PT2_PKSK_T4_iiT6__param_7];
	cvta.to.global.u64 	%rd264, %rd446;
	cvt.s64.s32 	%rd265, %r649;
	add.s64 	%rd266, %rd7, %rd265;
	shl.b64 	%rd267, %rd266, 2;
	add.s64 	%rd268, %rd264, %rd267;
	ld.global.u32 	%r2274, [%rd268+1024];
$L__BB18_280:
	add.s32 	%r1903, %r1874, 288;
	setp.ge.s32 	%p179, %r1903, %r386;
	@%p179 bra 	$L__BB18_282;
	ld.param.u64 	%rd447, [_ZN3cub18CUB_300001_SM_10006detail10radix_sort29DeviceRadixSortOnesweepKernelINS1_5radix10policy_hubIiiyE10Policy1000ELNS0_9SortOrderE0EiiyiiNS1_21identity_decomposer_tEEEvPT5_SB_PT3_PKSC_PT1_PKSG_PT2_PKSK_T4_iiT6__param_7];
	cvta.to.global.u64 	%rd269, %rd447;
	cvt.s64.s32 	%rd270, %r649;
	add.s64 	%rd271, %rd7, %rd270;
	shl.b64 	%rd272, %rd271, 2;
	add.s64 	%rd273, %rd269, %rd272;
	ld.global.u32 	%r2275, [%rd273+1152];
$L__BB18_282:
	add.s32 	%r1907, %r1874, 320;
	setp.ge.s32 	%p180, %r1907, %r386;
	@%p180 bra 	$L__BB18_284;
	ld.param.u64 	%rd448, [_ZN3cub18CUB_300001_SM_10006detail10radix_sort29DeviceRadixSortOnesweepKernelINS1_5radix10policy_hubIiiyE10Policy1000ELNS0_9SortOrderE0EiiyiiNS1_21identity_decomposer_tEEEvPT5_SB_PT3_PKSC_PT1_PKSG_PT2_PKSK_T4_iiT6__param_7];
	cvta.to.global.u64 	%rd274, %rd448;
	cvt.s64.s32 	%rd275, %r649;
	add.s64 	%rd276, %rd7, %rd275;
	shl.b64 	%rd277, %rd276, 2;
	add.s64 	%rd278, %rd274, %rd277;
	ld.global.u32 	%r2276, [%rd278+1280];
$L__BB18_284:
	add.s32 	%r1911, %r1874, 352;
	setp.ge.s32 	%p181, %r1911, %r386;
	@%p181 bra 	$L__BB18_286;
	ld.param.u64 	%rd449, [_ZN3cub18CUB_300001_SM_10006detail10radix_sort29DeviceRadixSortOnesweepKernelINS1_5radix10policy_hubIiiyE10Policy1000ELNS0_9SortOrderE0EiiyiiNS1_21identity_decomposer_tEEEvPT5_SB_PT3_PKSC_PT1_PKSG_PT2_PKSK_T4_iiT6__param_7];
	cvta.to.global.u64 	%rd279, %rd449;
	mul.lo.s32 	%r1912, %r3, 6528;
	cvt.s64.s32 	%rd280, %r1912;
	add.s64 	%rd281, %rd7, %rd280;
	shl.b64 	%rd282, %rd281, 2;
	add.s64 	%rd283, %rd279, %rd282;
	ld.global.u32 	%r2277, [%rd283+1408];
$L__BB18_286:
	add.s32 	%r1915, %r1874, 384;
	setp.ge.s32 	%p182, %r1915, %r386;
	@%p182 bra 	$L__BB18_288;
	ld.param.u64 	%rd450, [_ZN3cub18CUB_300001_SM_10006detail10radix_sort29DeviceRadixSortOnesweepKernelINS1_5radix10policy_hubIiiyE10Policy1000ELNS0_9SortOrderE0EiiyiiNS1_21identity_decomposer_tEEEvPT5_SB_PT3_PKSC_PT1_PKSG_PT2_PKSK_T4_iiT6__param_7];
	cvta.to.global.u64 	%rd284, %rd450;
	mul.lo.s32 	%r1916, %r3, 6528;
	cvt.s64.s32 	%rd285, %r1916;
	add.s64 	%rd286, %rd7, %rd285;
	shl.b64 	%rd287, %rd286, 2;
	add.s64 	%rd288, %rd284, %rd287;
	ld.global.u32 	%r2278, [%rd288+1536];
$L__BB18_288:
	cvt.u32.u64 	%r1918, %rd7;
	add.s32 	%r1919, %r1918, 416;
	setp.ge.s32 	%p183, %r1919, %r386;
	@%p183 bra 	$L__BB18_290;
	ld.param.u64 	%rd451, [_ZN3cub18CUB_300001_SM_10006detail10radix_sort29DeviceRadixSortOnesweepKernelINS1_5radix10policy_hubIiiyE10Policy1000ELNS0_9SortOrderE0EiiyiiNS1_21identity_decomposer_tEEEvPT5_SB_PT3_PKSC_PT1_PKSG_PT2_PKSK_T4_iiT6__param_7];
	cvta.to.global.u64 	%rd289, %rd451;
	mul.lo.s32 	%r1920, %r3, 6528;
	cvt.s64.s32 	%rd290, %r1920;
	add.s64 	%rd291, %rd7, %rd290;
	shl.b64 	%rd292, %rd291, 2;
	add.s64 	%rd293, %rd289, %rd292;
	ld.global.u32 	%r2279, [%rd293+1664];
$L__BB18_290:
	cvt.u32.u64 	%r1922, %rd7;
	add.s32 	%r1923, %r1922, 448;
	setp.ge.s32 	%p184, %r1923, %r386;
	@%p184 bra 	$L__BB18_292;
	ld.param.u64 	%rd452, [_ZN3cub18CUB_300001_SM_10006detail10radix_sort29DeviceRadixSortOnesweepKernelINS1_5radix10policy_hubIiiyE10Policy1000ELNS0_9SortOrderE0EiiyiiNS1_21identity_decomposer_tEEEvPT5_SB_PT3_PKSC_PT1_PKSG_PT2_PKSK_T4_iiT6__param_7];
	cvta.to.global.u64 	%rd294, %rd452;
	mul.lo.s32 	%r1924, %r3, 6528;
	cvt.s64.s32 	%rd295, %r1924;
	add.s64 	%rd296, %rd7, %rd295;
	shl.b64 	%rd297, %rd296, 2;
	add.s64 	%rd298, %rd294, %rd297;
	ld.global.u32 	%r2280, [%rd298+1792];
$L__BB18_292:
	cvt.u32.u64 	%r1926, %rd7;
	add.s32 	%r1927, %r1926, 480;
	setp.ge.s32 	%p185, %r1927, %r386;
	@%p185 bra 	$L__BB18_294;
	ld.param.u64 	%rd453, [_ZN3cub18CUB_300001_SM_10006detail10radix_sort29DeviceRadixSortOnesweepKernelINS1_5radix10policy_hubIiiyE10Policy1000ELNS0_9SortOrderE0EiiyiiNS1_21identity_decomposer_tEEEvPT5_SB_PT3_PKSC_PT1_PKSG_PT2_PKSK_T4_iiT6__param_7];
	cvta.to.global.u64 	%rd299, %rd453;
	mul.lo.s32 	%r1928, %r3, 6528;
	cvt.s64.s32 	%rd300, %r1928;
	add.s64 	%rd301, %rd7, %rd300;
	shl.b64 	%rd302, %rd301, 2;
	add.s64 	%rd303, %rd299, %rd302;
	ld.global.u32 	%r2281, [%rd303+1920];
$L__BB18_294:
	cvt.u32.u64 	%r1930, %rd7;
	add.s32 	%r1931, %r1930, 512;
	setp.ge.s32 	%p186, %r1931, %r386;
	@%p186 bra 	$L__BB18_296;
	ld.param.u64 	%rd454, [_ZN3cub18CUB_300001_SM_10006detail10radix_sort29DeviceRadixSortOnesweepKernelINS1_5radix10policy_hubIiiyE10Policy1000ELNS0_9SortOrderE0EiiyiiNS1_21identity_decomposer_tEEEvPT5_SB_PT3_PKSC_PT1_PKSG_PT2_PKSK_T4_iiT6__param_7];
	cvta.to.global.u64 	%rd304, %rd454;
	mov.u32 	%r1932, %tid.x;
	and.b32  	%r1933, %r1932, 992;
	mul.lo.s32 	%r1934, %r1933, 17;
	and.b32  	%r1935, %r1932, 31;
	or.b32  	%r1936, %r1934, %r1935;
	cvt.u64.u32 	%rd305, %r1936;
	mul.lo.s32 	%r1937, %r3, 6528;
	cvt.s64.s32 	%rd306, %r1937;
	add.s64 	%rd307, %rd305, %rd306;
	shl.b64 	%rd308, %rd307, 2;
	add.s64 	%rd309, %rd304, %rd308;
	ld.global.u32 	%r2282, [%rd309+2048];
$L__BB18_296:
	ld.param.u32 	%r2092, [_ZN3cub18CUB_300001_SM_10006detail10radix_sort29DeviceRadixSortOnesweepKernelINS1_5radix10policy_hubIiiyE10Policy1000ELNS0_9SortOrderE0EiiyiiNS1_21identity_decomposer_tEEEvPT5_SB_PT3_PKSC_PT1_PKSG_PT2_PKSK_T4_iiT6__param_8];
	ld.param.u64 	%rd441, [_ZN3cub18CUB_300001_SM_10006detail10radix_sort29DeviceRadixSortOnesweepKernelINS1_5radix10policy_hubIiiyE10Policy1000ELNS0_9SortOrderE0EiiyiiNS1_21identity_decomposer_tEEEvPT5_SB_PT3_PKSC_PT1_PKSG_PT2_PKSK_T4_iiT6__param_6];
	cvta.to.global.u64 	%rd24, %rd441;
	mov.u32 	%r437, %tid.x;
	cvt.u64.u32 	%rd25, %r437;
	shl.b32 	%r1938, %r437, 2;
	mov.u32 	%r1939, _ZZN3cub18CUB_300001_SM_10006detail10radix_sort29DeviceRadixSortOnesweepKernelINS1_5radix10policy_hubIiiyE10Policy1000ELNS0_9SortOrderE0EiiyiiNS1_21identity_decomposer_tEEEvPT5_SB_PT3_PKSC_PT1_PKSG_PT2_PKSK_T4_iiT6_E1s;
	add.s32 	%r438, %r1939, %r1938;
	mad.lo.s32 	%r1940, %r3, 6528, 6528;
	setp.gt.s32 	%p187, %r1940, %r2092;
	bar.sync 	0;
	st.shared.u32 	[%r323+-4], %r2266;
	st.shared.u32 	[%r324+-4], %r2267;
	st.shared.u32 	[%r325+-4], %r2268;
	st.shared.u32 	[%r326+-4], %r2269;
	st.shared.u32 	[%r327+-4], %r2270;
	st.shared.u32 	[%r328+-4], %r2271;
	st.shared.u32 	[%r329+-4], %r2272;
	st.shared.u32 	[%r330+-4], %r2273;
	st.shared.u32 	[%r331+-4], %r2274;
	st.shared.u32 	[%r332+-4], %r2275;
	st.shared.u32 	[%r333+-4], %r2276;
	st.shared.u32 	[%r334+-4], %r2277;
	st.shared.u32 	[%r335+-4], %r2278;
	st.shared.u32 	[%r336+-4], %r2279;
	st.shared.u32 	[%r337+-4], %r2280;
	st.shared.u32 	[%r338+-4], %r2281;
	st.shared.u32 	[%r339+-4], %r2282;
	bar.sync 	0;
	@%p187 bra 	$L__BB18_298;
	ld.shared.u32 	%r1941, [%r438];
	shl.b32 	%r1942, %r352, 3;
	add.s32 	%r1944, %r1939, 26112;
	add.s32 	%r1945, %r1944, %r1942;
	ld.shared.u64 	%rd310, [%r1945];
	add.s64 	%rd311, %rd310, %rd25;
	shl.b64 	%rd312, %rd311, 2;
	add.s64 	%rd313, %rd24, %rd312;
	st.global.u32 	[%rd313], %r1941;
	bar.warp.sync 	-1;
	ld.shared.u32 	%r1946, [%r438+1536];
	shl.b32 	%r1947, %r353, 3;
	add.s32 	%r1948, %r1944, %r1947;
	ld.shared.u64 	%rd314, [%r1948];
	add.s64 	%rd315, %rd314, %rd25;
	shl.b64 	%rd316, %rd315, 2;
	add.s64 	%rd317, %rd24, %rd316;
	st.global.u32 	[%rd317+1536], %r1946;
	bar.warp.sync 	-1;
	ld.shared.u32 	%r1949, [%r438+3072];
	shl.b32 	%r1950, %r354, 3;
	add.s32 	%r1951, %r1944, %r1950;
	ld.shared.u64 	%rd318, [%r1951];
	add.s64 	%rd319, %rd318, %rd25;
	shl.b64 	%rd320, %rd319, 2;
	add.s64 	%rd321, %rd24, %rd320;
	st.global.u32 	[%rd321+3072], %r1949;
	bar.warp.sync 	-1;
	ld.shared.u32 	%r1952, [%r438+4608];
	shl.b32 	%r1953, %r355, 3;
	add.s32 	%r1954, %r1944, %r1953;
	ld.shared.u64 	%rd322, [%r1954];
	add.s64 	%rd323, %rd322, %rd25;
	shl.b64 	%rd324, %rd323, 2;
	add.s64 	%rd325, %rd24, %rd324;
	st.global.u32 	[%rd325+4608], %r1952;
	bar.warp.sync 	-1;
	ld.shared.u32 	%r1955, [%r438+6144];
	shl.b32 	%r1956, %r356, 3;
	add.s32 	%r1957, %r1944, %r1956;
	ld.shared.u64 	%rd326, [%r1957];
	add.s64 	%rd327, %rd326, %rd25;
	shl.b64 	%rd328, %rd327, 2;
	add.s64 	%rd329, %rd24, %rd328;
	st.global.u32 	[%rd329+6144], %r1955;
	bar.warp.sync 	-1;
	ld.shared.u32 	%r1958, [%r438+7680];
	shl.b32 	%r1959, %r357, 3;
	add.s32 	%r1960, %r1944, %r1959;
	ld.shared.u64 	%rd330, [%r1960];
	add.s64 	%rd331, %rd330, %rd25;
	shl.b64 	%rd332, %rd331, 2;
	add.s64 	%rd333, %rd24, %rd332;
	st.global.u32 	[%rd333+7680], %r1958;
	bar.warp.sync 	-1;
	ld.shared.u32 	%r1961, [%r438+9216];
	shl.b32 	%r1962, %r358, 3;
	add.s32 	%r1963, %r1944, %r1962;
	ld.shared.u64 	%rd334, [%r1963];
	add.s64 	%rd335, %rd334, %rd25;
	shl.b64 	%rd336, %rd335, 2;
	add.s64 	%rd337, %rd24, %rd336;
	st.global.u32 	[%rd337+9216], %r1961;
	bar.warp.sync 	-1;
	ld.shared.u32 	%r1964, [%r438+10752];
	shl.b32 	%r1965, %r359, 3;
	add.s32 	%r1966, %r1944, %r1965;
	ld.shared.u64 	%rd338, [%r1966];
	add.s64 	%rd339, %rd338, %rd25;
	shl.b64 	%rd340, %rd339, 2;
	add.s64 	%rd341, %rd24, %rd340;
	st.global.u32 	[%rd341+10752], %r1964;
	bar.warp.sync 	-1;
	ld.shared.u32 	%r1967, [%r438+12288];
	shl.b32 	%r1968, %r360, 3;
	add.s32 	%r1969, %r1944, %r1968;
	ld.shared.u64 	%rd342, [%r1969];
	add.s64 	%rd343, %rd342, %rd25;
	shl.b64 	%rd344, %rd343, 2;
	add.s64 	%rd345, %rd24, %rd344;
	st.global.u32 	[%rd345+12288], %r1967;
	bar.warp.sync 	-1;
	ld.shared.u32 	%r1970, [%r438+13824];
	shl.b32 	%r1971, %r361, 3;
	add.s32 	%r1972, %r1944, %r1971;
	ld.shared.u64 	%rd346, [%r1972];
	add.s64 	%rd347, %rd346, %rd25;
	shl.b64 	%rd348, %rd347, 2;
	add.s64 	%rd349, %rd24, %rd348;
	st.global.u32 	[%rd349+13824], %r1970;
	bar.warp.sync 	-1;
	ld.shared.u32 	%r1973, [%r438+15360];
	shl.b32 	%r1974, %r362, 3;
	add.s32 	%r1975, %r1944, %r1974;
	ld.shared.u64 	%rd350, [%r1975];
	add.s64 	%rd351, %rd350, %rd25;
	shl.b64 	%rd352, %rd351, 2;
	add.s64 	%rd353, %rd24, %rd352;
	st.global.u32 	[%rd353+15360], %r1973;
	bar.warp.sync 	-1;
	ld.shared.u32 	%r1976, [%r438+16896];
	shl.b32 	%r1977, %r363, 3;
	add.s32 	%r1978, %r1944, %r1977;
	ld.shared.u64 	%rd354, [%r1978];
	add.s64 	%rd355, %rd354, %rd25;
	shl.b64 	%rd356, %rd355, 2;
	add.s64 	%rd357, %rd24, %rd356;
	st.global.u32 	[%rd357+16896], %r1976;
	bar.warp.sync 	-1;
	ld.shared.u32 	%r1979, [%r438+18432];
	shl.b32 	%r1980, %r364, 3;
	add.s32 	%r1981, %r1944, %r1980;
	ld.shared.u64 	%rd358, [%r1981];
	add.s64 	%rd359, %rd358, %rd25;
	shl.b64 	%rd360, %rd359, 2;
	add.s64 	%rd361, %rd24, %rd360;
	st.global.u32 	[%rd361+18432], %r1979;
	bar.warp.sync 	-1;
	ld.shared.u32 	%r1982, [%r438+19968];
	shl.b32 	%r1983, %r365, 3;
	add.s32 	%r1984, %r1944, %r1983;
	ld.shared.u64 	%rd362, [%r1984];
	add.s64 	%rd363, %rd362, %rd25;
	shl.b64 	%rd364, %rd363, 2;
	add.s64 	%rd365, %rd24, %rd364;
	st.global.u32 	[%rd365+19968], %r1982;
	bar.warp.sync 	-1;
	ld.shared.u32 	%r1985, [%r438+21504];
	shl.b32 	%r1986, %r366, 3;
	add.s32 	%r1987, %r1944, %r1986;
	ld.shared.u64 	%rd366, [%r1987];
	add.s64 	%rd367, %rd366, %rd25;
	shl.b64 	%rd368, %rd367, 2;
	add.s64 	%rd369, %rd24, %rd368;
	st.global.u32 	[%rd369+21504], %r1985;
	bar.warp.sync 	-1;
	ld.shared.u32 	%r1988, [%r438+23040];
	shl.b32 	%r1989, %r367, 3;
	add.s32 	%r1990, %r1944, %r1989;
	ld.shared.u64 	%rd370, [%r1990];
	add.s64 	%rd371, %rd370, %rd25;
	shl.b64 	%rd372, %rd371, 2;
	add.s64 	%rd373, %rd24, %rd372;
	st.global.u32 	[%rd373+23040], %r1988;
	bar.warp.sync 	-1;
	ld.shared.u32 	%r1991, [%r438+24576];
	shl.b32 	%r1992, %r368, 3;
	add.s32 	%r1993, %r1944, %r1992;
	ld.shared.u64 	%rd374, [%r1993];
	add.s64 	%rd375, %rd374, %rd25;
	shl.b64 	%rd376, %rd375, 2;
	add.s64 	%rd377, %rd24, %rd376;
	st.global.u32 	[%rd377+24576], %r1991;
	bar.warp.sync 	-1;
	bra.uni 	$L__BB18_333;
$L__BB18_298:
	ld.param.u32 	%r2093, [_ZN3cub18CUB_300001_SM_10006detail10radix_sort29DeviceRadixSortOnesweepKernelINS1_5radix10policy_hubIiiyE10Policy1000ELNS0_9SortOrderE0EiiyiiNS1_21identity_decomposer_tEEEvPT5_SB_PT3_PKSC_PT1_PKSG_PT2_PKSK_T4_iiT6__param_8];
	mad.lo.s32 	%r439, %r3, -6528, %r2093;
	shl.b32 	%r1994, %r352, 3;
	add.s32 	%r1996, %r1939, %r1994;
	ld.shared.u64 	%rd26, [%r1996+26112];
	setp.ge.s32 	%p188, %r437, %r439;
	@%p188 bra 	$L__BB18_300;
	ld.shared.u32 	%r1997, [%r438];
	add.s64 	%rd378, %rd26, %rd25;
	shl.b64 	%rd379, %rd378, 2;
	add.s64 	%rd380, %rd24, %rd379;
	st.global.u32 	[%rd380], %r1997;
$L__BB18_300:
	bar.warp.sync 	-1;
	shl.b32 	%r1998, %r353, 3;
	add.s32 	%r2000, %r1939, %r1998;
	ld.shared.u64 	%rd27, [%r2000+26112];
	add.s32 	%r2001, %r437, 384;
	setp.ge.s32 	%p189, %r2001, %r439;
	@%p189 bra 	$L__BB18_302;
	ld.shared.u32 	%r2002, [%r438+1536];
	add.s64 	%rd381, %rd27, %rd25;
	shl.b64 	%rd382, %rd381, 2;
	add.s64 	%rd383, %rd24, %rd382;
	st.global.u32 	[%rd383+1536], %r2002;
$L__BB18_302:
	bar.warp.sync 	-1;
	shl.b32 	%r2003, %r354, 3;
	add.s32 	%r2005, %r1939, %r2003;
	ld.shared.u64 	%rd28, [%r2005+26112];
	add.s32 	%r2006, %r437, 768;
	setp.ge.s32 	%p190, %r2006, %r439;
	@%p190 bra 	$L__BB18_304;
	ld.shared.u32 	%r2007, [%r438+3072];
	add.s64 	%rd384, %rd28, %rd25;
	shl.b64 	%rd385, %rd384, 2;
	add.s64 	%rd386, %rd24, %rd385;
	st.global.u32 	[%rd386+3072], %r2007;
$L__BB18_304:
	bar.warp.sync 	-1;
	shl.b32 	%r2008, %r355, 3;
	add.s32 	%r2010, %r1939, %r2008;
	ld.shared.u64 	%rd29, [%r2010+26112];
	add.s32 	%r2011, %r437, 1152;
	setp.ge.s32 	%p191, %r2011, %r439;
	@%p191 bra 	$L__BB18_306;
	ld.shared.u32 	%r2012, [%r438+4608];
	add.s64 	%rd387, %rd29, %rd25;
	shl.b64 	%rd388, %rd387, 2;
	add.s64 	%rd389, %rd24, %rd388;
	st.global.u32 	[%rd389+4608], %r2012;
$L__BB18_306:
	bar.warp.sync 	-1;
	shl.b32 	%r2013, %r356, 3;
	add.s32 	%r2015, %r1939, %r2013;
	ld.shared.u64 	%rd30, [%r2015+26112];
	add.s32 	%r2016, %r437, 1536;
	setp.ge.s32 	%p192, %r2016, %r439;
	@%p192 bra 	$L__BB18_308;
	ld.shared.u32 	%r2017, [%r438+6144];
	add.s64 	%rd390, %rd30, %rd25;
	shl.b64 	%rd391, %rd390, 2;
	add.s64 	%rd392, %rd24, %rd391;
	st.global.u32 	[%rd392+6144], %r2017;
$L__BB18_308:
	bar.warp.sync 	-1;
	shl.b32 	%r2018, %r357, 3;
	add.s32 	%r2020, %r1939, %r2018;
	ld.shared.u64 	%rd31, [%r2020+26112];
	add.s32 	%r2021, %r437, 1920;
	setp.ge.s32 	%p193, %r2021, %r439;
	@%p193 bra 	$L__BB18_310;
	ld.shared.u32 	%r2022, [%r438+7680];
	add.s64 	%rd393, %rd31, %rd25;
	shl.b64 	%rd394, %rd393, 2;
	add.s64 	%rd395, %rd24, %rd394;
	st.global.u32 	[%rd395+7680], %r2022;
$L__BB18_310:
	bar.warp.sync 	-1;
	shl.b32 	%r2023, %r358, 3;
	add.s32 	%r2025, %r1939, %r2023;
	ld.shared.u64 	%rd32, [%r2025+26112];
	add.s32 	%r2026, %r437, 2304;
	setp.ge.s32 	%p194, %r2026, %r439;
	@%p194 bra 	$L__BB18_312;
	ld.shared.u32 	%r2027, [%r438+9216];
	add.s64 	%rd396, %rd32, %rd25;
	shl.b64 	%rd397, %rd396, 2;
	add.s64 	%rd398, %rd24, %rd397;
	st.global.u32 	[%rd398+9216], %r2027;
$L__BB18_312:
	bar.warp.sync 	-1;
	shl.b32 	%r2028, %r359, 3;
	add.s32 	%r2030, %r1939, %r2028;
	ld.shared.u64 	%rd33, [%r2030+26112];
	add.s32 	%r2031, %r437, 2688;
	setp.ge.s32 	%p195, %r2031, %r439;
	@%p195 bra 	$L__BB18_314;
	ld.shared.u32 	%r2032, [%r438+10752];
	add.s64 	%rd399, %rd33, %rd25;
	shl.b64 	%rd400, %rd399, 2;
	add.s64 	%rd401, %rd24, %rd400;
	st.global.u32 	[%rd401+10752], %r2032;
$L__BB18_314:
	bar.warp.sync 	-1;
	shl.b32 	%r2033, %r360, 3;
	add.s32 	%r2035, %r1939, %r2033;
	ld.shared.u64 	%rd34, [%r2035+26112];
	or.b32  	%r2036, %r437, 3072;
	setp.ge.s32 	%p196, %r2036, %r439;
	@%p196 bra 	$L__BB18_316;
	ld.shared.u32 	%r2037, [%r438+12288];
	add.s64 	%rd402, %rd34, %rd25;
	shl.b64 	%rd403, %rd402, 2;
	add.s64 	%rd404, %rd24, %rd403;
	st.global.u32 	[%rd404+12288], %r2037;
$L__BB18_316:
	bar.warp.sync 	-1;
	shl.b32 	%r2038, %r361, 3;
	add.s32 	%r2040, %r1939, %r2038;
	ld.shared.u64 	%rd35, [%r2040+26112];
	add.s32 	%r2041, %r437, 3456;
	setp.ge.s32 	%p197, %r2041, %r439;
	@%p197 bra 	$L__BB18_318;
	ld.shared.u32 	%r2042, [%r438+13824];
	add.s64 	%rd405, %rd35, %rd25;
	shl.b64 	%rd406, %rd405, 2;
	add.s64 	%rd407, %rd24, %rd406;
	st.global.u32 	[%rd407+13824], %r2042;
$L__BB18_318:
	bar.warp.sync 	-1;
	shl.b32 	%r2043, %r362, 3;
	add.s32 	%r2045, %r1939, %r2043;
	ld.shared.u64 	%rd36, [%r2045+26112];
	add.s32 	%r2046, %r437, 3840;
	setp.ge.s32 	%p198, %r2046, %r439;
	@%p198 bra 	$L__BB18_320;
	ld.shared.u32 	%r2047, [%r438+15360];
	add.s64 	%rd408, %rd36, %rd25;
	shl.b64 	%rd409, %rd408, 2;
	add.s64 	%rd410, %rd24, %rd409;
	st.global.u32 	[%rd410+15360], %r2047;
$L__BB18_320:
	bar.warp.sync 	-1;
	shl.b32 	%r2048, %r363, 3;
	add.s32 	%r2050, %r1939, %r2048;
	ld.shared.u64 	%rd37, [%r2050+26112];
	add.s32 	%r2051, %r437, 4224;
	setp.ge.s32 	%p199, %r2051, %r439;
	@%p199 bra 	$L__BB18_322;
	ld.shared.u32 	%r2052, [%r438+16896];
	add.s64 	%rd411, %rd37, %rd25;
	shl.b64 	%rd412, %rd411, 2;
	add.s64 	%rd413, %rd24, %rd412;
	st.global.u32 	[%rd413+16896], %r2052;
$L__BB18_322:
	bar.warp.sync 	-1;
	shl.b32 	%r2053, %r364, 3;
	add.s32 	%r2055, %r1939, %r2053;
	ld.shared.u64 	%rd38, [%r2055+26112];
	add.s32 	%r2056, %r437, 4608;
	setp.ge.s32 	%p200, %r2056, %r439;
	@%p200 bra 	$L__BB18_324;
	ld.shared.u32 	%r2057, [%r438+18432];
	add.s64 	%rd414, %rd38, %rd25;
	shl.b64 	%rd415, %rd414, 2;
	add.s64 	%rd416, %rd24, %rd415;
	st.global.u32 	[%rd416+18432], %r2057;
$L__BB18_324:
	bar.warp.sync 	-1;
	shl.b32 	%r2058, %r365, 3;
	add.s32 	%r2060, %r1939, %r2058;
	ld.shared.u64 	%rd39, [%r2060+26112];
	add.s32 	%r2061, %r437, 4992;
	setp.ge.s32 	%p201, %r2061, %r439;
	@%p201 bra 	$L__BB18_326;
	ld.shared.u32 	%r2062, [%r438+19968];
	add.s64 	%rd417, %rd39, %rd25;
	shl.b64 	%rd418, %rd417, 2;
	add.s64 	%rd419, %rd24, %rd418;
	st.global.u32 	[%rd419+19968], %r2062;
$L__BB18_326:
	bar.warp.sync 	-1;
	shl.b32 	%r2063, %r366, 3;
	add.s32 	%r2065, %r1939, %r2063;
	ld.shared.u64 	%rd40, [%r2065+26112];
	add.s32 	%r2066, %r437, 5376;
	setp.ge.s32 	%p202, %r2066, %r439;
	@%p202 bra 	$L__BB18_328;
	ld.shared.u32 	%r2067, [%r438+21504];
	add.s64 	%rd420, %rd40, %rd25;
	shl.b64 	%rd421, %rd420, 2;
	add.s64 	%rd422, %rd24, %rd421;
	st.global.u32 	[%rd422+21504], %r2067;
$L__BB18_328:
	bar.warp.sync 	-1;
	shl.b32 	%r2068, %r367, 3;
	add.s32 	%r2070, %r1939, %r2068;
	ld.shared.u64 	%rd41, [%r2070+26112];
	add.s32 	%r2071, %r437, 5760;
	setp.ge.s32 	%p203, %r2071, %r439;
	@%p203 bra 	$L__BB18_330;
	ld.shared.u32 	%r2072, [%r438+23040];
	add.s64 	%rd423, %rd41, %rd25;
	shl.b64 	%rd424, %rd423, 2;
	add.s64 	%rd425, %rd24, %rd424;
	st.global.u32 	[%rd425+23040], %r2072;
$L__BB18_330:
	bar.warp.sync 	-1;
	shl.b32 	%r2073, %r368, 3;
	add.s32 	%r2075, %r1939, %r2073;
	ld.shared.u64 	%rd426, [%r2075+26112];
	add.s64 	%rd42, %rd426, %rd25;
	or.b32  	%r2076, %r437, 6144;
	setp.ge.s32 	%p204, %r2076, %r439;
	@%p204 bra 	$L__BB18_332;
	ld.shared.u32 	%r2077, [%r438+24576];
	shl.b64 	%rd427, %rd42, 2;
	add.s64 	%rd428, %rd24, %rd427;
	st.global.u32 	[%rd428+24576], %r2077;
$L__BB18_332:
	bar.warp.sync 	-1;
$L__BB18_333:
	ret;

}
.func  (.param .b64 func_retval0) __internal_accurate_pow(
	.param .b64 __internal_accurate_pow_param_0
)
{
	.reg .pred 	%p<8>;
	.reg .b32 	%r<49>;
	.reg .b32 	%f<3>;
	.reg .b64 	%fd<109>;

	ld.param.f64 	%fd10, [__internal_accurate_pow_param_0];
	{
	.reg .b32 %temp; 
	mov.b64 	{%temp, %r46}, %fd10;
	}
	{
	.reg .b32 %temp; 
	mov.b64 	{%r45, %temp}, %fd10;
	}
	shr.u32 	%r47, %r46, 20;
	setp.gt.u32 	%p1, %r46, 1048575;
	@%p1 bra 	$L__BB19_2;
	mul.f64 	%fd11, %fd10, 0d4350000000000000;
	{
	.reg .b32 %temp; 
	mov.b64 	{%temp, %r46}, %fd11;
	}
	{
	.reg .b32 %temp; 
	mov.b64 	{%r45, %temp}, %fd11;
	}
	shr.u32 	%r16, %r46, 20;
	add.s32 	%r47, %r16, -54;
$L__BB19_2:
	add.s32 	%r48, %r47, -1023;
	and.b32  	%r17, %r46, -2146435073;
	or.b32  	%r18, %r17, 1072693248;
	mov.b64 	%fd107, {%r45, %r18};
	setp.lt.u32 	%p2, %r18, 1073127583;
	@%p2 bra 	$L__BB19_4;
	{
	.reg .b32 %temp; 
	mov.b64 	{%r19, %temp}, %fd107;
	}
	{
	.reg .b32 %temp; 
	mov.b64 	{%temp, %r20}, %fd107;
	}
	add.s32 	%r21, %r20, -1048576;
	mov.b64 	%fd107, {%r19, %r21};
	add.s32 	%r48, %r47, -1022;
$L__BB19_4:
	add.f64 	%fd12, %fd107, 0dBFF0000000000000;
	add.f64 	%fd13, %fd107, 0d3FF0000000000000;
	rcp.approx.ftz.f64 	%fd14, %fd13;
	neg.f64 	%fd15, %fd13;
	fma.rn.f64 	%fd16, %fd15, %fd14, 0d3FF0000000000000;
	fma.rn.f64 	%fd17, %fd16, %fd16, %fd16;
	fma.rn.f64 	%fd18, %fd17, %fd14, %fd14;
	mul.f64 	%fd19, %fd12, %fd18;
	fma.rn.f64 	%fd20, %fd12, %fd18, %fd19;
	mul.f64 	%fd21, %fd20, %fd20;
	fma.rn.f64 	%fd22, %fd21, 0d3EB0F5FF7D2CAFE2, 0d3ED0F5D241AD3B5A;
	fma.rn.f64 	%fd23, %fd22, %fd21, 0d3EF3B20A75488A3F;
	fma.rn.f64 	%fd24, %fd23, %fd21, 0d3F1745CDE4FAECD5;
	fma.rn.f64 	%fd25, %fd24, %fd21, 0d3F3C71C7258A578B;
	fma.rn.f64 	%fd26, %fd25, %fd21, 0d3F6249249242B910;
	fma.rn.f64 	%fd27, %fd26, %fd21, 0d3F89999999999DFB;
	sub.f64 	%fd28, %fd12, %fd20;
	add.f64 	%fd29, %fd28, %fd28;
	neg.f64 	%fd30, %fd20;
	fma.rn.f64 	%fd31, %fd30, %fd12, %fd29;
	mul.f64 	%fd32, %fd18, %fd31;
	fma.rn.f64 	%fd33, %fd21, %fd27, 0d3FB5555555555555;
	mov.f64 	%fd34, 0d3FB5555555555555;
	sub.f64 	%fd35, %fd34, %fd33;
	fma.rn.f64 	%fd36, %fd21, %fd27, %fd35;
	add.f64 	%fd37, %fd36, 0dBC46A4CB00B9E7B0;
	add.f64 	%fd38, %fd33, %fd37;
	sub.f64 	%fd39, %fd33, %fd38;
	add.f64 	%fd40, %fd37, %fd39;
	mul.rn.f64 	%fd41, %fd20, %fd20;
	neg.f64 	%fd42, %fd41;
	fma.rn.f64 	%fd43, %fd20, %fd20, %fd42;
	{
	.reg .b32 %temp; 
	mov.b64 	{%r22, %temp}, %fd32;
	}
	{
	.reg .b32 %temp; 
	mov.b64 	{%temp, %r23}, %fd32;
	}
	add.s32 	%r24, %r23, 1048576;
	mov.b64 	%fd44, {%r22, %r24};
	fma.rn.f64 	%fd45, %fd20, %fd44, %fd43;
	mul.rn.f64 	%fd46, %fd41, %fd20;
	neg.f64 	%fd47, %fd46;
	fma.rn.f64 	%fd48, %fd41, %fd20, %fd47;
	fma.rn.f64 	%fd49, %fd41, %fd32, %fd48;
	fma.rn.f64 	%fd50, %fd45, %fd20, %fd49;
	mul.rn.f64 	%fd51, %fd38, %fd46;
	neg.f64 	%fd52, %fd51;
	fma.rn.f64 	%fd53, %fd38, %fd46, %fd52;
	fma.rn.f64 	%fd54, %fd38, %fd50, %fd53;
	fma.rn.f64 	%fd55, %fd40, %fd46, %fd54;
	add.f64 	%fd56, %fd51, %fd55;
	sub.f64 	%fd57, %fd51, %fd56;
	add.f64 	%fd58, %fd55, %fd57;
	add.f64 	%fd59, %fd20, %fd56;
	sub.f64 	%fd60, %fd20, %fd59;
	add.f64 	%fd61, %fd56, %fd60;
	add.f64 	%fd62, %fd58, %fd61;
	add.f64 	%fd63, %fd32, %fd62;
	add.f64 	%fd64, %fd59, %fd63;
	sub.f64 	%fd65, %fd59, %fd64;
	add.f64 	%fd66, %fd63, %fd65;
	xor.b32  	%r25, %r48, -2147483648;
	mov.b32 	%r26, 1127219200;
	mov.b64 	%fd67, {%r25, %r26};
	mov.b32 	%r27, -2147483648;
	mov.b64 	%fd68, {%r27, %r26};
	sub.f64 	%fd69, %fd67, %fd68;
	fma.rn.f64 	%fd70, %fd69, 0d3FE62E42FEFA39EF, %fd64;
	fma.rn.f64 	%fd71, %fd69, 0dBFE62E42FEFA39EF, %fd70;
	sub.f64 	%fd72, %fd71, %fd64;
	sub.f64 	%fd73, %fd66, %fd72;
	fma.rn.f64 	%fd74, %fd69, 0d3C7ABC9E3B39803F, %fd73;
	add.f64 	%fd75, %fd70, %fd74;
	sub.f64 	%fd76, %fd70, %fd75;
	add.f64 	%fd77, %fd74, %fd76;
	mov.f64 	%fd78, 0d4000000000000000;
	{
	.reg .b32 %temp; 
	mov.b64 	{%temp, %r28}, %fd78;
	}
	{
	.reg .b32 %temp; 
	mov.b64 	{%r29, %temp}, %fd78;
	}
	shl.b32 	%r30, %r28, 1;
	setp.gt.u32 	%p3, %r30, -33554433;
	and.b32  	%r31, %r28, -15728641;
	selp.b32 	%r32, %r31, %r28, %p3;
	mov.b64 	%fd79, {%r29, %r32};
	mul.rn.f64 	%fd80, %fd75, %fd79;
	neg.f64 	%fd81, %fd80;
	fma.rn.f64 	%fd82, %fd75, %fd79, %fd81;
	fma.rn.f64 	%fd83, %fd77, %fd79, %fd82;
	add.f64 	%fd4, %fd80, %fd83;
	sub.f64 	%fd84, %fd80, %fd4;
	add.f64 	%fd5, %fd83, %fd84;
	fma.rn.f64 	%fd85, %fd4, 0d3FF71547652B82FE, 0d4338000000000000;
	{
	.reg .b32 %temp; 
	mov.b64 	{%r13, %temp}, %fd85;
	}
	mov.f64 	%fd86, 0dC338000000000000;
	add.rn.f64 	%fd87, %fd85, %fd86;
	fma.rn.f64 	%fd88, %fd87, 0dBFE62E42FEFA39EF, %fd4;
	fma.rn.f64 	%fd89, %fd87, 0dBC7ABC9E3B39803F, %fd88;
	fma.rn.f64 	%fd90, %fd89, 0d3E5ADE1569CE2BDF, 0d3E928AF3FCA213EA;
	fma.rn.f64 	%fd91, %fd90, %fd89, 0d3EC71DEE62401315;
	fma.rn.f64 	%fd92, %fd91, %fd89, 0d3EFA01997C89EB71;
	fma.rn.f64 	%fd93, %fd92, %fd89, 0d3F2A01A014761F65;
	fma.rn.f64 	%fd94, %fd93, %fd89, 0d3F56C16C1852B7AF;
	fma.rn.f64 	%fd95, %fd94, %fd89, 0d3F81111111122322;
	fma.rn.f64 	%fd96, %fd95, %fd89, 0d3FA55555555502A1;
	fma.rn.f64 	%fd97, %fd96, %fd89, 0d3FC5555555555511;
	fma.rn.f64 	%fd98, %fd97, %fd89, 0d3FE000000000000B;
	fma.rn.f64 	%fd99, %fd98, %fd89, 0d3FF0000000000000;
	fma.rn.f64 	%fd100, %fd99, %fd89, 0d3FF0000000000000;
	{
	.reg .b32 %temp; 
	mov.b64 	{%r14, %temp}, %fd100;
	}
	{
	.reg .b32 %temp; 
	mov.b64 	{%temp, %r15}, %fd100;
	}
	shl.b32 	%r33, %r13, 20;
	add.s32 	%r34, %r33, %r15;
	mov.b64 	%fd108, {%r14, %r34};
	{
	.reg .b32 %temp; 
	mov.b64 	{%temp, %r35}, %fd4;
	}
	mov.b32 	%f2, %r35;
	abs.f32 	%f1, %f2;
	setp.lt.f32 	%p4, %f1, 0f4086232B;
	@%p4 bra 	$L__BB19_7;
	setp.lt.f64 	%p5, %fd4, 0d0000000000000000;
	add.f64 	%fd101, %fd4, 0d7FF0000000000000;
	selp.f64 	%fd108, 0d0000000000000000, %fd101, %p5;
	setp.geu.f32 	%p6, %f1, 0f40874800;
	@%p6 bra 	$L__BB19_7;
	shr.u32 	%r36, %r13, 31;
	add.s32 	%r37, %r13, %r36;
	shr.s32 	%r38, %r37, 1;
	shl.b32 	%r39, %r38, 20;
	add.s32 	%r40, %r15, %r39;
	mov.b64 	%fd102, {%r14, %r40};
	sub.s32 	%r41, %r13, %r38;
	shl.b32 	%r42, %r41, 20;
	add.s32 	%r43, %r42, 1072693248;
	mov.b32 	%r44, 0;
	mov.b64 	%fd103, {%r44, %r43};
	mul.f64 	%fd108, %fd103, %fd102;
$L__BB19_7:
	abs.f64 	%fd104, %fd108;
	setp.eq.f64 	%p7, %fd104, 0d7FF0000000000000;
	fma.rn.f64 	%fd105, %fd108, %fd5, %fd108;
	selp.f64 	%fd106, %fd108, %fd105, %p7;
	st.param.f64 	[func_retval0], %fd106;
	ret;

}


// ===== COMPILED SASS (sm_100) =====

	.target	sm_100

	.elftype	@"ET_EXEC"


//--------------------- .note.nv.tkinfo           --------------------------
	.section	.note.nv.tkinfo,"",@"SHT_NOTE"
	.sectionflags	@"SHF_NOTE_NV_TKINFO"
	.tkinfo
        /*0018*/ 	.word	0x00000002
        /*0030*/ 	.string	""
        /*0030*/ 	.string	"ptxas"
        /*0030*/ 	.string	"Cuda compilation tools, release 13.0, V13.0.88"
        /*0030*/ 	.string	"Build cuda_13.0.r13.0/compiler.36424714_0"
        /*0030*/ 	.string	"-arch sm_100 -m 64 "



//--------------------- .note.nv.cuinfo           --------------------------
	.section	.note.nv.cuinfo,"",@"SHT_NOTE"
	.sectionflags	@"SHF_NOTE_NV_CUINFO"
        /*0018*/ 	.short	0x0002
        /*001a*/ 	.short	0x0064
        /*001c*/ 	.short	0x0082
	.zero		2


//--------------------- .nv.info                  --------------------------
	.section	.nv.info,"",@"SHT_CUDA_INFO"
	.align	4


	//----- nvinfo : EIATTR_REGCOUNT
	.align		4
        /*0000*/ 	.byte	0x04, 0x2f
        /*0002*/ 	.short	(.L_46 - .L_45)
	.align		4
.L_45:
        /*0004*/ 	.word	index@(_ZN6thrust24THRUST_300001_SM_1000_NS8cuda_cub4core6detail13_kernel_agentINS1_15__reduce_by_key9InitAgentIN3cub18CUB_300001_SM_100024ReduceByKeyScanTileStateIiiLb1EEEiPiEEJSA_iSB_EEEvDpT0_)
        /*0008*/ 	.word	0x0000000e


	//----- nvinfo : EIATTR_FRAME_SIZE
	.align		4
.L_46:
        /*000c*/ 	.byte	0x04, 0x11
        /*000e*/ 	.short	(.L_48 - .L_47)
	.align		4
.L_47:
        /*0010*/ 	.word	index@(_ZN6thrust24THRUST_300001_SM_1000_NS8cuda_cub4core6detail13_kernel_agentINS1_15__reduce_by_key9InitAgentIN3cub18CUB_300001_SM_100024ReduceByKeyScanTileStateIiiLb1EEEiPiEEJSA_iSB_EEEvDpT0_)
        /*0014*/ 	.word	0x00000000


	//----- nvinfo : EIATTR_REGCOUNT
	.align		4
.L_48:
        /*0018*/ 	.byte	0x04, 0x2f
        /*001a*/ 	.short	(.L_50 - .L_49)
	.align		4
.L_49:
        /*001c*/ 	.word	index@(_ZN6thrust24THRUST_300001_SM_1000_NS8cuda_cub4core6detail13_kernel_agentINS1_15__reduce_by_key16ReduceByKeyAgentINS0_6detail15normal_iteratorINS0_10device_ptrIiEEEESB_SB_SB_N4cuda3std3__48equal_toIiEENSE_4plusIiEEPiiEEJSB_SB_SB_SB_SJ_N3cub18CUB_300001_SM_100024ReduceByKeyScanTileStateIiiLb1EEESG_SI_iiEEEvDpT0_)
        /*0020*/ 	.word	0x0000003e


	//----- nvinfo : EIATTR_FRAME_SIZE
	.align		4
.L_50:
        /*0024*/ 	.byte	0x04, 0x11
        /*0026*/ 	.short	(.L_52 - .L_51)
	.align		4
.L_51:
        /*0028*/ 	.word	index@(_ZN6thrust24THRUST_300001_SM_1000_NS8cuda_cub4core6detail13_kernel_agentINS1_15__reduce_by_key16ReduceByKeyAgentINS0_6detail15normal_iteratorINS0_10device_ptrIiEEEESB_SB_SB_N4cuda3std3__48equal_toIiEENSE_4plusIiEEPiiEEJSB_SB_SB_SB_SJ_N3cub18CUB_300001_SM_100024ReduceByKeyScanTileStateIiiLb1EEESG_SI_iiEEEvDpT0_)
        /*002c*/ 	.word	0x00000000


	//----- nvinfo : EIATTR_REGCOUNT
	.align		4
.L_52:
        /*0030*/ 	.byte	0x04, 0x2f
        /*0032*/ 	.short	(.L_54 - .L_53)
	.align		4
.L_53:
        /*0034*/ 	.word	index@(_ZN6thrust24THRUST_300001_SM_1000_NS8cuda_cub4core6detail13_kernel_agentINS1_15__reduce_by_key9InitAgentIN3cub18CUB_300001_SM_100024ReduceByKeyScanTileStateIilLb1EEElPlEEJSA_lSB_EEEvDpT0_)
        /*0038*/ 	.word	0x0000000e


	//----- nvinfo : EIATTR_FRAME_SIZE
	.align		4
.L_54:
        /*003c*/ 	.byte	0x04, 0x11
        /*003e*/ 	.short	(.L_56 - .L_55)
	.align		4
.L_55:
        /*0040*/ 	.word	index@(_ZN6thrust24THRUST_300001_SM_1000_NS8cuda_cub4core6detail13_kernel_agentINS1_15__reduce_by_key9InitAgentIN3cub18CUB_300001_SM_100024ReduceByKeyScanTileStateIilLb1EEElPlEEJSA_lSB_EEEvDpT0_)
        /*0044*/ 	.word	0x00000000


	//----- nvinfo : EIATTR_REGCOUNT
	.align		4
.L_56:
        /*0048*/ 	.byte	0x04, 0x2f
        /*004a*/ 	.short	(.L_58 - .L_57)
	.align		4
.L_57:
        /*004c*/ 	.word	index@(_ZN6thrust24THRUST_300001_SM_1000_NS8cuda_cub4core6detail13_kernel_agentINS1_15__reduce_by_key16ReduceByKeyAgentINS0_6detail15normal_iteratorINS0_10device_ptrIiEEEESB_SB_SB_N4cuda3std3__48equal_toIiEENSE_4plusIiEEPllEEJSB_SB_SB_SB_SJ_N3cub18CUB_300001_SM_100024ReduceByKeyScanTileStateIilLb1EEESG_SI_llEEEvDpT0_)
        /*0050*/ 	.word	0x0000003a


	//----- nvinfo : EIATTR_FRAME_SIZE
	.align		4
.L_58:
        /*0054*/ 	.byte	0x04, 0x11
        /*0056*/ 	.short	(.L_60 - .L_59)
	.align		4
.L_59:
        /*0058*/ 	.word	index@(_ZN6thrust24THRUST_300001_SM_1000_NS8cuda_cub4core6detail13_kernel_agentINS1_15__reduce_by_key16ReduceByKeyAgentINS0_6detail15normal_iteratorINS0_10device_ptrIiEEEESB_SB_SB_N4cuda3std3__48equal_toIiEENSE_4plusIiEEPllEEJSB_SB_SB_SB_SJ_N3cub18CUB_300001_SM_100024ReduceByKeyScanTileStateIilLb1EEESG_SI_llEEEvDpT0_)
        /*005c*/ 	.word	0x00000000


	//----- nvinfo : EIATTR_REGCOUNT
	.align		4
.L_60:
        /*0060*/ 	.byte	0x04, 0x2f
        /*0062*/ 	.short	(.L_62 - .L_61)
	.align		4
.L_61:
        /*0064*/ 	.word	index@(_ZN3cub18CUB_300001_SM_10006detail11EmptyKernelIvEEvv)
        /*0068*/ 	.word	0x00000004


	//----- nvinfo : EIATTR_FRAME_SIZE
	.align		4
.L_62:
        /*006c*/ 	.byte	0x04, 0x11
        /*006e*/ 	.short	(.L_64 - .L_63)
	.align		4
.L_63:
        /*0070*/ 	.word	index@(_ZN3cub18CUB_300001_SM_10006detail11EmptyKernelIvEEvv)
        /*0074*/ 	.word	0x00000000


	//----- nvinfo : EIATTR_REGCOUNT
	.align		4
.L_64:
        /*0078*/ 	.byte	0x04, 0x2f
        /*007a*/ 	.short	(.L_66 - .L_65)
	.align		4
.L_65:
        /*007c*/ 	.word	index@(_ZN3cub18CUB_300001_SM_10006detail8for_each13static_kernelINS2_12policy_hub_t12policy_500_tEmN6thrust24THRUST_300001_SM_1000_NS8cuda_cub20__uninitialized_fill7functorINS7_10device_ptrIdEEdEEEEvT0_T1_)
        /*0080*/ 	.word	0x00000009


	//----- nvinfo : EIATTR_FRAME_SIZE
	.align		4
.L_66:
        /*0084*/ 	.byte	0x04, 0x11
        /*0086*/ 	.short	(.L_68 - .L_67)
	.align		4
.L_67:
        /*0088*/ 	.word	index@(_ZN3cub18CUB_300001_SM_10006detail8for_each13static_kernelINS2_12policy_hub_t12policy_500_tEmN6thrust24THRUST_300001_SM_1000_NS8cuda_cub20__uninitialized_fill7functorINS7_10device_ptrIdEEdEEEEvT0_T1_)
        /*008c*/ 	.word	0x00000000


	//----- nvinfo : EIATTR_REGCOUNT
	.align		4
.L_68:
        /*0090*/ 	.byte	0x04, 0x2f
        /*0092*/ 	.short	(.L_70 - .L_69)
	.align		4
.L_69:
        /*0094*/ 	.word	index@(_ZN3cub18CUB_300001_SM_10006detail8for_each13static_kernelINS2_12policy_hub_t12policy_500_tEmN6thrust24THRUST_300001_SM_1000_NS8cuda_cub20__uninitialized_fill7functorINS7_10device_ptrIiEEiEEEEvT0_T1_)
        /*0098*/ 	.word	0x00000008


	//----- nvinfo : EIATTR_FRAME_SIZE
	.align		4
.L_70:
        /*009c*/ 	.byte	0x04, 0x11
        /*009e*/ 	.short	(.L_72 - .L_71)
	.align		4
.L_71:
        /*00a0*/ 	.word	index@(_ZN3cub18CUB_300001_SM_10006detail8for_each13static_kernelINS2_12policy_hub_t12policy_500_tEmN6thrust24THRUST_300001_SM_1000_NS8cuda_cub20__uninitialized_fill7functorINS7_10device_ptrIiEEiEEEEvT0_T1_)
        /*00a4*/ 	.word	0x00000000


	//----- nvinfo : EIATTR_REGCOUNT
	.align		4
.L_72:
        /*00a8*/ 	.byte	0x04, 0x2f
        /*00aa*/ 	.short	(.L_74 - .L_73)
	.align		4
.L_73:
        /*00ac*/ 	.word	index@(_ZN3cub18CUB_300001_SM_10006detail8for_each13static_kernelINS2_12policy_hub_t12policy_500_tElN6thrust24THRUST_300001_SM_1000_NS8cuda_cub6__fill7functorINS7_6detail15normal_iteratorINS7_10device_ptrIiEEEEiEEEEvT0_T1_)
        /*00b0*/ 	.word	0x00000008


	//----- nvinfo : EIATTR_FRAME_SIZE
	.align		4
.L_74:
        /*00b4*/ 	.byte	0x04, 0x11
        /*00b6*/ 	.short	(.L_76 - .L_75)
	.align		4
.L_75:
        /*00b8*/ 	.word	index@(_ZN3cub18CUB_300001_SM_10006detail8for_each13static_kernelINS2_12policy_hub_t12policy_500_tElN6thrust24THRUST_300001_SM_1000_NS8cuda_cub6__fill7functorINS7_6detail15normal_iteratorINS7_10device_ptrIiEEEEiEEEEvT0_T1_)
        /*00bc*/ 	.word	0x00000000


	//----- nvinfo : EIATTR_REGCOUNT
	.align		4
.L_76:
        /*00c0*/ 	.byte	0x04, 0x2f
        /*00c2*/ 	.short	(.L_78 - .L_77)
	.align		4
.L_77:
        /*00c4*/ 	.word	index@(_ZN3cub18CUB_300001_SM_10006detail8for_each13static_kernelINS2_12policy_hub_t12policy_500_tElN6thrust24THRUST_300001_SM_1000_NS8cuda_cub10__tabulate7functorINS7_6detail15normal_iteratorINS7_10device_ptrIiEEEENS7_6system6detail7generic6detail22compute_sequence_valueIivEElEEEEvT0_T1_)
        /*00c8*/ 	.word	0x0000000a


	//----- nvinfo : EIATTR_FRAME_SIZE
	.align		4
.L_78:
        /*00cc*/ 	.byte	0x04, 0x11
        /*00ce*/ 	.short	(.L_80 - .L_79)
	.align		4
.L_79:
        /*00d0*/ 	.word	index@(_ZN3cub18CUB_300001_SM_10006detail8for_each13static_kernelINS2_12policy_hub_t12policy_500_tElN6thrust24THRUST_300001_SM_1000_NS8cuda_cub10__tabulate7functorINS7_6detail15normal_iteratorINS7_10device_ptrIiEEEENS7_6system6detail7generic6detail22compute_sequence_valueIivEElEEEEvT0_T1_)
        /*00d4*/ 	.word	0x00000000


	//----- nvinfo : EIATTR_REGCOUNT
	.align		4
.L_80:
        /*00d8*/ 	.byte	0x04, 0x2f
        /*00da*/ 	.short	(.L_82 - .L_81)
	.align		4
.L_81:
        /*00dc*/ 	.word	index@(_ZN3cub18CUB_300001_SM_10006detail8for_each13static_kernelINS2_12policy_hub_t12policy_500_tElNS2_12op_wrapper_tIl20findNearestCentroidsN6thrust24THRUST_300001_SM_1000_NS6detail15normal_iteratorINS9_10device_ptrIiEEEEEEEEvT0_T1_)
        /*00e0*/ 	.word	0x00000030


	//----- nvinfo : EIATTR_FRAME_SIZE
	.align		4
.L_82:
        /*00e4*/ 	.byte	0x04, 0x11
        /*00e6*/ 	.short	(.L_84 - .L_83)
	.align		4
.L_83:
        /*00e8*/ 	.word	index@($_ZN3cub18CUB_300001_SM_10006detail8for_each13static_kernelINS2_12policy_hub_t12policy_500_tElNS2_12op_wrapper_tIl20findNearestCentroidsN6thrust24THRUST_300001_SM_1000_NS6detail15normal_iteratorINS9_10device_ptrIiEEEEEEEEvT0_T1_$__internal_accurate_pow)
        /*00ec*/ 	.word	0x00000000


	//----- nvinfo : EIATTR_FRAME_SIZE
	.align		4
.L_84:
        /*00f0*/ 	.byte	0x04, 0x11
        /*00f2*/ 	.short	(.L_86 - .L_85)
	.align		4
.L_85:
        /*00f4*/ 	.word	index@($__internal_0_$__cuda_sm20_dsqrt_rn_f64_mediumpath_v1)
        /*00f8*/ 	.word	0x00000000


	//----- nvinfo : EIATTR_FRAME_SIZE
	.align		4
.L_86:
        /*00fc*/ 	.byte	0x04, 0x11
        /*00fe*/ 	.short	(.L_88 - .L_87)
	.align		4
.L_87:
        /*0100*/ 	.word	index@(_ZN3cub18CUB_300001_SM_10006detail8for_each13static_kernelINS2_12policy_hub_t12policy_500_tElNS2_12op_wrapper_tIl20findNearestCentroidsN6thrust24THRUST_300001_SM_1000_NS6detail15normal_iteratorINS9_10device_ptrIiEEEEEEEEvT0_T1_)
        /*0104*/ 	.word	0x00000000


	//----- nvinfo : EIATTR_REGCOUNT
	.align		4
.L_88:
        /*0108*/ 	.byte	0x04, 0x2f
        /*010a*/ 	.short	(.L_90 - .L_89)
	.align		4
.L_89:
        /*010c*/ 	.word	index@(_ZN3cub18CUB_300001_SM_10006detail8for_each13static_kernelINS2_12policy_hub_t12policy_500_tElN6thrust24THRUST_300001_SM_1000_NS8cuda_cub6__fill7functorINS7_6detail15normal_iteratorINS7_10device_ptrIdEEEEiEEEEvT0_T1_)
        /*0110*/ 	.word	0x00000009


	//----- nvinfo : EIATTR_FRAME_SIZE
	.align		4
.L_90:
        /*0114*/ 	.byte	0x04, 0x11
        /*0116*/ 	.short	(.L_92 - .L_91)
	.align		4
.L_91:
        /*0118*/ 	.word	index@(_ZN3cub18CUB_300001_SM_10006detail8for_each13static_kernelINS2_12policy_hub_t12policy_500_tElN6thrust24THRUST_300001_SM_1000_NS8cuda_cub6__fill7functorINS7_6detail15normal_iteratorINS7_10device_ptrIdEEEEiEEEEvT0_T1_)
        /*011c*/ 	.word	0x00000000


	//----- nvinfo : EIATTR_REGCOUNT
	.align		4
.L_92:
        /*0120*/ 	.byte	0x04, 0x2f
        /*0122*/ 	.short	(.L_94 - .L_93)
	.align		4
.L_93:
        /*0124*/ 	.word	index@(_ZN3cub18CUB_300001_SM_10006detail8for_each13static_kernelINS2_12policy_hub_t12policy_500_tElNS2_12op_wrapper_tIl4bruhN6thrust24THRUST_300001_SM_1000_NS6detail15normal_iteratorINS9_10device_ptrIiEEEEEEEEvT0_T1_)
        /*0128*/ 	.word	0x00000004


	//----- nvinfo : EIATTR_FRAME_SIZE
	.align		4
.L_94:
        /*012c*/ 	.byte	0x04, 0x11
        /*012e*/ 	.short	(.L_96 - .L_95)
	.align		4
.L_95:
        /*0130*/ 	.word	index@(_ZN3cub18CUB_300001_SM_10006detail8for_each13static_kernelINS2_12policy_hub_t12policy_500_tElNS2_12op_wrapper_tIl4bruhN6thrust24THRUST_300001_SM_1000_NS6detail15normal_iteratorINS9_10device_ptrIiEEEEEEEEvT0_T1_)
        /*0134*/ 	.word	0x00000000


	//----- nvinfo : EIATTR_REGCOUNT
	.align		4
.L_96:
        /*0138*/ 	.byte	0x04, 0x2f
        /*013a*/ 	.short	(.L_98 - .L_97)
	.align		4
.L_97:
        /*013c*/ 	.word	index@(_ZN3cub18CUB_300001_SM_10006detail4scan20DeviceScanInitKernelINS0_13ScanTileStateIiLb1EEEEEvT_i)
        /*0140*/ 	.word	0x00000008


	//----- nvinfo : EIATTR_FRAME_SIZE
	.align		4
.L_98:
        /*0144*/ 	.byte	0x04, 0x11
        /*0146*/ 	.short	(.L_100 - .L_99)
	.align		4
.L_99:
        /*0148*/ 	.word	index@(_ZN3cub18CUB_300001_SM_10006detail4scan20DeviceScanInitKernelINS0_13ScanTileStateIiLb1EEEEEvT_i)
        /*014c*/ 	.word	0x00000000


	//----- nvinfo : EIATTR_REGCOUNT
	.align		4
.L_100:
        /*0150*/ 	.byte	0x04, 0x2f
        /*0152*/ 	.short	(.L_102 - .L_101)
	.align		4
.L_101:
        /*0154*/ 	.word	index@(_ZN3cub18CUB_300001_SM_10006detail4scan16DeviceScanKernelINS2_10policy_hubIiiijN4cuda3std3__44plusIvEEE10Policy1000EN6thrust24THRUST_300001_SM_1000_NS6detail15normal_iteratorINSD_10device_ptrIiEEEESI_NS0_13ScanTileStateIiLb1EEES9_NS1_10InputValueIiPiEEjiLb0EiEEvT0_T1_T2_iT3_T4_T5_)
        /*0158*/ 	.word	0x00000038


	//----- nvinfo : EIATTR_FRAME_SIZE
	.align		4
.L_102:
        /*015c*/ 	.byte	0x04, 0x11
        /*015e*/ 	.short	(.L_104 - .L_103)
	.align		4
.L_103:
        /*0160*/ 	.word	index@(_ZN3cub18CUB_300001_SM_10006detail4scan16DeviceScanKernelINS2_10policy_hubIiiijN4cuda3std3__44plusIvEEE10Policy1000EN6thrust24THRUST_300001_SM_1000_NS6detail15normal_iteratorINSD_10device_ptrIiEEEESI_NS0_13ScanTileStateIiLb1EEES9_NS1_10InputValueIiPiEEjiLb0EiEEvT0_T1_T2_iT3_T4_T5_)
        /*0164*/ 	.word	0x00000000


	//----- nvinfo : EIATTR_REGCOUNT
	.align		4
.L_104:
        /*0168*/ 	.byte	0x04, 0x2f
        /*016a*/ 	.short	(.L_106 - .L_105)
	.align		4
.L_105:
        /*016c*/ 	.word	index@(_ZN3cub18CUB_300001_SM_10006detail4scan16DeviceScanKernelINS2_10policy_hubIiiimN4cuda3std3__44plusIvEEE10Policy1000EN6thrust24THRUST_300001_SM_1000_NS6detail15normal_iteratorINSD_10device_ptrIiEEEESI_NS0_13ScanTileStateIiLb1EEES9_NS1_10InputValueIiPiEEmiLb0EiEEvT0_T1_T2_iT3_T4_T5_)
        /*0170*/ 	.word	0x00000030


	//----- nvinfo : EIATTR_FRAME_SIZE
	.align		4
.L_106:
        /*0174*/ 	.byte	0x04, 0x11
        /*0176*/ 	.short	(.L_108 - .L_107)
	.align		4
.L_107:
        /*0178*/ 	.word	index@(_ZN3cub18CUB_300001_SM_10006detail4scan16DeviceScanKernelINS2_10policy_hubIiiimN4cuda3std3__44plusIvEEE10Policy1000EN6thrust24THRUST_300001_SM_1000_NS6detail15normal_iteratorINSD_10device_ptrIiEEEESI_NS0_13ScanTileStateIiLb1EEES9_NS1_10InputValueIiPiEEmiLb0EiEEvT0_T1_T2_iT3_T4_T5_)
        /*017c*/ 	.word	0x00000000


	//----- nvinfo : EIATTR_REGCOUNT
	.align		4
.L_108:
        /*0180*/ 	.byte	0x04, 0x2f
        /*0182*/ 	.short	(.L_110 - .L_109)
	.align		4
.L_109:
        /*0184*/ 	.word	index@(_ZN3cub18CUB_300001_SM_10006detail10radix_sort31DeviceRadixSortSingleTileKernelINS1_5radix10policy_hubIiiyE10Policy1000ELNS0_9SortOrderE0EiiyNS1_21identity_decomposer_tEEEvPKT1_PSA_PKT2_PSE_T3_iiT4_)
        /*0188*/ 	.word	0x00000099


	//----- nvinfo : EIATTR_FRAME_SIZE
	.align		4
.L_110:
        /*018c*/ 	.byte	0x04, 0x11
        /*018e*/ 	.short	(.L_112 - .L_111)
	.align		4
.L_111:
        /*0190*/ 	.word	index@(_ZN3cub18CUB_300001_SM_10006detail10radix_sort31DeviceRadixSortSingleTileKernelINS1_5radix10policy_hubIiiyE10Policy1000ELNS0_9SortOrderE0EiiyNS1_21identity_decomposer_tEEEvPKT1_PSA_PKT2_PSE_T3_iiT4_)
        /*0194*/ 	.word	0x00000000


	//----- nvinfo : EIATTR_REGCOUNT
	.align		4
.L_112:
        /*0198*/ 	.byte	0x04, 0x2f
        /*019a*/ 	.short	(.L_114 - .L_113)
	.align		4
.L_113:
        /*019c*/ 	.word	index@(_ZN3cub18CUB_300001_SM_10006detail10radix_sort30DeviceRadixSortHistogramKernelINS1_5radix10policy_hubIiiyE10Policy1000ELNS0_9SortOrderE0EiyNS1_21identity_decomposer_tEEEvPT2_PKT1_SA_iiT3_)
        /*01a0*/ 	.word	0x00000020


	//----- nvinfo : EIATTR_FRAME_SIZE
	.align		4
.L_114:
        /*01a4*/ 	.byte	0x04, 0x11
        /*01a6*/ 	.short	(.L_116 - .L_115)
	.align		4
.L_115:
        /*01a8*/ 	.word	index@(_ZN3cub18CUB_300001_SM_10006detail10radix_sort30DeviceRadixSortHistogramKernelINS1_5radix10policy_hubIiiyE10Policy1000ELNS0_9SortOrderE0EiyNS1_21identity_decomposer_tEEEvPT2_PKT1_SA_iiT3_)
        /*01ac*/ 	.word	0x00000000


	//----- nvinfo : EIATTR_REGCOUNT
	.align		4
.L_116:
        /*01b0*/ 	.byte	0x04, 0x2f
        /*01b2*/ 	.short	(.L_118 - .L_117)
	.align		4
.L_117:
        /*01b4*/ 	.word	index@(_ZN3cub18CUB_300001_SM_10006detail10radix_sort33DeviceRadixSortExclusiveSumKernelINS1_5radix10policy_hubIiiyE10Policy1000EyEEvPT0_)
        /*01b8*/ 	.word	0x00000020


	//----- nvinfo : EIATTR_FRAME_SIZE
	.align		4
.L_118:
        /*01bc*/ 	.byte	0x04, 0x11
        /*01be*/ 	.short	(.L_120 - .L_119)
	.align		4
.L_119:
        /*01c0*/ 	.word	index@(_ZN3cub18CUB_300001_SM_10006detail10radix_sort33DeviceRadixSortExclusiveSumKernelINS1_5radix10policy_hubIiiyE10Policy1000EyEEvPT0_)
        /*01c4*/ 	.word	0x00000000


	//----- nvinfo : EIATTR_REGCOUNT
	.align		4
.L_120:
        /*01c8*/ 	.byte	0x04, 0x2f
        /*01ca*/ 	.short	(.L_122 - .L_121)
	.align		4
.L_121:
        /*01cc*/ 	.word	index@(_ZN3cub18CUB_300001_SM_10006detail10radix_sort29DeviceRadixSortOnesweepKernelINS1_5radix10policy_hubIiiyE10Policy1000ELNS0_9SortOrderE0EiiyiiNS1_21identity_decomposer_tEEEvPT5_SB_PT3_PKSC_PT1_PKSG_PT2_PKSK_T4_iiT6_)
        /*01d0*/ 	.word	0x00000049


	//----- nvinfo : EIATTR_FRAME_SIZE
	.align		4
.L_122:
        /*01d4*/ 	.byte	0x04, 0x11
        /*01d6*/ 	.short	(.L_124 - .L_123)
	.align		4
.L_123:
        /*01d8*/ 	.word	index@(_ZN3cub18CUB_300001_SM_10006detail10radix_sort29DeviceRadixSortOnesweepKernelINS1_5radix10policy_hubIiiyE10Policy1000ELNS0_9SortOrderE0EiiyiiNS1_21identity_decomposer_tEEEvPT5_SB_PT3_PKSC_PT1_PKSG_PT2_PKSK_T4_iiT6_)
        /*01dc*/ 	.word	0x00000000


	//----- nvinfo : EIATTR_MIN_STACK_SIZE
	.align		4
.L_124:
        /*01e0*/ 	.byte	0x04, 0x12
        /*01e2*/ 	.short	(.L_126 - .L_125)
	.align		4
.L_125:
        /*01e4*/ 	.word	index@(_ZN3cub18CUB_300001_SM_10006detail10radix_sort29DeviceRadixSortOnesweepKernelINS1_5radix10policy_hubIiiyE10Policy1000ELNS0_9SortOrderE0EiiyiiNS1_21identity_decomposer_tEEEvPT5_SB_PT3_PKSC_PT1_PKSG_PT2_PKSK_T4_iiT6_)
        /*01e8*/ 	.word	0x00000000


	//----- nvinfo : EIATTR_MIN_STACK_SIZE
	.align		4
.L_126:
        /*01ec*/ 	.byte	0x04, 0x12
        /*01ee*/ 	.short	(.L_128 - .L_127)
	.align		4
.L_127:
        /*01f0*/ 	.word	index@(_ZN3cub18CUB_300001_SM_10006detail10radix_sort33DeviceRadixSortExclusiveSumKernelINS1_5radix10policy_hubIiiyE10Policy1000EyEEvPT0_)
        /*01f4*/ 	.word	0x00000000


	//----- nvinfo : EIATTR_MIN_STACK_SIZE
	.align		4
.L_128:
        /*01f8*/ 	.byte	0x04, 0x12
        /*01fa*/ 	.short	(.L_130 - .L_129)
	.align		4
.L_129:
        /*01fc*/ 	.word	index@(_ZN3cub18CUB_300001_SM_10006detail10radix_sort30DeviceRadixSortHistogramKernelINS1_5radix10policy_hubIiiyE10Policy1000ELNS0_9SortOrderE0EiyNS1_21identity_decomposer_tEEEvPT2_PKT1_SA_iiT3_)
        /*0200*/ 	.word	0x00000000


	//----- nvinfo : EIATTR_MIN_STACK_SIZE
	.align		4
.L_130:
        /*0204*/ 	.byte	0x04, 0x12
        /*0206*/ 	.short	(.L_132 - .L_131)
	.align		4
.L_131:
        /*0208*/ 	.word	index@(_ZN3cub18CUB_300001_SM_10006detail10radix_sort31DeviceRadixSortSingleTileKernelINS1_5radix10policy_hubIiiyE10Policy1000ELNS0_9SortOrderE0EiiyNS1_21identity_decomposer_tEEEvPKT1_PSA_PKT2_PSE_T3_iiT4_)
        /*020c*/ 	.word	0x00000000


	//----- nvinfo : EIATTR_MIN_STACK_SIZE
	.align		4
.L_132:
        /*0210*/ 	.byte	0x04, 0x12
        /*0212*/ 	.short	(.L_134 - .L_133)
	.align		4
.L_133:
        /*0214*/ 	.word	index@(_ZN3cub18CUB_300001_SM_10006detail4scan16DeviceScanKernelINS2_10policy_hubIiiimN4cuda3std3__44plusIvEEE10Policy1000EN6thrust24THRUST_300001_SM_1000_NS6detail15normal_iteratorINSD_10device_ptrIiEEEESI_NS0_13ScanTileStateIiLb1EEES9_NS1_10InputValueIiPiEEmiLb0EiEEvT0_T1_T2_iT3_T4_T5_)
        /*0218*/ 	.word	0x00000000


	//----- nvinfo : EIATTR_MIN_STACK_SIZE
	.align		4
.L_134:
        /*021c*/ 	.byte	0x04, 0x12
        /*021e*/ 	.short	(.L_136 - .L_135)
	.align		4
.L_135:
        /*0220*/ 	.word	index@(_ZN3cub18CUB_300001_SM_10006detail4scan16DeviceScanKernelINS2_10policy_hubIiiijN4cuda3std3__44plusIvEEE10Policy1000EN6thrust24THRUST_300001_SM_1000_NS6detail15normal_iteratorINSD_10device_ptrIiEEEESI_NS0_13ScanTileStateIiLb1EEES9_NS1_10InputValueIiPiEEjiLb0EiEEvT0_T1_T2_iT3_T4_T5_)
        /*0224*/ 	.word	0x00000000


	//----- nvinfo : EIATTR_MIN_STACK_SIZE
	.align		4
.L_136:
        /*0228*/ 	.byte	0x04, 0x12
        /*022a*/ 	.short	(.L_138 - .L_137)
	.align		4
.L_137:
        /*022c*/ 	.word	index@(_ZN3cub18CUB_300001_SM_10006detail4scan20DeviceScanInitKernelINS0_13ScanTileStateIiLb1EEEEEvT_i)
        /*0230*/ 	.word	0x00000000


	//----- nvinfo : EIATTR_MIN_STACK_SIZE
	.align		4
.L_138:
        /*0234*/ 	.byte	0x04, 0x12
        /*0236*/ 	.short	(.L_140 - .L_139)
	.align		4
.L_139:
        /*0238*/ 	.word	index@(_ZN3cub18CUB_300001_SM_10006detail8for_each13static_kernelINS2_12policy_hub_t12policy_500_tElNS2_12op_wrapper_tIl4bruhN6thrust24THRUST_300001_SM_1000_NS6detail15normal_iteratorINS9_10device_ptrIiEEEEEEEEvT0_T1_)
        /*023c*/ 	.word	0x00000000


	//----- nvinfo : EIATTR_MIN_STACK_SIZE
	.align		4
.L_140:
        /*0240*/ 	.byte	0x04, 0x12
        /*0242*/ 	.short	(.L_142 - .L_141)
	.align		4
.L_141:
        /*0244*/ 	.word	index@(_ZN3cub18CUB_300001_SM_10006detail8for_each13static_kernelINS2_12policy_hub_t12policy_500_tElN6thrust24THRUST_300001_SM_1000_NS8cuda_cub6__fill7functorINS7_6detail15normal_iteratorINS7_10device_ptrIdEEEEiEEEEvT0_T1_)
        /*0248*/ 	.word	0x00000000


	//----- nvinfo : EIATTR_MIN_STACK_SIZE
	.align		4
.L_142:
        /*024c*/ 	.byte	0x04, 0x12
        /*024e*/ 	.short	(.L_144 - .L_143)
	.align		4
.L_143:
        /*0250*/ 	.word	index@(_ZN3cub18CUB_300001_SM_10006detail8for_each13static_kernelINS2_12policy_hub_t12policy_500_tElNS2_12op_wrapper_tIl20findNearestCentroidsN6thrust24THRUST_300001_SM_1000_NS6detail15normal_iteratorINS9_10device_ptrIiEEEEEEEEvT0_T1_)
        /*0254*/ 	.word	0x00000000


	//----- nvinfo : EIATTR_MIN_STACK_SIZE
	.align		4
.L_144:
        /*0258*/ 	.byte	0x04, 0x12
        /*025a*/ 	.short	(.L_146 - .L_145)
	.align		4
.L_145:
        /*025c*/ 	.word	index@(_ZN3cub18CUB_300001_SM_10006detail8for_each13static_kernelINS2_12policy_hub_t12policy_500_tElN6thrust24THRUST_300001_SM_1000_NS8cuda_cub10__tabulate7functorINS7_6detail15normal_iteratorINS7_10device_ptrIiEEEENS7_6system6detail7generic6detail22compute_sequence_valueIivEElEEEEvT0_T1_)
        /*0260*/ 	.word	0x00000000


	//----- nvinfo : EIATTR_MIN_STACK_SIZE
	.align		4
.L_146:
        /*0264*/ 	.byte	0x04, 0x12
        /*0266*/ 	.short	(.L_148 - .L_147)
	.align		4
.L_147:
        /*0268*/ 	.word	index@(_ZN3cub18CUB_300001_SM_10006detail8for_each13static_kernelINS2_12policy_hub_t12policy_500_tElN6thrust24THRUST_300001_SM_1000_NS8cuda_cub6__fill7functorINS7_6detail15normal_iteratorINS7_10device_ptrIiEEEEiEEEEvT0_T1_)
        /*026c*/ 	.word	0x00000000


	//----- nvinfo : EIATTR_MIN_STACK_SIZE
	.align		4
.L_148:
        /*0270*/ 	.byte	0x04, 0x12
        /*0272*/ 	.short	(.L_150 - .L_149)
	.align		4
.L_149:
        /*0274*/ 	.word	index@(_ZN3cub18CUB_300001_SM_10006detail8for_each13static_kernelINS2_12policy_hub_t12policy_500_tEmN6thrust24THRUST_300001_SM_1000_NS8cuda_cub20__uninitialized_fill7functorINS7_10device_ptrIiEEiEEEEvT0_T1_)
        /*0278*/ 	.word	0x00000000


	//----- nvinfo : EIATTR_MIN_STACK_SIZE
	.align		4
.L_150:
        /*027c*/ 	.byte	0x04, 0x12
        /*027e*/ 	.short	(.L_152 - .L_151)
	.align		4
.L_151:
        /*0280*/ 	.word	index@(_ZN3cub18CUB_300001_SM_10006detail8for_each13static_kernelINS2_12policy_hub_t12policy_500_tEmN6thrust24THRUST_300001_SM_1000_NS8cuda_cub20__uninitialized_fill7functorINS7_10device_ptrIdEEdEEEEvT0_T1_)
        /*0284*/ 	.word	0x00000000


	//----- nvinfo : EIATTR_MIN_STACK_SIZE
	.align		4
.L_152:
        /*0288*/ 	.byte	0x04, 0x12
        /*028a*/ 	.short	(.L_154 - .L_153)
	.align		4
.L_153:
        /*028c*/ 	.word	index@(_ZN3cub18CUB_300001_SM_10006detail11EmptyKernelIvEEvv)
        /*0290*/ 	.word	0x00000000


	//----- nvinfo : EIATTR_MIN_STACK_SIZE
	.align		4
.L_154:
        /*0294*/ 	.byte	0x04, 0x12
        /*0296*/ 	.short	(.L_156 - .L_155)
	.align		4
.L_155:
        /*0298*/ 	.word	index@(_ZN6thrust24THRUST_300001_SM_1000_NS8cuda_cub4core6detail13_kernel_agentINS1_15__reduce_by_key16ReduceByKeyAgentINS0_6detail15normal_iteratorINS0_10device_ptrIiEEEESB_SB_SB_N4cuda3std3__48equal_toIiEENSE_4plusIiEEPllEEJSB_SB_SB_SB_SJ_N3cub18CUB_300001_SM_100024ReduceByKeyScanTileStateIilLb1EEESG_SI_llEEEvDpT0_)
        /*029c*/ 	.word	0x00000000


	//----- nvinfo : EIATTR_MIN_STACK_SIZE
	.align		4
.L_156:
        /*02a0*/ 	.byte	0x04, 0x12
        /*02a2*/ 	.short	(.L_158 - .L_157)
	.align		4
.L_157:
        /*02a4*/ 	.word	index@(_ZN6thrust24THRUST_300001_SM_1000_NS8cuda_cub4core6detail13_kernel_agentINS1_15__reduce_by_key9InitAgentIN3cub18CUB_300001_SM_100024ReduceByKeyScanTileStateIilLb1EEElPlEEJSA_lSB_EEEvDpT0_)
        /*02a8*/ 	.word	0x00000000


	//----- nvinfo : EIATTR_MIN_STACK_SIZE
	.align		4
.L_158:
        /*02ac*/ 	.byte	0x04, 0x12
        /*02ae*/ 	.short	(.L_160 - .L_159)
	.align		4
.L_159:
        /*02b0*/ 	.word	index@(_ZN6thrust24THRUST_300001_SM_1000_NS8cuda_cub4core6detail13_kernel_agentINS1_15__reduce_by_key16ReduceByKeyAgentINS0_6detail15normal_iteratorINS0_10device_ptrIiEEEESB_SB_SB_N4cuda3std3__48equal_toIiEENSE_4plusIiEEPiiEEJSB_SB_SB_SB_SJ_N3cub18CUB_300001_SM_100024ReduceByKeyScanTileStateIiiLb1EEESG_SI_iiEEEvDpT0_)
        /*02b4*/ 	.word	0x00000000


	//----- nvinfo : EIATTR_MIN_STACK_SIZE
	.align		4
.L_160:
        /*02b8*/ 	.byte	0x04, 0x12
        /*02ba*/ 	.short	(.L_162 - .L_161)
	.align		4
.L_161:
        /*02bc*/ 	.word	index@(_ZN6thrust24THRUST_300001_SM_1000_NS8cuda_cub4core6detail13_kernel_agentINS1_15__reduce_by_key9InitAgentIN3cub18CUB_300001_SM_100024ReduceByKeyScanTileStateIiiLb1EEEiPiEEJSA_iSB_EEEvDpT0_)
        /*02c0*/ 	.word	0x00000000
.L_162:


//--------------------- .nv.compat                --------------------------
	.section	.nv.compat,"",@"SHT_CUDA_COMPAT_INFO"
	.align	4
        /*0000*/ 	.byte	0x02, 0x09, 0x00, 0x00, 0x02, 0x02, 0x01, 0x00, 0x02, 0x05, 0x05, 0x00, 0x03, 0x07, 0x01, 0x01
        /*0010*/ 	.byte	0x02, 0x03, 0x00, 0x00, 0x02, 0x06, 0x01, 0x00, 0x04, 0x0b, 0x08, 0x00, 0x01, 0x00, 0x00, 0x00
        /*0020*/ 	.byte	0x00, 0x00, 0x00, 0x00


//--------------------- .nv.info._ZN3cub18CUB_300001_SM_10006detail10radix_sort29DeviceRadixSortOnesweepKernelINS1_5radix10policy_hubIiiyE10Policy1000ELNS0_9SortOrderE0EiiyiiNS1_21identity_decomposer_tEEEvPT5_SB_PT3_PKSC_PT1_PKSG_PT2_PKSK_T4_iiT6_ --------------------------
	.section	.nv.info._ZN3cub18CUB_300001_SM_10006detail10radix_sort29DeviceRadixSortOnesweepKernelINS1_5radix10policy_hubIiiyE10Policy1000ELNS0_9SortOrderE0EiiyiiNS1_21identity_decomposer_tEEEvPT5_SB_PT3_PKSC_PT1_PKSG_PT2_PKSK_T4_iiT6_,"",@"SHT_CUDA_INFO"
	.sectionflags	@""
	.align	4


	//----- nvinfo : EIATTR_CUDA_API_VERSION
	.align		4
        /*0000*/ 	.byte	0x04, 0x37
        /*0002*/ 	.short	(.L_164 - .L_163)
.L_163:
        /*0004*/ 	.word	0x00000082


	//----- nvinfo : EIATTR_KPARAM_INFO
	.align		4
.L_164:
        /*0008*/ 	.byte	0x04, 0x17
        /*000a*/ 	.short	(.L_166 - .L_165)
.L_165:
        /*000c*/ 	.word	0x00000000
        /*0010*/ 	.short	0x000b
        /*0012*/ 	.short	0x004c
        /*0014*/ 	.byte	0x00, 0xf0, 0x05, 0x00


	//----- nvinfo : EIATTR_KPARAM_INFO
	.align		4
.L_166:
        /*0018*/ 	.byte	0x04, 0x17
        /*001a*/ 	.short	(.L_168 - .L_167)
.L_167:
        /*001c*/ 	.word	0x00000000
        /*0020*/ 	.short	0x000a
        /*0022*/ 	.short	0x0048
        /*0024*/ 	.byte	0x00, 0xf0, 0x11, 0x00


	//----- nvinfo : EIATTR_KPARAM_INFO
	.align		4
.L_168:
        /*0028*/ 	.byte	0x04, 0x17
        /*002a*/ 	.short	(.L_170 - .L_169)
.L_169:
        /*002c*/ 	.word	0x00000000
        /*0030*/ 	.short	0x0009
        /*0032*/ 	.short	0x0044
        /*0034*/ 	.byte	0x00, 0xf0, 0x11, 0x00


	//----- nvinfo : EIATTR_KPARAM_INFO
	.align		4
.L_170:
        /*0038*/ 	.byte	0x04, 0x17
        /*003a*/ 	.short	(.L_172 - .L_171)
.L_171:
        /*003c*/ 	.word	0x00000000
        /*0040*/ 	.short	0x0008
        /*0042*/ 	.short	0x0040
        /*0044*/ 	.byte	0x00, 0xf0, 0x11, 0x00


	//----- nvinfo : EIATTR_KPARAM_INFO
	.align		4
.L_172:
        /*0048*/ 	.byte	0x04, 0x17
        /*004a*/ 	.short	(.L_174 - .L_173)
.L_173:
        /*004c*/ 	.word	0x00000000
        /*0050*/ 	.short	0x0007
        /*0052*/ 	.short	0x0038
        /*0054*/ 	.byte	0x00, 0xf5, 0x21, 0x00


	//----- nvinfo : EIATTR_KPARAM_INFO
	.align		4
.L_174:
        /*0058*/ 	.byte	0x04, 0x17
        /*005a*/ 	.short	(.L_176 - .L_175)
.L_175:
        /*005c*/ 	.word	0x00000000
        /*0060*/ 	.short	0x0006
        /*0062*/ 	.short	0x0030
        /*0064*/ 	.byte	0x00, 0xf5, 0x21, 0x00


	//----- nvinfo : EIATTR_KPARAM_INFO
	.align		4
.L_176:
        /*0068*/ 	.byte	0x04, 0x17
        /*006a*/ 	.short	(.L_178 - .L_177)
.L_177:
        /*006c*/ 	.word	0x00000000
        /*0070*/ 	.short	0x0005
        /*0072*/ 	.short	0x0028
        /*0074*/ 	.byte	0x00, 0xf5, 0x21, 0x00


	//----- nvinfo : EIATTR_KPARAM_INFO
	.align		4
.L_178:
        /*0078*/ 	.byte	0x04, 0x17
        /*007a*/ 	.short	(.L_180 - .L_179)
.L_179:
        /*007c*/ 	.word	0x00000000
        /*0080*/ 	.short	0x0004
        /*0082*/ 	.short	0x0020
        /*0084*/ 	.byte	0x00, 0xf5, 0x21, 0x00


	//----- nvinfo : EIATTR_KPARAM_INFO
	.align		4
.L_180:
        /*0088*/ 	.byte	0x04, 0x17
        /*008a*/ 	.short	(.L_182 - .L_181)
.L_181:
        /*008c*/ 	.word	0x00000000
        /*0090*/ 	.short	0x0003
        /*0092*/ 	.short	0x0018
        /*0094*/ 	.byte	0x00, 0xf5, 0x21, 0x00


	//----- nvinfo : EIATTR_KPARAM_INFO
	.align		4
.L_182:
        /*0098*/ 	.byte	0x04, 0x17
        /*009a*/ 	.short	(.L_184 - .L_183)
.L_183:
        /*009c*/ 	.word	0x00000000
        /*00a0*/ 	.short	0x0002
        /*00a2*/ 	.short	0x0010
        /*00a4*/ 	.byte	0x00, 0xf5, 0x21, 0x00


	//----- nvinfo : EIATTR_KPARAM_INFO
	.align		4
.L_184:
        /*00a8*/ 	.byte	0x04, 0x17
        /*00aa*/ 	.short	(.L_186 - .L_185)
.L_185:
        /*00ac*/ 	.word	0x00000000
        /*00b0*/ 	.short	0x0001
        /*00b2*/ 	.short	0x0008
        /*00b4*/ 	.byte	0x00, 0xf5, 0x21, 0x00


	//----- nvinfo : EIATTR_KPARAM_INFO
	.align		4
.L_186:
        /*00b8*/ 	.byte	0x04, 0x17
        /*00ba*/ 	.short	(.L_188 - .L_187)
.L_187:
        /*00bc*/ 	.word	0x00000000
        /*00c0*/ 	.short	0x0000
        /*00c2*/ 	.short	0x0000
        /*00c4*/ 	.byte	0x00, 0xf5, 0x21, 0x00


	//----- nvinfo : EIATTR_SPARSE_MMA_MASK
	.align		4
.L_188:
        /*00c8*/ 	.byte	0x03, 0x50
        /*00ca*/ 	.short	0x0000


	//----- nvinfo : EIATTR_MAXREG_COUNT
	.align		4
        /*00cc*/ 	.byte	0x03, 0x1b
        /*00ce*/ 	.short	0x00a8


	//----- nvinfo : EIATTR_NUM_BARRIERS
	.align		4
        /*00d0*/ 	.byte	0x02, 0x4c
        /*00d2*/ 	.byte	0x01
	.zero		1


	//----- nvinfo : EIATTR_MERCURY_ISA_VERSION
	.align		4
        /*00d4*/ 	.byte	0x03, 0x5f
        /*00d6*/ 	.short	0x0101


	//----- nvinfo : EIATTR_COOP_GROUP_MASK_REGIDS
	.align		4
        /*00d8*/ 	.byte	0x04, 0x29
        /*00da*/ 	.short	(.L_190 - .L_189)


	//   ....[0]....
.L_189:
        /*00dc*/ 	.word	0xffffffff


	//   ....[1]....
        /*00e0*/ 	.word	0x05000006


	//   ....[2]....
        /*00e4*/ 	.word	0xffffffff


	//   ....[3]....
        /*00e8*/ 	.word	0xffffffff


	//   ....[4]....
        /*00ec*/ 	.word	0xffffffff


	//   ....[5]....
        /*00f0*/ 	.word	0xffffffff


	//   ....[6]....
        /*00f4*/ 	.word	0xffffffff


	//   ....[7]....
        /*00f8*/ 	.word	0xffffffff


	//   ....[8]....
        /*00fc*/ 	.word	0xffffffff


	//   ....[9]....
        /*0100*/ 	.word	0xffffffff


	//   ....[10]....
        /*0104*/ 	.word	0xffffffff


	//   ....[11]....
        /*0108*/ 	.word	0xffffffff


	//   ....[12]....
        /*010c*/ 	.word	0xffffffff


	//   ....[13]....
        /*0110*/ 	.word	0xffffffff


	//   ....[14]....
        /*0114*/ 	.word	0xffffffff


	//   ....[15]....
        /*0118*/ 	.word	0xffffffff


	//   ....[16]....
        /*011c*/ 	.word	0xffffffff


	//   ....[17]....
        /*0120*/ 	.word	0xffffffff


	//   ....[18]....
        /*0124*/ 	.word	0xffffffff


	//   ....[19]....
        /*0128*/ 	.word	0xffffffff


	//   ....[20]....
        /*012c*/ 	.word	0xffffffff


	//   ....[21]....
        /*0130*/ 	.word	0xffffffff


	//   ....[22]....
        /*0134*/ 	.word	0xffffffff


	//   ....[23]....
        /*0138*/ 	.word	0xffffffff


	//   ....[24]....
        /*013c*/ 	.word	0xffffffff


	//   ....[25]....
        /*0140*/ 	.word	0xffffffff


	//   ....[26]....
        /*0144*/ 	.word	0xffffffff


	//   ....[27]....
        /*0148*/ 	.word	0xffffffff


	//   ....[28]....
        /*014c*/ 	.word	0xffffffff


	//   ....[29]....
        /*0150*/ 	.word	0xffffffff


	//   ....[30]....
        /*0154*/ 	.word	0xffffffff


	//   ....[31]....
        /*0158*/ 	.word	0xffffffff


	//   ....[32]....
        /*015c*/ 	.word	0xffffffff


	//   ....[33]....
        /*0160*/ 	.word	0xffffffff


	//   ....[34]....
        /*0164*/ 	.word	0xffffffff


	//   ....[35]....
        /*0168*/ 	.word	0xffffffff


	//   ....[36]....
        /*016c*/ 	.word	0xffffffff


	//   ....[37]....
        /*0170*/ 	.word	0xffffffff


	//   ....[38]....
        /*0174*/ 	.word	0xffffffff


	//   ....[39]....
        /*0178*/ 	.word	0xffffffff


	//   ....[40]....
        /*017c*/ 	.word	0xffffffff


	//   ....[41]....
        /*0180*/ 	.word	0xffffffff


	//   ....[42]....
        /*0184*/ 	.word	0xffffffff


	//   ....[43]....
        /*0188*/ 	.word	0xffffffff


	//   ....[44]....
        /*018c*/ 	.word	0xffffffff


	//   ....[45]....
        /*0190*/ 	.word	0xffffffff


	//   ....[46]....
        /*0194*/ 	.word	0xffffffff


	//   ....[47]....
        /*0198*/ 	.word	0xffffffff


	//   ....[48]....
        /*019c*/ 	.word	0xffffffff


	//   ....[49]....
        /*01a0*/ 	.word	0xffffffff


	//   ....[50]....
        /*01a4*/ 	.word	0xffffffff


	//   ....[51]....
        /*01a8*/ 	.word	0xffffffff


	//   ....[52]....
        /*01ac*/ 	.word	0xffffffff


	//   ....[53]....
        /*01b0*/ 	.word	0xffffffff


	//   ....[54]....
        /*01b4*/ 	.word	0xffffffff


	//   ....[55]....
        /*01b8*/ 	.word	0xffffffff


	//   ....[56]....
        /*01bc*/ 	.word	0xffffffff


	//   ....[57]....
        /*01c0*/ 	.word	0xffffffff


	//   ....[58]....
        /*01c4*/ 	.word	0xffffffff


	//   ....[59]....
        /*01c8*/ 	.word	0xffffffff


	//   ....[60]....
        /*01cc*/ 	.word	0xffffffff


	//   ....[61]....
        /*01d0*/ 	.word	0xffffffff


	//   ....[62]....
        /*01d4*/ 	.word	0xffffffff


	//   ....[63]....
        /*01d8*/ 	.word	0xffffffff


	//   ....[64]....
        /*01dc*/ 	.word	0xffffffff


	//   ....[65]....
        /*01e0*/ 	.word	0xffffffff


	//   ....[66]....
        /*01e4*/ 	.word	0xffffffff


	//   ....[67]....
        /*01e8*/ 	.word	0xffffffff


	//   ....[68]....
        /*01ec*/ 	.word	0xffffffff


	//   ....[69]....
        /*01f0*/ 	.word	0xffffffff


	//   ....[70]....
        /*01f4*/ 	.word	0xffffffff


	//   ....[71]....
        /*01f8*/ 	.word	0xffffffff


	//   ....[72]....
        /*01fc*/ 	.word	0xffffffff


	//   ....[73]....
        /*0200*/ 	.word	0xffffffff


	//   ....[74]....
        /*0204*/ 	.word	0xffffffff


	//   ....[75]....
        /*0208*/ 	.word	0xffffffff


	//   ....[76]....
        /*020c*/ 	.word	0xffffffff


	//   ....[77]....
        /*0210*/ 	.word	0xffffffff


	//   ....[78]....
        /*0214*/ 	.word	0xffffffff


	//   ....[79]....
        /*0218*/ 	.word	0xffffffff


	//   ....[80]....
        /*021c*/ 	.word	0xffffffff


	//   ....[81]....
        /*0220*/ 	.word	0xffffffff


	//   ....[82]....
        /*0224*/ 	.word	0xffffffff


	//   ....[83]....
        /*0228*/ 	.word	0xffffffff


	//   ....[84]....
        /*022c*/ 	.word	0xffffffff


	//   ....[85]....
        /*0230*/ 	.word	0xffffffff


	//   ....[86]....
        /*0234*/ 	.word	0xffffffff


	//   ....[87]....
        /*0238*/ 	.word	0xffffffff


	//   ....[88]....
        /*023c*/ 	.word	0xffffffff


	//   ....[89]....
        /*0240*/ 	.word	0xffffffff


	//   ....[90]....
        /*0244*/ 	.word	0xffffffff


	//   ....[91]....
        /*0248*/ 	.word	0xffffffff


	//   ....[92]....
        /*024c*/ 	.word	0xffffffff


	//   ....[93]....
        /*0250*/ 	.word	0xffffffff


	//   ....[94]....
        /*0254*/ 	.word	0xffffffff


	//   ....[95]....
        /*0258*/ 	.word	0xffffffff


	//   ....[96]....
        /*025c*/ 	.word	0xffffffff


	//   ....[97]....
        /*0260*/ 	.word	0xffffffff


	//   ....[98]....
        /*0264*/ 	.word	0xffffffff


	//   ....[99]....
        /*0268*/ 	.word	0xffffffff


	//   ....[100]....
        /*026c*/ 	.word	0xffffffff


	//   ....[101]....
        /*0270*/ 	.word	0xffffffff


	//   ....[102]....
        /*0274*/ 	.word	0xffffffff


	//   ....[103]....
        /*0278*/ 	.word	0xffffffff


	//   ....[104]....
        /*027c*/ 	.word	0xffffffff


	//   ....[105]....
        /*0280*/ 	.word	0xffffffff


	//   ....[106]....
        /*0284*/ 	.word	0xffffffff


	//   ....[107]....
        /*0288*/ 	.word	0xffffffff


	//   ....[108]....
        /*028c*/ 	.word	0xffffffff


	//   ....[109]....
        /*0290*/ 	.word	0xffffffff


	//   ....[110]....
        /*0294*/ 	.word	0xffffffff


	//   ....[111]....
        /*0298*/ 	.word	0xffffffff


	//   ....[112]....
        /*029c*/ 	.word	0xffffffff


	//   ....[113]....
        /*02a0*/ 	.word	0xffffffff


	//   ....[114]....
        /*02a4*/ 	.word	0xffffffff


	//   ....[115]....
        /*02a8*/ 	.word	0xffffffff


	//   ....[116]....
        /*02ac*/ 	.word	0xffffffff


	//   ....[117]....
        /*02b0*/ 	.word	0xffffffff


	//   ....[118]....
        /*02b4*/ 	.word	0xffffffff


	//   ....[119]....
        /*02b8*/ 	.word	0xffffffff


	//   ....[120]....
        /*02bc*/ 	.word	0xffffffff


	//   ....[121]....
        /*02c0*/ 	.word	0xffffffff


	//   ....[122]....
        /*02c4*/ 	.word	0xffffffff


	//   ....[123]....
        /*02c8*/ 	.word	0xffffffff


	//   ....[124]....
        /*02cc*/ 	.word	0xffffffff


	//   ....[125]....
        /*02d0*/ 	.word	0xffffffff


	//   ....[126]....
        /*02d4*/ 	.word	0xffffffff


	//   ....[127]....
        /*02d8*/ 	.word	0xffffffff


	//   ....[128]....
        /*02dc*/ 	.word	0xffffffff


	//   ....[129]....
        /*02e0*/ 	.word	0xffffffff


	//   ....[130]....
        /*02e4*/ 	.word	0xffffffff


	//   ....[131]....
        /*02e8*/ 	.word	0xffffffff


	//   ....[132]....
        /*02ec*/ 	.word	0xffffffff


	//   ....[133]....
        /*02f0*/ 	.word	0xffffffff


	//   ....[134]....
        /*02f4*/ 	.word	0xffffffff


	//   ....[135]....
        /*02f8*/ 	.word	0xffffffff


	//   ....[136]....
        /*02fc*/ 	.word	0xffffffff


	//   ....[137]....
        /*0300*/ 	.word	0xffffffff


	//   ....[138]....
        /*0304*/ 	.word	0xffffffff


	//   ....[139]....
        /*0308*/ 	.word	0xffffffff


	//   ....[140]....
        /*030c*/ 	.word	0xffffffff


	//   ....[141]....
        /*0310*/ 	.word	0xffffffff


	//   ....[142]....
        /*0314*/ 	.word	0xffffffff


	//   ....[143]....
        /*0318*/ 	.word	0xffffffff


	//   ....[144]....
        /*031c*/ 	.word	0xffffffff


	//   ....[145]....
        /*0320*/ 	.word	0xffffffff


	//   ....[146]....
        /*0324*/ 	.word	0xffffffff


	//   ....[147]....
        /*0328*/ 	.word	0xffffffff


	//   ....[148]....
        /*032c*/ 	.word	0xffffffff


	//   ....[149]....
        /*0330*/ 	.word	0xffffffff


	//   ....[150]....
        /*0334*/ 	.word	0xffffffff


	//   ....[151]....
        /*0338*/ 	.word	0xffffffff


	//   ....[152]....
        /*033c*/ 	.word	0xffffffff


	//   ....[153]....
        /*0340*/ 	.word	0xffffffff


	//   ....[154]....
        /*0344*/ 	.word	0xffffffff


	//   ....[155]....
        /*0348*/ 	.word	0xffffffff


	//   ....[156]....
        /*034c*/ 	.word	0xffffffff


	//   ....[157]....
        /*0350*/ 	.word	0xffffffff


	//   ....[158]....
        /*0354*/ 	.word	0xffffffff


	//   ....[159]....
        /*0358*/ 	.word	0xffffffff


	//   ....[160]....
        /*035c*/ 	.word	0x05000006


	//   ....[161]....
        /*0360*/ 	.word	0xffffffff


	//   ....[162]....
        /*0364*/ 	.word	0xffffffff


	//   ....[163]....
        /*0368*/ 	.word	0xffffffff


	//   ....[164]....
        /*036c*/ 	.word	0xffffffff


	//   ....[165]....
        /*0370*/ 	.word	0xffffffff


	//   ....[166]....
        /*0374*/ 	.word	0xffffffff


	//   ....[167]....
        /*0378*/ 	.word	0xffffffff


	//   ....[168]....
        /*037c*/ 	.word	0xffffffff


	//   ....[169]....
        /*0380*/ 	.word	0xffffffff


	//   ....[170]....
        /*0384*/ 	.word	0xffffffff


	//   ....[171]....
        /*0388*/ 	.word	0xffffffff


	//   ....[172]....
        /*038c*/ 	.word	0xffffffff


	//   ....[173]....
        /*0390*/ 	.word	0xffffffff


	//   ....[174]....
        /*0394*/ 	.word	0xffffffff


	//   ....[175]....
        /*0398*/ 	.word	0xffffffff


	//   ....[176]....
        /*039c*/ 	.word	0xffffffff


	//   ....[177]....
        /*03a0*/ 	.word	0xffffffff


	//   ....[178]....
        /*03a4*/ 	.word	0xffffffff


	//   ....[179]....
        /*03a8*/ 	.word	0xffffffff


	//   ....[180]....
        /*03ac*/ 	.word	0xffffffff


	//   ....[181]....
        /*03b0*/ 	.word	0xffffffff


	//   ....[182]....
        /*03b4*/ 	.word	0xffffffff


	//   ....[183]....
        /*03b8*/ 	.word	0xffffffff


	//   ....[184]....
        /*03bc*/ 	.word	0xffffffff


	//   ....[185]....
        /*03c0*/ 	.word	0xffffffff


	//   ....[186]....
        /*03c4*/ 	.word	0xffffffff


	//   ....[187]....
        /*03c8*/ 	.word	0xffffffff


	//   ....[188]....
        /*03cc*/ 	.word	0xffffffff


	//   ....[189]....
        /*03d0*/ 	.word	0xffffffff


	//   ....[190]....
        /*03d4*/ 	.word	0xffffffff


	//   ....[191]....
        /*03d8*/ 	.word	0xffffffff


	//   ....[192]....
        /*03dc*/ 	.word	0xffffffff


	//   ....[193]....
        /*03e0*/ 	.word	0xffffffff


	//   ....[194]....
        /*03e4*/ 	.word	0xffffffff


	//   ....[195]....
        /*03e8*/ 	.word	0xffffffff


	//   ....[196]....
        /*03ec*/ 	.word	0xffffffff


	//   ....[197]....
        /*03f0*/ 	.word	0xffffffff


	//   ....[198]....
        /*03f4*/ 	.word	0xffffffff


	//   ....[199]....
        /*03f8*/ 	.word	0xffffffff


	//   ....[200]....
        /*03fc*/ 	.word	0xffffffff


	//   ....[201]....
        /*0400*/ 	.word	0xffffffff


	//   ....[202]....
        /*0404*/ 	.word	0xffffffff


	//   ....[203]....
        /*0408*/ 	.word	0xffffffff


	//   ....[204]....
        /*040c*/ 	.word	0xffffffff


	//   ....[205]....
        /*0410*/ 	.word	0xffffffff


	//   ....[206]....
        /*0414*/ 	.word	0xffffffff


	//   ....[207]....
        /*0418*/ 	.word	0xffffffff


	//   ....[208]....
        /*041c*/ 	.word	0xffffffff


	//   ....[209]....
        /*0420*/ 	.word	0xffffffff


	//   ....[210]....
        /*0424*/ 	.word	0xffffffff


	//   ....[211]....
        /*0428*/ 	.word	0xffffffff


	//   ....[212]....
        /*042c*/ 	.word	0xffffffff


	//   ....[213]....
        /*0430*/ 	.word	0xffffffff


	//   ....[214]....
        /*0434*/ 	.word	0xffffffff


	//   ....[215]....
        /*0438*/ 	.word	0xffffffff


	//   ....[216]....
        /*043c*/ 	.word	0xffffffff


	//   ....[217]....
        /*0440*/ 	.word	0xffffffff


	//   ....[218]....
        /*0444*/ 	.word	0xffffffff


	//   ....[219]....
        /*0448*/ 	.word	0xffffffff


	//   ....[220]....
        /*044c*/ 	.word	0xffffffff


	//   ....[221]....
        /*0450*/ 	.word	0xffffffff


	//   ....[222]....
        /*0454*/ 	.word	0xffffffff


	//   ....[223]....
        /*0458*/ 	.word	0xffffffff


	//   ....[224]....
        /*045c*/ 	.word	0xffffffff


	//   ....[225]....
        /*0460*/ 	.word	0xffffffff


	//   ....[226]....
        /*0464*/ 	.word	0xffffffff


	//   ....[227]....
        /*0468*/ 	.word	0xffffffff


	//   ....[228]....
        /*046c*/ 	.word	0xffffffff


	//   ....[229]....
        /*0470*/ 	.word	0x0500002f


	//   ....[230]....
        /*0474*/ 	.word	0x0500002f


	//   ....[231]....
        /*0478*/ 	.word	0x0500002f


	//   ....[232]....
        /*047c*/ 	.word	0x0500002f


	//   ....[233]....
        /*0480*/ 	.word	0x0500002f


	//----- nvinfo : EIATTR_COOP_GROUP_INSTR_OFFSETS
	.align		4
.L_190:
        /*0484*/ 	.byte	0x04, 0x28
        /*0486*/ 	.short	(.L_192 - .L_191)


	//   ....[0]....
.L_191:
        /*0488*/ 	.word	0x00000e40


	//   ....[1]....
        /*048c*/ 	.word	0x00001890


	//   ....[2]....
        /*0490*/ 	.word	0x00002ad0


	//   ....[3]....
        /*0494*/ 	.word	0x00002af0


	//   ....[4]....
        /*0498*/ 	.word	0x00002b10


	//   ....[5]....
        /*049c*/ 	.word	0x00002b30


	//   ....[6]....
        /*04a0*/ 	.word	0x00002b50


	//   ....[7]....
        /*04a4*/ 	.word	0x00003000


	//   ....[8]....
        /*04a8*/ 	.word	0x00003010


	//   ....[9]....
        /*04ac*/ 	.word	0x00003030


	//   ....[10]....
        /*04b0*/ 	.word	0x00003050


	//   ....[11]....
        /*04b4*/ 	.word	0x000030a0


	//   ....[12]....
        /*04b8*/ 	.word	0x000030d0


	//   ....[13]....
        /*04bc*/ 	.word	0x00003120


	//   ....[14]....
        /*04c0*/ 	.word	0x00003160


	//   ....[15]....
        /*04c4*/ 	.word	0x00003250


	//   ....[16]....
        /*04c8*/ 	.word	0x00003280


	//   ....[17]....
        /*04cc*/ 	.word	0x00003290


	//   ....[18]....
        /*04d0*/ 	.word	0x000032b0


	//   ....[19]....
        /*04d4*/ 	.word	0x000032f0


	//   ....[20]....
        /*04d8*/ 	.word	0x00003320


	//   ....[21]....
        /*04dc*/ 	.word	0x00003360


	//   ....[22]....
        /*04e0*/ 	.word	0x00003380


	//   ....[23]....
        /*04e4*/ 	.word	0x000033a0


	//   ....[24]....
        /*04e8*/ 	.word	0x00003490


	//   ....[25]....
        /*04ec*/ 	.word	0x000034c0


	//   ....[26]....
        /*04f0*/ 	.word	0x000034d0


	//   ....[27]....
        /*04f4*/ 	.word	0x000034f0


	//   ....[28]....
        /*04f8*/ 	.word	0x00003530


	//   ....[29]....
        /*04fc*/ 	.word	0x00003560


	//   ....[30]....
        /*0500*/ 	.word	0x000035a0


	//   ....[31]....
        /*0504*/ 	.word	0x000035c0


	//   ....[32]....
        /*0508*/ 	.word	0x000035e0


	//   ....[33]....
        /*050c*/ 	.word	0x000036d0


	//   ....[34]....
        /*0510*/ 	.word	0x00003700


	//   ....[35]....
        /*0514*/ 	.word	0x00003710


	//   ....[36]....
        /*0518*/ 	.word	0x00003730


	//   ....[37]....
        /*051c*/ 	.word	0x00003770


	//   ....[38]....
        /*0520*/ 	.word	0x000037a0


	//   ....[39]....
        /*0524*/ 	.word	0x000037e0


	//   ....[40]....
        /*0528*/ 	.word	0x00003800


	//   ....[41]....
        /*052c*/ 	.word	0x00003820


	//   ....[42]....
        /*0530*/ 	.word	0x00003930


	//   ....[43]....
        /*0534*/ 	.word	0x00003960


	//   ....[44]....
        /*0538*/ 	.word	0x00003970


	//   ....[45]....
        /*053c*/ 	.word	0x00003990


	//   ....[46]....
        /*0540*/ 	.word	0x000039d0


	//   ....[47]....
        /*0544*/ 	.word	0x00003a00


	//   ....[48]....
        /*0548*/ 	.word	0x00003a40


	//   ....[49]....
        /*054c*/ 	.word	0x00003a60


	//   ....[50]....
        /*0550*/ 	.word	0x00003a80


	//   ....[51]....
        /*0554*/ 	.word	0x00003b90


	//   ....[52]....
        /*0558*/ 	.word	0x00003bc0


	//   ....[53]....
        /*055c*/ 	.word	0x00003bd0


	//   ....[54]....
        /*0560*/ 	.word	0x00003bf0


	//   ....[55]....
        /*0564*/ 	.word	0x00003c30


	//   ....[56]....
        /*0568*/ 	.word	0x00003c60


	//   ....[57]....
        /*056c*/ 	.word	0x00003ca0


	//   ....[58]....
        /*0570*/ 	.word	0x00003cc0


	//   ....[59]....
        /*0574*/ 	.word	0x00003ce0


	//   ....[60]....
        /*0578*/ 	.word	0x00003df0


	//   ....[61]....
        /*057c*/ 	.word	0x00003e20


	//   ....[62]....
        /*0580*/ 	.word	0x00003e30


	//   ....[63]....
        /*0584*/ 	.word	0x00003e50


	//   ....[64]....
        /*0588*/ 	.word	0x00003e90


	//   ....[65]....
        /*058c*/ 	.word	0x00003ec0


	//   ....[66]....
        /*0590*/ 	.word	0x00003f00


	//   ....[67]....
        /*0594*/ 	.word	0x00003f20


	//   ....[68]....
        /*0598*/ 	.word	0x00003f40


	//   ....[69]....
        /*059c*/ 	.word	0x00004050


	//   ....[70]....
        /*05a0*/ 	.word	0x00004080


	//   ....[71]....
        /*05a4*/ 	.word	0x00004090


	//   ....[72]....
        /*05a8*/ 	.word	0x000040b0


	//   ....[73]....
        /*05ac*/ 	.word	0x000040f0


	//   ....[74]....
        /*05b0*/ 	.word	0x00004120


	//   ....[75]....
        /*05b4*/ 	.word	0x00004160


	//   ....[76]....
        /*05b8*/ 	.word	0x00004180


	//   ....[77]....
        /*05bc*/ 	.word	0x000041a0


	//   ....[78]....
        /*05c0*/ 	.word	0x000042b0


	//   ....[79]....
        /*05c4*/ 	.word	0x00004300


	//   ....[80]....
        /*05c8*/ 	.word	0x00004310


	//   ....[81]....
        /*05cc*/ 	.word	0x00004330


	//   ....[82]....
        /*05d0*/ 	.word	0x00004370


	//   ....[83]....
        /*05d4*/ 	.word	0x000043a0


	//   ....[84]....
        /*05d8*/ 	.word	0x000043e0


	//   ....[85]....
        /*05dc*/ 	.word	0x00004400


	//   ....[86]....
        /*05e0*/ 	.word	0x00004420


	//   ....[87]....
        /*05e4*/ 	.word	0x00004510


	//   ....[88]....
        /*05e8*/ 	.word	0x00004560


	//   ....[89]....
        /*05ec*/ 	.word	0x00004570


	//   ....[90]....
        /*05f0*/ 	.word	0x000045a0


	//   ....[91]....
        /*05f4*/ 	.word	0x000045c0


	//   ....[92]....
        /*05f8*/ 	.word	0x00004610


	//   ....[93]....
        /*05fc*/ 	.word	0x00004630


	//   ....[94]....
        /*0600*/ 	.word	0x00004670


	//   ....[95]....
        /*0604*/ 	.word	0x00004690


	//   ....[96]....
        /*0608*/ 	.word	0x00004770


	//   ....[97]....
        /*060c*/ 	.word	0x000047c0


	//   ....[98]....
        /*0610*/ 	.word	0x000047d0


	//   ....[99]....
        /*0614*/ 	.word	0x00004820


	//   ....[100]....
        /*0618*/ 	.word	0x00004850


	//   ....[101]....
        /*061c*/ 	.word	0x00004880


	//   ....[102]....
        /*0620*/ 	.word	0x000048b0


	//   ....[103]....
        /*0624*/ 	.word	0x000048e0


	//   ....[104]....
        /*0628*/ 	.word	0x00004910


	//   ....[105]....
        /*062c*/ 	.word	0x000049d0


	//   ....[106]....
        /*0630*/ 	.word	0x00004a20


	//   ....[107]....
        /*0634*/ 	.word	0x00004a30


	//   ....[108]....
        /*0638*/ 	.word	0x00004a80


	//   ....[109]....
        /*063c*/ 	.word	0x00004ab0


	//   ....[110]....
        /*0640*/ 	.word	0x00004ae0


	//   ....[111]....
        /*0644*/ 	.word	0x00004b10


	//   ....[112]....
        /*0648*/ 	.word	0x00004b40


	//   ....[113]....
        /*064c*/ 	.word	0x00004b70


	//   ....[114]....
        /*0650*/ 	.word	0x00004c60


	//   ....[115]....
        /*0654*/ 	.word	0x00004c80


	//   ....[116]....
        /*0658*/ 	.word	0x00004c90


	//   ....[117]....
        /*065c*/ 	.word	0x00004ce0


	//   ....[118]....
        /*0660*/ 	.word	0x00004d10


	//   ....[119]....
        /*0664*/ 	.word	0x00004d40


	//   ....[120]....
        /*0668*/ 	.word	0x00004d70


	//   ....[121]....
        /*066c*/ 	.word	0x00004da0


	//   ....[122]....
        /*0670*/ 	.word	0x00004dd0


	//   ....[123]....
        /*0674*/ 	.word	0x00004ec0


	//   ....[124]....
        /*0678*/ 	.word	0x00004f00


	//   ....[125]....
        /*067c*/ 	.word	0x00004f10


	//   ....[126]....
        /*0680*/ 	.word	0x00004f60


	//   ....[127]....
        /*0684*/ 	.word	0x00004f90


	//   ....[128]....
        /*0688*/ 	.word	0x00004fc0


	//   ....[129]....
        /*068c*/ 	.word	0x00004ff0


	//   ....[130]....
        /*0690*/ 	.word	0x00005020


	//   ....[131]....
        /*0694*/ 	.word	0x00005050


	//   ....[132]....
        /*0698*/ 	.word	0x00005140


	//   ....[133]....
        /*069c*/ 	.word	0x00005170


	//   ....[134]....
        /*06a0*/ 	.word	0x00005180


	//   ....[135]....
        /*06a4*/ 	.word	0x000051d0


	//   ....[136]....
        /*06a8*/ 	.word	0x00005200


	//   ....[137]....
        /*06ac*/ 	.word	0x00005230


	//   ....[138]....
        /*06b0*/ 	.word	0x00005260


	//   ....[139]....
        /*06b4*/ 	.word	0x00005290


	//   ....[140]....
        /*06b8*/ 	.word	0x000052c0


	//   ....[141]....
        /*06bc*/ 	.word	0x000053e0


	//   ....[142]....
        /*06c0*/ 	.word	0x000053f0


	//   ....[143]....
        /*06c4*/ 	.word	0x00005440


	//   ....[144]....
        /*06c8*/ 	.word	0x00005470


	//   ....[145]....
        /*06cc*/ 	.word	0x000054a0


	//   ....[146]....
        /*06d0*/ 	.word	0x000054d0


	//   ....[147]....
        /*06d4*/ 	.word	0x00005500


	//   ....[148]....
        /*06d8*/ 	.word	0x00005530


	//   ....[149]....
        /*06dc*/ 	.word	0x00005560


	//   ....[150]....
        /*06e0*/ 	.word	0x00005600


	//   ....[151]....
        /*06e4*/ 	.word	0x00005620


	//   ....[152]....
        /*06e8*/ 	.word	0x00005630


	//   ....[153]....
        /*06ec*/ 	.word	0x00005680


	//   ....[154]....
        /*06f0*/ 	.word	0x000056b0


	//   ....[155]....
        /*06f4*/ 	.word	0x000056e0


	//   ....[156]....
        /*06f8*/ 	.word	0x00005710


	//   ....[157]....
        /*06fc*/ 	.word	0x00005740


	//   ....[158]....
        /*0700*/ 	.word	0x00005770


	//   ....[159]....
        /*0704*/ 	.word	0x000058a0


	//   ....[160]....
        /*0708*/ 	.word	0x00005d40


	//   ....[161]....
        /*070c*/ 	.word	0x00006070


	//   ....[162]....
        /*0710*/ 	.word	0x00006130


	//   ....[163]....
        /*0714*/ 	.word	0x000061f0


	//   ....[164]....
        /*0718*/ 	.word	0x000062b0


	//   ....[165]....
        /*071c*/ 	.word	0x00006370


	//   ....[166]....
        /*0720*/ 	.word	0x00006430


	//   ....[167]....
        /*0724*/ 	.word	0x000064f0


	//   ....[168]....
        /*0728*/ 	.word	0x000065b0


	//   ....[169]....
        /*072c*/ 	.word	0x00006670


	//   ....[170]....
        /*0730*/ 	.word	0x00006730


	//   ....[171]....
        /*0734*/ 	.word	0x000067f0


	//   ....[172]....
        /*0738*/ 	.word	0x000068b0


	//   ....[173]....
        /*073c*/ 	.word	0x00006970


	//   ....[174]....
        /*0740*/ 	.word	0x00006a30


	//   ....[175]....
        /*0744*/ 	.word	0x00006af0


	//   ....[176]....
        /*0748*/ 	.word	0x00006bb0


	//   ....[177]....
        /*074c*/ 	.word	0x00006c70


	//   ....[178]....
        /*0750*/ 	.word	0x00006e60


	//   ....[179]....
        /*0754*/ 	.word	0x00006f90


	//   ....[180]....
        /*0758*/ 	.word	0x000070c0


	//   ....[181]....
        /*075c*/ 	.word	0x000071f0


	//   ....[182]....
        /*0760*/ 	.word	0x00007320


	//   ....[183]....
        /*0764*/ 	.word	0x00007450


	//   ....[184]....
        /*0768*/ 	.word	0x00007580


	//   ....[185]....
        /*076c*/ 	.word	0x000076b0


	//   ....[186]....
        /*0770*/ 	.word	0x000077e0


	//   ....[187]....
        /*0774*/ 	.word	0x00007910


	//   ....[188]....
        /*0778*/ 	.word	0x00007a40


	//   ....[189]....
        /*077c*/ 	.word	0x00007b60


	//   ....[190]....
        /*0780*/ 	.word	0x00007c70


	//   ....[191]....
        /*0784*/ 	.word	0x00007d80


	//   ....[192]....
        /*0788*/ 	.word	0x00007e90


	//   ....[193]....
        /*078c*/ 	.word	0x00007fa0


	//   ....[194]....
        /*0790*/ 	.word	0x000080b0


	//   ....[195]....
        /*0794*/ 	.word	0x00008eb0


	//   ....[196]....
        /*0798*/ 	.word	0x00008f40


	//   ....[197]....
        /*079c*/ 	.word	0x00008fc0


	//   ....[198]....
        /*07a0*/ 	.word	0x00009050


	//   ....[199]....
        /*07a4*/ 	.word	0x000090d0


	//   ....[200]....
        /*07a8*/ 	.word	0x00009160


	//   ....[201]....
        /*07ac*/ 	.word	0x000091e0


	//   ....[202]....
        /*07b0*/ 	.word	0x00009270


	//   ....[203]....
        /*07b4*/ 	.word	0x000092f0


	//   ....[204]....
        /*07b8*/ 	.word	0x00009380


	//   ....[205]....
        /*07bc*/ 	.word	0x00009400


	//   ....[206]....
        /*07c0*/ 	.word	0x00009490


	//   ....[207]....
        /*07c4*/ 	.word	0x00009510


	//   ....[208]....
        /*07c8*/ 	.word	0x000095a0


	//   ....[209]....
        /*07cc*/ 	.word	0x00009620


	//   ....[210]....
        /*07d0*/ 	.word	0x000096b0


	//   ....[211]....
        /*07d4*/ 	.word	0x00009730


	//   ....[212]....
        /*07d8*/ 	.word	0x00009890


	//   ....[213]....
        /*07dc*/ 	.word	0x00009960


	//   ....[214]....
        /*07e0*/ 	.word	0x00009a10


	//   ....[215]....
        /*07e4*/ 	.word	0x00009ad0


	//   ....[216]....
        /*07e8*/ 	.word	0x00009b80


	//   ....[217]....
        /*07ec*/ 	.word	0x00009c40


	//   ....[218]....
        /*07f0*/ 	.word	0x00009cf0


	//   ....[219]....
        /*07f4*/ 	.word	0x00009db0


	//   ....[220]....
        /*07f8*/ 	.word	0x00009e60


	//   ....[221]....
        /*07fc*/ 	.word	0x00009f20


	//   ....[222]....
        /*0800*/ 	.word	0x00009fd0


	//   ....[223]....
        /*0804*/ 	.word	0x0000a090


	//   ....[224]....
        /*0808*/ 	.word	0x0000a140


	//   ....[225]....
        /*080c*/ 	.word	0x0000a200


	//   ....[226]....
        /*0810*/ 	.word	0x0000a2a0


	//   ....[227]....
        /*0814*/ 	.word	0x0000a360


	//   ....[228]....
        /*0818*/ 	.word	0x0000a400


	//   ....[229]....
        /*081c*/ 	.word	0x0000a470


	//   ....[230]....
        /*0820*/ 	.word	0x0000a4e0


	//   ....[231]....
        /*0824*/ 	.word	0x0000a550


	//   ....[232]....
        /*0828*/ 	.word	0x0000a5c0


	//   ....[233]....
        /*082c*/ 	.word	0x0000a630


	//----- nvinfo : EIATTR_VRC_CTA_INIT_COUNT
	.align		4
.L_192:
        /*0830*/ 	.byte	0x02, 0x4a
	.zero		1
	.zero		1


	//----- nvinfo : EIATTR_EXIT_INSTR_OFFSETS
	.align		4
        /*0834*/ 	.byte	0x04, 0x1c
        /*0836*/ 	.short	(.L_194 - .L_193)


	//   ....[0]....
.L_193:
        /*0838*/ 	.word	0x00002570


	//   ....[1]....
        /*083c*/ 	.word	0x000028d0


	//   ....[2]....
        /*0840*/ 	.word	0x000028f0


	//   ....[3]....
        /*0844*/ 	.word	0x00009740


	//   ....[4]....
        /*0848*/ 	.word	0x0000a410


	//----- nvinfo : EIATTR_MAX_THREADS
	.align		4
.L_194:
        /*084c*/ 	.byte	0x04, 0x05
        /*084e*/ 	.short	(.L_196 - .L_195)
.L_195:
        /*0850*/ 	.word	0x00000180
        /*0854*/ 	.word	0x00000001
        /*0858*/ 	.word	0x00000001


	//----- nvinfo : EIATTR_CRS_STACK_SIZE
	.align		4
.L_196:
        /*085c*/ 	.byte	0x04, 0x1e
        /*085e*/ 	.short	(.L_198 - .L_197)
.L_197:
        /*0860*/ 	.word	0x00000000


	//----- nvinfo : EIATTR_CBANK_PARAM_SIZE
	.align		4
.L_198:
        /*0864*/ 	.byte	0x03, 0x19
        /*0866*/ 	.short	0x004d


	//----- nvinfo : EIATTR_PARAM_CBANK
	.align		4
        /*0868*/ 	.byte	0x04, 0x0a
        /*086a*/ 	.short	(.L_200 - .L_199)
	.align		4
.L_199:
        /*086c*/ 	.word	index@(.nv.constant0._ZN3cub18CUB_300001_SM_10006detail10radix_sort29DeviceRadixSortOnesweepKernelINS1_5radix10policy_hubIiiyE10Policy1000ELNS0_9SortOrderE0EiiyiiNS1_21identity_decomposer_tEEEvPT5_SB_PT3_PKSC_PT1_PKSG_PT2_PKSK_T4_iiT6_)
        /*0870*/ 	.short	0x0380
        /*0872*/ 	.short	0x004d


	//----- nvinfo : EIATTR_SW_WAR
	.align		4
.L_200:
        /*0874*/ 	.byte	0x04, 0x36
        /*0876*/ 	.short	(.L_202 - .L_201)
.L_201:
        /*0878*/ 	.word	0x00000008
.L_202:


//--------------------- .nv.info._ZN3cub18CUB_300001_SM_10006detail10radix_sort33DeviceRadixSortExclusiveSumKernelINS1_5radix10policy_hubIiiyE10Policy1000EyEEvPT0_ --------------------------
	.section	.nv.info._ZN3cub18CUB_300001_SM_10006detail10radix_sort33DeviceRadixSortExclusiveSumKernelINS1_5radix10policy_hubIiiyE10Policy1000EyEEvPT0_,"",@"SHT_CUDA_INFO"
	.sectionflags	@""
	.align	4


	//----- nvinfo : EIATTR_CUDA_API_VERSION
	.align		4
        /*0000*/ 	.byte	0x04, 0x37
        /*0002*/ 	.short	(.L_204 - .L_203)
.L_203:
        /*0004*/ 	.word	0x00000082


	//----- nvinfo : EIATTR_KPARAM_INFO
	.align		4
.L_204:
        /*0008*/ 	.byte	0x04, 0x17
        /*000a*/ 	.short	(.L_206 - .L_205)
.L_205:
        /*000c*/ 	.word	0x00000000
        /*0010*/ 	.short	0x0000
        /*0012*/ 	.short	0x0000
        /*0014*/ 	.byte	0x00, 0xf5, 0x21, 0x00


	//----- nvinfo : EIATTR_SPARSE_MMA_MASK
	.align		4
.L_206:
        /*0018*/ 	.byte	0x03, 0x50
        /*001a*/ 	.short	0x0000


	//----- nvinfo : EIATTR_MAXREG_COUNT
	.align		4
        /*001c*/ 	.byte	0x03, 0x1b
        /*001e*/ 	.short	0x00ff


	//----- nvinfo : EIATTR_NUM_BARRIERS
	.align		4
        /*0020*/ 	.byte	0x02, 0x4c
        /*0022*/ 	.byte	0x01
	.zero		1


	//----- nvinfo : EIATTR_MERCURY_ISA_VERSION
	.align		4
        /*0024*/ 	.byte	0x03, 0x5f
        /*0026*/ 	.short	0x0101


	//----- nvinfo : EIATTR_COOP_GROUP_MASK_REGIDS
	.align		4
        /*0028*/ 	.byte	0x04, 0x29
        /*002a*/ 	.short	(.L_208 - .L_207)


	//   ....[0]....
.L_207:
        /*002c*/ 	.word	0xffffffff


	//   ....[1]....
        /*0030*/ 	.word	0xffffffff


	//   ....[2]....
        /*0034*/ 	.word	0xffffffff


	//   ....[3]....
        /*0038*/ 	.word	0xffffffff


	//   ....[4]....
        /*003c*/ 	.word	0xffffffff


	//   ....[5]....
        /*0040*/ 	.word	0xffffffff


	//   ....[6]....
        /*0044*/ 	.word	0xffffffff


	//   ....[7]....
        /*0048*/ 	.word	0xffffffff


	//   ....[8]....
        /*004c*/ 	.word	0xffffffff


	//   ....[9]....
        /*0050*/ 	.word	0xffffffff


	//   ....[10]....
        /*0054*/ 	.word	0x05000015


	//   ....[11]....
        /*0058*/ 	.word	0x05000015


	//   ....[12]....
        /*005c*/ 	.word	0x05000015


	//   ....[13]....
        /*0060*/ 	.word	0x05000015


	//   ....[14]....
        /*0064*/ 	.word	0x05000015


	//   ....[15]....
        /*0068*/ 	.word	0x05000015


	//   ....[16]....
        /*006c*/ 	.word	0x05000015


	//   ....[17]....
        /*0070*/ 	.word	0x05000015


	//   ....[18]....
        /*0074*/ 	.word	0x05000015


	//   ....[19]....
        /*0078*/ 	.word	0x05000015


	//----- nvinfo : EIATTR_COOP_GROUP_INSTR_OFFSETS
	.align		4
.L_208:
        /*007c*/ 	.byte	0x04, 0x28
        /*007e*/ 	.short	(.L_210 - .L_209)


	//   ....[0]....
.L_209:
        /*0080*/ 	.word	0x00000250


	//   ....[1]....
        /*0084*/ 	.word	0x00000260


	//   ....[2]....
        /*0088*/ 	.word	0x000002a0


	//   ....[3]....
        /*008c*/ 	.word	0x000002c0


	//   ....[4]....
        /*0090*/ 	.word	0x00000310


	//   ....[5]....
        /*0094*/ 	.word	0x00000320


	//   ....[6]....
        /*0098*/ 	.word	0x00000360


	//   ....[7]....
        /*009c*/ 	.word	0x00000380


	//   ....[8]....
        /*00a0*/ 	.word	0x000003d0


	//   ....[9]....
        /*00a4*/ 	.word	0x000003e0


	//   ....[10]....
        /*00a8*/ 	.word	0x00000660


	//   ....[11]....
        /*00ac*/ 	.word	0x000006b0


	//   ....[12]....
        /*00b0*/ 	.word	0x00000740


	//   ....[13]....
        /*00b4*/ 	.word	0x00000790


	//   ....[14]....
        /*00b8*/ 	.word	0x00000820


	//   ....[15]....
        /*00bc*/ 	.word	0x00000870


	//   ....[16]....
        /*00c0*/ 	.word	0x00000900


	//   ....[17]....
        /*00c4*/ 	.word	0x00000950


	//   ....[18]....
        /*00c8*/ 	.word	0x000009e0


	//   ....[19]....
        /*00cc*/ 	.word	0x00000a30


	//----- nvinfo : EIATTR_VRC_CTA_INIT_COUNT
	.align		4
.L_210:
        /*00d0*/ 	.byte	0x02, 0x4a
	.zero		1
	.zero		1


	//----- nvinfo : EIATTR_EXIT_INSTR_OFFSETS
	.align		4
        /*00d4*/ 	.byte	0x04, 0x1c
        /*00d6*/ 	.short	(.L_212 - .L_211)


	//   ....[0]....
.L_211:
        /*00d8*/ 	.word	0x000005d0


	//   ....[1]....
        /*00dc*/ 	.word	0x00000600


	//----- nvinfo : EIATTR_CRS_STACK_SIZE
	.align		4
.L_212:
        /*00e0*/ 	.byte	0x04, 0x1e
        /*00e2*/ 	.short	(.L_214 - .L_213)
.L_213:
        /*00e4*/ 	.word	0x00000000


	//----- nvinfo : EIATTR_CBANK_PARAM_SIZE
	.align		4
.L_214:
        /*00e8*/ 	.byte	0x03, 0x19
        /*00ea*/ 	.short	0x0008


	//----- nvinfo : EIATTR_PARAM_CBANK
	.align		4
        /*00ec*/ 	.byte	0x04, 0x0a
        /*00ee*/ 	.short	(.L_216 - .L_215)
	.align		4
.L_215:
        /*00f0*/ 	.word	index@(.nv.constant0._ZN3cub18CUB_300001_SM_10006detail10radix_sort33DeviceRadixSortExclusiveSumKernelINS1_5radix10policy_hubIiiyE10Policy1000EyEEvPT0_)
        /*00f4*/ 	.short	0x0380
        /*00f6*/ 	.short	0x0008


	//----- nvinfo : EIATTR_SW_WAR
	.align		4
.L_216:
        /*00f8*/ 	.byte	0x04, 0x36
        /*00fa*/ 	.short	(.L_218 - .L_217)
.L_217:
        /*00fc*/ 	.word	0x00000008
.L_218:


//--------------------- .nv.info._ZN3cub18CUB_300001_SM_10006detail10radix_sort30DeviceRadixSortHistogramKernelINS1_5radix10policy_hubIiiyE10Policy1000ELNS0_9SortOrderE0EiyNS1_21identity_decomposer_tEEEvPT2_PKT1_SA_iiT3_ --------------------------
	.section	.nv.info._ZN3cub18CUB_300001_SM_10006detail10radix_sort30DeviceRadixSortHistogramKernelINS1_5radix10policy_hubIiiyE10Policy1000ELNS0_9SortOrderE0EiyNS1_21identity_decomposer_tEEEvPT2_PKT1_SA_iiT3_,"",@"SHT_CUDA_INFO"
	.sectionflags	@""
	.align	4


	//----- nvinfo : EIATTR_CUDA_API_VERSION
	.align		4
        /*0000*/ 	.byte	0x04, 0x37
        /*0002*/ 	.short	(.L_220 - .L_219)
.L_219:
        /*0004*/ 	.word	0x00000082


	//----- nvinfo : EIATTR_KPARAM_INFO
	.align		4
.L_220:
        /*0008*/ 	.byte	0x04, 0x17
        /*000a*/ 	.short	(.L_222 - .L_221)
.L_221:
        /*000c*/ 	.word	0x00000000
        /*0010*/ 	.short	0x0005
        /*0012*/ 	.short	0x0020
        /*0014*/ 	.byte	0x00, 0xf0, 0x05, 0x00


	//----- nvinfo : EIATTR_KPARAM_INFO
	.align		4
.L_222:
        /*0018*/ 	.byte	0x04, 0x17
        /*001a*/ 	.short	(.L_224 - .L_223)
.L_223:
        /*001c*/ 	.word	0x00000000
        /*0020*/ 	.short	0x0004
        /*0022*/ 	.short	0x001c
        /*0024*/ 	.byte	0x00, 0xf0, 0x11, 0x00


	//----- nvinfo : EIATTR_KPARAM_INFO
	.align		4
.L_224:
        /*0028*/ 	.byte	0x04, 0x17
        /*002a*/ 	.short	(.L_226 - .L_225)
.L_225:
        /*002c*/ 	.word	0x00000000
        /*0030*/ 	.short	0x0003
        /*0032*/ 	.short	0x0018
        /*0034*/ 	.byte	0x00, 0xf0, 0x11, 0x00


	//----- nvinfo : EIATTR_KPARAM_INFO
	.align		4
.L_226:
        /*0038*/ 	.byte	0x04, 0x17
        /*003a*/ 	.short	(.L_228 - .L_227)
.L_227:
        /*003c*/ 	.word	0x00000000
        /*0040*/ 	.short	0x0002
        /*0042*/ 	.short	0x0010
        /*0044*/ 	.byte	0x00, 0xf0, 0x21, 0x00


	//----- nvinfo : EIATTR_KPARAM_INFO
	.align		4
.L_228:
        /*0048*/ 	.byte	0x04, 0x17
        /*004a*/ 	.short	(.L_230 - .L_229)
.L_229:
        /*004c*/ 	.word	0x00000000
        /*0050*/ 	.short	0x0001
        /*0052*/ 	.short	0x0008
        /*0054*/ 	.byte	0x00, 0xf5, 0x21, 0x00


	//----- nvinfo : EIATTR_KPARAM_INFO
	.align		4
.L_230:
        /*0058*/ 	.byte	0x04, 0x17
        /*005a*/ 	.short	(.L_232 - .L_231)
.L_231:
        /*005c*/ 	.word	0x00000000
        /*0060*/ 	.short	0x0000
        /*0062*/ 	.short	0x0000
        /*0064*/ 	.byte	0x00, 0xf5, 0x21, 0x00


	//----- nvinfo : EIATTR_SPARSE_MMA_MASK
	.align		4
.L_232:
        /*0068*/ 	.byte	0x03, 0x50
        /*006a*/ 	.short	0x0000


	//----- nvinfo : EIATTR_MAXREG_COUNT
	.align		4
        /*006c*/ 	.byte	0x03, 0x1b
        /*006e*/ 	.short	0x00ff


	//----- nvinfo : EIATTR_NUM_BARRIERS
	.align		4
        /*0070*/ 	.byte	0x02, 0x4c
        /*0072*/ 	.byte	0x01
	.zero		1


	//----- nvinfo : EIATTR_MERCURY_ISA_VERSION
	.align		4
        /*0074*/ 	.byte	0x03, 0x5f
        /*0076*/ 	.short	0x0101


	//----- nvinfo : EIATTR_VRC_CTA_INIT_COUNT
	.align		4
        /*0078*/ 	.byte	0x02, 0x4a
	.zero		1
	.zero		1


	//----- nvinfo : EIATTR_EXIT_INSTR_OFFSETS
	.align		4
        /*007c*/ 	.byte	0x04, 0x1c
        /*007e*/ 	.short	(.L_234 - .L_233)


	//   ....[0]....
.L_233:
        /*0080*/ 	.word	0x00000040


	//   ....[1]....
        /*0084*/ 	.word	0x00002ee0


	//----- nvinfo : EIATTR_MAX_THREADS
	.align		4
.L_234:
        /*0088*/ 	.byte	0x04, 0x05
        /*008a*/ 	.short	(.L_236 - .L_235)
.L_235:
        /*008c*/ 	.word	0x00000080
        /*0090*/ 	.word	0x00000001
        /*0094*/ 	.word	0x00000001


	//----- nvinfo : EIATTR_CRS_STACK_SIZE
	.align		4
.L_236:
        /*0098*/ 	.byte	0x04, 0x1e
        /*009a*/ 	.short	(.L_238 - .L_237)
.L_237:
        /*009c*/ 	.word	0x00000000


	//----- nvinfo : EIATTR_CBANK_PARAM_SIZE
	.align		4
.L_238:
        /*00a0*/ 	.byte	0x03, 0x19
        /*00a2*/ 	.short	0x0021


	//----- nvinfo : EIATTR_PARAM_CBANK
	.align		4
        /*00a4*/ 	.byte	0x04, 0x0a
        /*00a6*/ 	.short	(.L_240 - .L_239)
	.align		4
.L_239:
        /*00a8*/ 	.word	index@(.nv.constant0._ZN3cub18CUB_300001_SM_10006detail10radix_sort30DeviceRadixSortHistogramKernelINS1_5radix10policy_hubIiiyE10Policy1000ELNS0_9SortOrderE0EiyNS1_21identity_decomposer_tEEEvPT2_PKT1_SA_iiT3_)
        /*00ac*/ 	.short	0x0380
        /*00ae*/ 	.short	0x0021


	//----- nvinfo : EIATTR_SW_WAR
	.align		4
.L_240:
        /*00b0*/ 	.byte	0x04, 0x36
        /*00b2*/ 	.short	(.L_242 - .L_241)
.L_241:
        /*00b4*/ 	.word	0x00000008
.L_242:


//--------------------- .nv.info._ZN3cub18CUB_300001_SM_10006detail10radix_sort31DeviceRadixSortSingleTileKernelINS1_5radix10policy_hubIiiyE10Policy1000ELNS0_9SortOrderE0EiiyNS1_21identity_decomposer_tEEEvPKT1_PSA_PKT2_PSE_T3_iiT4_ --------------------------
	.section	.nv.info._ZN3cub18CUB_300001_SM_10006detail10radix_sort31DeviceRadixSortSingleTileKernelINS1_5radix10policy_hubIiiyE10Policy1000ELNS0_9SortOrderE0EiiyNS1_21identity_decomposer_tEEEvPKT1_PSA_PKT2_PSE_T3_iiT4_,"",@"SHT_CUDA_INFO"
	.sectionflags	@""
	.align	4


	//----- nvinfo : EIATTR_CUDA_API_VERSION
	.align		4
        /*0000*/ 	.byte	0x04, 0x37
        /*0002*/ 	.short	(.L_244 - .L_243)
.L_243:
        /*0004*/ 	.word	0x00000082


	//----- nvinfo : EIATTR_KPARAM_INFO
	.align		4
.L_244:
        /*0008*/ 	.byte	0x04, 0x17
        /*000a*/ 	.short	(.L_246 - .L_245)
.L_245:
        /*000c*/ 	.word	0x00000000
        /*0010*/ 	.short	0x0007
        /*0012*/ 	.short	0x0030
        /*0014*/ 	.byte	0x00, 0xf0, 0x05, 0x00


	//----- nvinfo : EIATTR_KPARAM_INFO
	.align		4
.L_246:
        /*0018*/ 	.byte	0x04, 0x17
        /*001a*/ 	.short	(.L_248 - .L_247)
.L_247:
        /*001c*/ 	.word	0x00000000
        /*0020*/ 	.short	0x0006
        /*0022*/ 	.short	0x002c
        /*0024*/ 	.byte	0x00, 0xf0, 0x11, 0x00


	//----- nvinfo : EIATTR_KPARAM_INFO
	.align		4
.L_248:
        /*0028*/ 	.byte	0x04, 0x17
        /*002a*/ 	.short	(.L_250 - .L_249)
.L_249:
        /*002c*/ 	.word	0x00000000
        /*0030*/ 	.short	0x0005
        /*0032*/ 	.short	0x0028
        /*0034*/ 	.byte	0x00, 0xf0, 0x11, 0x00


	//----- nvinfo : EIATTR_KPARAM_INFO
	.align		4
.L_250:
        /*0038*/ 	.byte	0x04, 0x17
        /*003a*/ 	.short	(.L_252 - .L_251)
.L_251:
        /*003c*/ 	.word	0x00000000
        /*0040*/ 	.short	0x0004
        /*0042*/ 	.short	0x0020
        /*0044*/ 	.byte	0x00, 0xf0, 0x21, 0x00


	//----- nvinfo : EIATTR_KPARAM_INFO
	.align		4
.L_252:
        /*0048*/ 	.byte	0x04, 0x17
        /*004a*/ 	.short	(.L_254 - .L_253)
.L_253:
        /*004c*/ 	.word	0x00000000
        /*0050*/ 	.short	0x0003
        /*0052*/ 	.short	0x0018
        /*0054*/ 	.byte	0x00, 0xf5, 0x21, 0x00


	//----- nvinfo : EIATTR_KPARAM_INFO
	.align		4
.L_254:
        /*0058*/ 	.byte	0x04, 0x17
        /*005a*/ 	.short	(.L_256 - .L_255)
.L_255:
        /*005c*/ 	.word	0x00000000
        /*0060*/ 	.short	0x0002
        /*0062*/ 	.short	0x0010
        /*0064*/ 	.byte	0x00, 0xf5, 0x21, 0x00


	//----- nvinfo : EIATTR_KPARAM_INFO
	.align		4
.L_256:
        /*0068*/ 	.byte	0x04, 0x17
        /*006a*/ 	.short	(.L_258 - .L_257)
.L_257:
        /*006c*/ 	.word	0x00000000
        /*0070*/ 	.short	0x0001
        /*0072*/ 	.short	0x0008
        /*0074*/ 	.byte	0x00, 0xf5, 0x21, 0x00


	//----- nvinfo : EIATTR_KPARAM_INFO
	.align		4
.L_258:
        /*0078*/ 	.byte	0x04, 0x17
        /*007a*/ 	.short	(.L_260 - .L_259)
.L_259:
        /*007c*/ 	.word	0x00000000
        /*0080*/ 	.short	0x0000
        /*0082*/ 	.short	0x0000
        /*0084*/ 	.byte	0x00, 0xf5, 0x21, 0x00


	//----- nvinfo : EIATTR_SPARSE_MMA_MASK
	.align		4
.L_260:
        /*0088*/ 	.byte	0x03, 0x50
        /*008a*/ 	.short	0x0000


	//----- nvinfo : EIATTR_MAXREG_COUNT
	.align		4
        /*008c*/ 	.byte	0x03, 0x1b
        /*008e*/ 	.short	0x00ff


	//----- nvinfo : EIATTR_NUM_BARRIERS
	.align		4
        /*0090*/ 	.byte	0x02, 0x4c
        /*0092*/ 	.byte	0x01
	.zero		1


	//----- nvinfo : EIATTR_MERCURY_ISA_VERSION
	.align		4
        /*0094*/ 	.byte	0x03, 0x5f
        /*0096*/ 	.short	0x0101


	//----- nvinfo : EIATTR_COOP_GROUP_MASK_REGIDS
	.align		4
        /*0098*/ 	.byte	0x04, 0x29
        /*009a*/ 	.short	(.L_262 - .L_261)


	//   ....[0]....
.L_261:
        /*009c*/ 	.word	0xffffffff


	//   ....[1]....
        /*00a0*/ 	.word	0xffffffff


	//   ....[2]....
        /*00a4*/ 	.word	0xffffffff


	//   ....[3]....
        /*00a8*/ 	.word	0xffffffff


	//   ....[4]....
        /*00ac*/ 	.word	0xffffffff


	//----- nvinfo : EIATTR_COOP_GROUP_INSTR_OFFSETS
	.align		4
.L_262:
        /*00b0*/ 	.byte	0x04, 0x28
        /*00b2*/ 	.short	(.L_264 - .L_263)


	//   ....[0]....
.L_263:
        /*00b4*/ 	.word	0x00001e20


	//   ....[1]....
        /*00b8*/ 	.word	0x00001e40


	//   ....[2]....
        /*00bc*/ 	.word	0x00001e60


	//   ....[3]....
        /*00c0*/ 	.word	0x00001e80


	//   ....[4]....
        /*00c4*/ 	.word	0x00001ea0


	//----- nvinfo : EIATTR_VRC_CTA_INIT_COUNT
	.align		4
.L_264:
        /*00c8*/ 	.byte	0x02, 0x4a
	.zero		1
	.zero		1


	//----- nvinfo : EIATTR_EXIT_INSTR_OFFSETS
	.align		4
        /*00cc*/ 	.byte	0x04, 0x1c
        /*00ce*/ 	.short	(.L_266 - .L_265)


	//   ....[0]....
.L_265:
        /*00d0*/ 	.word	0x00003bf0


	//   ....[1]....
        /*00d4*/ 	.word	0x00003c40


	//----- nvinfo : EIATTR_MAX_THREADS
	.align		4
.L_266:
        /*00d8*/ 	.byte	0x04, 0x05
        /*00da*/ 	.short	(.L_268 - .L_267)
.L_267:
        /*00dc*/ 	.word	0x00000100
        /*00e0*/ 	.word	0x00000001
        /*00e4*/ 	.word	0x00000001


	//----- nvinfo : EIATTR_CBANK_PARAM_SIZE
	.align		4
.L_268:
        /*00e8*/ 	.byte	0x03, 0x19
        /*00ea*/ 	.short	0x0031


	//----- nvinfo : EIATTR_PARAM_CBANK
	.align		4
        /*00ec*/ 	.byte	0x04, 0x0a
        /*00ee*/ 	.short	(.L_270 - .L_269)
	.align		4
.L_269:
        /*00f0*/ 	.word	index@(.nv.constant0._ZN3cub18CUB_300001_SM_10006detail10radix_sort31DeviceRadixSortSingleTileKernelINS1_5radix10policy_hubIiiyE10Policy1000ELNS0_9SortOrderE0EiiyNS1_21identity_decomposer_tEEEvPKT1_PSA_PKT2_PSE_T3_iiT4_)
        /*00f4*/ 	.short	0x0380
        /*00f6*/ 	.short	0x0031


	//----- nvinfo : EIATTR_SW_WAR
	.align		4
.L_270:
        /*00f8*/ 	.byte	0x04, 0x36
        /*00fa*/ 	.short	(.L_272 - .L_271)
.L_271:
        /*00fc*/ 	.word	0x00000008
.L_272:


//--------------------- .nv.info._ZN3cub18CUB_300001_SM_10006detail4scan16DeviceScanKernelINS2_10policy_hubIiiimN4cuda3std3__44plusIvEEE10Policy1000EN6thrust24THRUST_300001_SM_1000_NS6detail15normal_iteratorINSD_10device_ptrIiEEEESI_NS0_13ScanTileStateIiLb1EEES9_NS1_10InputValueIiPiEEmiLb0EiEEvT0_T1_T2_iT3_T4_T5_ --------------------------
	.section	.nv.info._ZN3cub18CUB_300001_SM_10006detail4scan16DeviceScanKernelINS2_10policy_hubIiiimN4cuda3std3__44plusIvEEE10Policy1000EN6thrust24THRUST_300001_SM_1000_NS6detail15normal_iteratorINSD_10device_ptrIiEEEESI_NS0_13ScanTileStateIiLb1EEES9_NS1_10InputValueIiPiEEmiLb0EiEEvT0_T1_T2_iT3_T4_T5_,"",@"SHT_CUDA_INFO"
	.sectionflags	@""
	.align	4


	//----- nvinfo : EIATTR_CUDA_API_VERSION
	.align		4
        /*0000*/ 	.byte	0x04, 0x37
        /*0002*/ 	.short	(.L_274 - .L_273)
.L_273:
        /*0004*/ 	.word	0x00000082


	//----- nvinfo : EIATTR_KPARAM_INFO
	.align		4
.L_274:
        /*0008*/ 	.byte	0x04, 0x17
        /*000a*/ 	.short	(.L_276 - .L_275)
.L_275:
        /*000c*/ 	.word	0x00000000
        /*0010*/ 	.short	0x0006
        /*0012*/ 	.short	0x0030
        /*0014*/ 	.byte	0x00, 0xf0, 0x21, 0x00


	//----- nvinfo : EIATTR_KPARAM_INFO
	.align		4
.L_276:
        /*0018*/ 	.byte	0x04, 0x17
        /*001a*/ 	.short	(.L_278 - .L_277)
.L_277:
        /*001c*/ 	.word	0x00000000
        /*0020*/ 	.short	0x0005
        /*0022*/ 	.short	0x0020
        /*0024*/ 	.byte	0x00, 0xf0, 0x41, 0x00


	//----- nvinfo : EIATTR_KPARAM_INFO
	.align		4
.L_278:
        /*0028*/ 	.byte	0x04, 0x17
        /*002a*/ 	.short	(.L_280 - .L_279)
.L_279:
        /*002c*/ 	.word	0x00000000
        /*0030*/ 	.short	0x0004
        /*0032*/ 	.short	0x001c
        /*0034*/ 	.byte	0x00, 0xf0, 0x05, 0x00


	//----- nvinfo : EIATTR_KPARAM_INFO
	.align		4
.L_280:
        /*0038*/ 	.byte	0x04, 0x17
        /*003a*/ 	.short	(.L_282 - .L_281)
.L_281:
        /*003c*/ 	.word	0x00000000
        /*0040*/ 	.short	0x0003
        /*0042*/ 	.short	0x0018
        /*0044*/ 	.byte	0x00, 0xf0, 0x11, 0x00


	//----- nvinfo : EIATTR_KPARAM_INFO
	.align		4
.L_282:
        /*0048*/ 	.byte	0x04, 0x17
        /*004a*/ 	.short	(.L_284 - .L_283)
.L_283:
        /*004c*/ 	.word	0x00000000
        /*0050*/ 	.short	0x0002
        /*0052*/ 	.short	0x0010
        /*0054*/ 	.byte	0x00, 0xf0, 0x21, 0x00


	//----- nvinfo : EIATTR_KPARAM_INFO
	.align		4
.L_284:
        /*0058*/ 	.byte	0x04, 0x17
        /*005a*/ 	.short	(.L_286 - .L_285)
.L_285:
        /*005c*/ 	.word	0x00000000
        /*0060*/ 	.short	0x0001
        /*0062*/ 	.short	0x0008
        /*0064*/ 	.byte	0x00, 0xf0, 0x21, 0x00


	//----- nvinfo : EIATTR_KPARAM_INFO
	.align		4
.L_286:
        /*0068*/ 	.byte	0x04, 0x17
        /*006a*/ 	.short	(.L_288 - .L_287)
.L_287:
        /*006c*/ 	.word	0x00000000
        /*0070*/ 	.short	0x0000
        /*0072*/ 	.short	0x0000
        /*0074*/ 	.byte	0x00, 0xf0, 0x21, 0x00


	//----- nvinfo : EIATTR_SPARSE_MMA_MASK
	.align		4
.L_288:
        /*0078*/ 	.byte	0x03, 0x50
        /*007a*/ 	.short	0x0000


	//----- nvinfo : EIATTR_MAXREG_COUNT
	.align		4
        /*007c*/ 	.byte	0x03, 0x1b
        /*007e*/ 	.short	0x0080


	//----- nvinfo : EIATTR_NUM_BARRIERS
	.align		4
        /*0080*/ 	.byte	0x02, 0x4c
        /*0082*/ 	.byte	0x01
	.zero		1


	//----- nvinfo : EIATTR_MERCURY_ISA_VERSION
	.align		4
        /*0084*/ 	.byte	0x03, 0x5f
        /*0086*/ 	.short	0x0101


	//----- nvinfo : EIATTR_COOP_GROUP_MASK_REGIDS
	.align		4
        /*0088*/ 	.byte	0x04, 0x29
        /*008a*/ 	.short	(.L_290 - .L_289)


	//   ....[0]....
.L_289:
        /*008c*/ 	.word	0xffffffff


	//   ....[1]....
        /*0090*/ 	.word	0xffffffff


	//   ....[2]....
        /*0094*/ 	.word	0xffffffff


	//   ....[3]....
        /*0098*/ 	.word	0xffffffff


	//   ....[4]....
        /*009c*/ 	.word	0xffffffff


	//   ....[5]....
        /*00a0*/ 	.word	0xffffffff


	//   ....[6]....
        /*00a4*/ 	.word	0xffffffff


	//   ....[7]....
        /*00a8*/ 	.word	0xffffffff


	//   ....[8]....
        /*00ac*/ 	.word	0xffffffff


	//   ....[9]....
        /*00b0*/ 	.word	0xffffffff


	//   ....[10]....
        /*00b4*/ 	.word	0xffffffff


	//   ....[11]....
        /*00b8*/ 	.word	0xffffffff


	//   ....[12]....
        /*00bc*/ 	.word	0xffffffff


	//   ....[13]....
        /*00c0*/ 	.word	0xffffffff


	//   ....[14]....
        /*00c4*/ 	.word	0xffffffff


	//   ....[15]....
        /*00c8*/ 	.word	0xffffffff


	//   ....[16]....
        /*00cc*/ 	.word	0xffffffff


	//   ....[17]....
        /*00d0*/ 	.word	0xffffffff


	//   ....[18]....
        /*00d4*/ 	.word	0xffffffff


	//   ....[19]....
        /*00d8*/ 	.word	0xffffffff


	//   ....[20]....
        /*00dc*/ 	.word	0xffffffff


	//   ....[21]....
        /*00e0*/ 	.word	0xffffffff


	//   ....[22]....
        /*00e4*/ 	.word	0xffffffff


	//   ....[23]....
        /*00e8*/ 	.word	0xffffffff


	//   ....[24]....
        /*00ec*/ 	.word	0xffffffff


	//   ....[25]....
        /*00f0*/ 	.word	0xffffffff


	//   ....[26]....
        /*00f4*/ 	.word	0xffffffff


	//   ....[27]....
        /*00f8*/ 	.word	0xffffffff


	//   ....[28]....
        /*00fc*/ 	.word	0xffffffff


	//   ....[29]....
        /*0100*/ 	.word	0xffffffff


	//   ....[30]....
        /*0104*/ 	.word	0xffffffff


	//   ....[31]....
        /*0108*/ 	.word	0xffffffff


	//   ....[32]....
        /*010c*/ 	.word	0xffffffff


	//   ....[33]....
        /*0110*/ 	.word	0xffffffff


	//   ....[34]....
        /*0114*/ 	.word	0xffffffff


	//   ....[35]....
        /*0118*/ 	.word	0xffffffff


	//   ....[36]....
        /*011c*/ 	.word	0xffffffff


	//   ....[37]....
        /*0120*/ 	.word	0xffffffff


	//   ....[38]....
        /*0124*/ 	.word	0xffffffff


	//   ....[39]....
        /*0128*/ 	.word	0xffffffff


	//   ....[40]....
        /*012c*/ 	.word	0xffffffff


	//   ....[41]....
        /*0130*/ 	.word	0xffffffff


	//   ....[42]....
        /*0134*/ 	.word	0xffffffff


	//   ....[43]....
        /*0138*/ 	.word	0xffffffff


	//   ....[44]....
        /*013c*/ 	.word	0xffffffff


	//   ....[45]....
        /*0140*/ 	.word	0xffffffff


	//   ....[46]....
        /*0144*/ 	.word	0xffffffff


	//   ....[47]....
        /*0148*/ 	.word	0xffffffff


	//   ....[48]....
        /*014c*/ 	.word	0xffffffff


	//   ....[49]....
        /*0150*/ 	.word	0xffffffff


	//   ....[50]....
        /*0154*/ 	.word	0xffffffff


	//   ....[51]....
        /*0158*/ 	.word	0xffffffff


	//   ....[52]....
        /*015c*/ 	.word	0xffffffff


	//   ....[53]....
        /*0160*/ 	.word	0xffffffff


	//   ....[54]....
        /*0164*/ 	.word	0xffffffff


	//   ....[55]....
        /*0168*/ 	.word	0xffffffff


	//   ....[56]....
        /*016c*/ 	.word	0xffffffff


	//   ....[57]....
        /*0170*/ 	.word	0xffffffff


	//   ....[58]....
        /*0174*/ 	.word	0xffffffff


	//   ....[59]....
        /*0178*/ 	.word	0xffffffff


	//   ....[60]....
        /*017c*/ 	.word	0x0500000a


	//   ....[61]....
        /*0180*/ 	.word	0x0500000a


	//   ....[62]....
        /*0184*/ 	.word	0x0500000a


	//   ....[63]....
        /*0188*/ 	.word	0x0500000a


	//   ....[64]....
        /*018c*/ 	.word	0x0500000a


	//   ....[65]....
        /*0190*/ 	.word	0x0500000a


	//   ....[66]....
        /*0194*/ 	.word	0x0500000a


	//   ....[67]....
        /*0198*/ 	.word	0x0500000a


	//   ....[68]....
        /*019c*/ 	.word	0x0500000a


	//   ....[69]....
        /*01a0*/ 	.word	0x0500000a


	//   ....[70]....
        /*01a4*/ 	.word	0x0500000a


	//   ....[71]....
        /*01a8*/ 	.word	0x0500000a


	//   ....[72]....
        /*01ac*/ 	.word	0x0500000a


	//   ....[73]....
        /*01b0*/ 	.word	0x0500000a


	//   ....[74]....
        /*01b4*/ 	.word	0x0500000a


	//   ....[75]....
        /*01b8*/ 	.word	0x0500000a


	//   ....[76]....
        /*01bc*/ 	.word	0x0500000a


	//   ....[77]....
        /*01c0*/ 	.word	0x0500000a


	//   ....[78]....
        /*01c4*/ 	.word	0x0500000a


	//   ....[79]....
        /*01c8*/ 	.word	0x0500000a


	//   ....[80]....
        /*01cc*/ 	.word	0x0500000a


	//   ....[81]....
        /*01d0*/ 	.word	0x0500000a


	//   ....[82]....
        /*01d4*/ 	.word	0x0500000a


	//   ....[83]....
        /*01d8*/ 	.word	0x0500000a


	//   ....[84]....
        /*01dc*/ 	.word	0x0500000a


	//   ....[85]....
        /*01e0*/ 	.word	0x0500000a


	//   ....[86]....
        /*01e4*/ 	.word	0x0500000a


	//   ....[87]....
        /*01e8*/ 	.word	0x0500000a


	//   ....[88]....
        /*01ec*/ 	.word	0x0500000a


	//   ....[89]....
        /*01f0*/ 	.word	0x0500000a


	//   ....[90]....
        /*01f4*/ 	.word	0x0500000a


	//   ....[91]....
        /*01f8*/ 	.word	0x0500000a


	//   ....[92]....
        /*01fc*/ 	.word	0x0500000a


	//   ....[93]....
        /*0200*/ 	.word	0x0500000a


	//   ....[94]....
        /*0204*/ 	.word	0x0500000a


	//   ....[95]....
        /*0208*/ 	.word	0x0500000a


	//----- nvinfo : EIATTR_COOP_GROUP_INSTR_OFFSETS
	.align		4
.L_290:
        /*020c*/ 	.byte	0x04, 0x28
        /*020e*/ 	.short	(.L_292 - .L_291)


	//   ....[0]....
.L_291:
        /*0210*/ 	.word	0x000004d0


	//   ....[1]....
        /*0214*/ 	.word	0x000006f0


	//   ....[2]....
        /*0218*/ 	.word	0x00000710


	//   ....[3]....
        /*021c*/ 	.word	0x00000730


	//   ....[4]....
        /*0220*/ 	.word	0x00000750


	//   ....[5]....
        /*0224*/ 	.word	0x00000770


	//   ....[6]....
        /*0228*/ 	.word	0x00000b80


	//   ....[7]....
        /*022c*/ 	.word	0x00000ba0


	//   ....[8]....
        /*0230*/ 	.word	0x00000bc0


	//   ....[9]....
        /*0234*/ 	.word	0x00000be0


	//   ....[10]....
        /*0238*/ 	.word	0x00000c00


	//   ....[11]....
        /*023c*/ 	.word	0x00001000


	//   ....[12]....
        /*0240*/ 	.word	0x00001090


	//   ....[13]....
        /*0244*/ 	.word	0x000010f0


	//   ....[14]....
        /*0248*/ 	.word	0x00001160


	//   ....[15]....
        /*024c*/ 	.word	0x000011c0


	//   ....[16]....
        /*0250*/ 	.word	0x00001210


	//   ....[17]....
        /*0254*/ 	.word	0x00001270


	//   ....[18]....
        /*0258*/ 	.word	0x000012c0


	//   ....[19]....
        /*025c*/ 	.word	0x000012e0


	//   ....[20]....
        /*0260*/ 	.word	0x000013a0


	//   ....[21]....
        /*0264*/ 	.word	0x00001430


	//   ....[22]....
        /*0268*/ 	.word	0x00001480


	//   ....[23]....
        /*026c*/ 	.word	0x000014e0


	//   ....[24]....
        /*0270*/ 	.word	0x00001540


	//   ....[25]....
        /*0274*/ 	.word	0x00001580


	//   ....[26]....
        /*0278*/ 	.word	0x000015c0


	//   ....[27]....
        /*027c*/ 	.word	0x00001600


	//   ....[28]....
        /*0280*/ 	.word	0x00001610


	//   ....[29]....
        /*0284*/ 	.word	0x00001a50


	//   ....[30]....
        /*0288*/ 	.word	0x00002430


	//   ....[31]....
        /*028c*/ 	.word	0x00002650


	//   ....[32]....
        /*0290*/ 	.word	0x00002670


	//   ....[33]....
        /*0294*/ 	.word	0x00002690


	//   ....[34]....
        /*0298*/ 	.word	0x000026b0


	//   ....[35]....
        /*029c*/ 	.word	0x000026d0


	//   ....[36]....
        /*02a0*/ 	.word	0x00002a60


	//   ....[37]....
        /*02a4*/ 	.word	0x00002a80


	//   ....[38]....
        /*02a8*/ 	.word	0x00002aa0


	//   ....[39]....
        /*02ac*/ 	.word	0x00002ac0


	//   ....[40]....
        /*02b0*/ 	.word	0x00002ae0


	//   ....[41]....
        /*02b4*/ 	.word	0x00002ee0


	//   ....[42]....
        /*02b8*/ 	.word	0x00002f70


	//   ....[43]....
        /*02bc*/ 	.word	0x00002fd0


	//   ....[44]....
        /*02c0*/ 	.word	0x00003030


	//   ....[45]....
        /*02c4*/ 	.word	0x00003090


	//   ....[46]....
        /*02c8*/ 	.word	0x000030f0


	//   ....[47]....
        /*02cc*/ 	.word	0x00003140


	//   ....[48]....
        /*02d0*/ 	.word	0x000031b0


	//   ....[49]....
        /*02d4*/ 	.word	0x000031c0


	//   ....[50]....
        /*02d8*/ 	.word	0x00003280


	//   ....[51]....
        /*02dc*/ 	.word	0x00003310


	//   ....[52]....
        /*02e0*/ 	.word	0x00003360


	//   ....[53]....
        /*02e4*/ 	.word	0x000033d0


	//   ....[54]....
        /*02e8*/ 	.word	0x00003430


	//   ....[55]....
        /*02ec*/ 	.word	0x00003480


	//   ....[56]....
        /*02f0*/ 	.word	0x000034c0


	//   ....[57]....
        /*02f4*/ 	.word	0x00003520


	//   ....[58]....
        /*02f8*/ 	.word	0x00003530


	//   ....[59]....
        /*02fc*/ 	.word	0x000039a0


	//   ....[60]....
        /*0300*/ 	.word	0x00003f30


	//   ....[61]....
        /*0304*/ 	.word	0x00003fb0


	//   ....[62]....
        /*0308*/ 	.word	0x00004040


	//   ....[63]....
        /*030c*/ 	.word	0x00004120


	//   ....[64]....
        /*0310*/ 	.word	0x000041a0


	//   ....[65]....
        /*0314*/ 	.word	0x00004230


	//   ....[66]....
        /*0318*/ 	.word	0x000042b0


	//   ....[67]....
        /*031c*/ 	.word	0x00004330


	//   ....[68]....
        /*0320*/ 	.word	0x00004360


	//   ....[69]....
        /*0324*/ 	.word	0x00004430


	//   ....[70]....
        /*0328*/ 	.word	0x000044b0


	//   ....[71]....
        /*032c*/ 	.word	0x00004530


	//   ....[72]....
        /*0330*/ 	.word	0x000045e0


	//   ....[73]....
        /*0334*/ 	.word	0x00004670


	//   ....[74]....
        /*0338*/ 	.word	0x000046f0


	//   ....[75]....
        /*033c*/ 	.word	0x00004760


	//   ....[76]....
        /*0340*/ 	.word	0x000047e0


	//   ....[77]....
        /*0344*/ 	.word	0x00004840


	//   ....[78]....
        /*0348*/ 	.word	0x000048b0


	//   ....[79]....
        /*034c*/ 	.word	0x00004930


	//   ....[80]....
        /*0350*/ 	.word	0x000049d0


	//   ....[81]....
        /*0354*/ 	.word	0x00004a90


	//   ....[82]....
        /*0358*/ 	.word	0x00004b30


	//   ....[83]....
        /*035c*/ 	.word	0x00004bc0


	//   ....[84]....
        /*0360*/ 	.word	0x00004c50


	//   ....[85]....
        /*0364*/ 	.word	0x00004cc0


	//   ....[86]....
        /*0368*/ 	.word	0x00004cf0


	//   ....[87]....
        /*036c*/ 	.word	0x00004dc0


	//   ....[88]....
        /*0370*/ 	.word	0x00004e40


	//   ....[89]....
        /*0374*/ 	.word	0x00004ec0


	//   ....[90]....
        /*0378*/ 	.word	0x00004f80


	//   ....[91]....
        /*037c*/ 	.word	0x00005020


	//   ....[92]....
        /*0380*/ 	.word	0x000050b0


	//   ....[93]....
        /*0384*/ 	.word	0x00005140


	//   ....[94]....
        /*0388*/ 	.word	0x000051d0


	//   ....[95]....
        /*038c*/ 	.word	0x00005230


	//----- nvinfo : EIATTR_VRC_CTA_INIT_COUNT
	.align		4
.L_292:
        /*0390*/ 	.byte	0x02, 0x4a
	.zero		1
	.zero		1


	//----- nvinfo : EIATTR_EXIT_INSTR_OFFSETS
	.align		4
        /*0394*/ 	.byte	0x04, 0x1c
        /*0396*/ 	.short	(.L_294 - .L_293)


	//   ....[0]....
.L_293:
        /*0398*/ 	.word	0x00001ce0


	//   ....[1]....
        /*039c*/ 	.word	0x00001d10


	//   ....[2]....
        /*03a0*/ 	.word	0x00003ec0


	//   ....[3]....
        /*03a4*/ 	.word	0x00003ee0


	//----- nvinfo : EIATTR_MAX_THREADS
	.align		4
.L_294:
        /*03a8*/ 	.byte	0x04, 0x05
        /*03aa*/ 	.short	(.L_296 - .L_295)
.L_295:
        /*03ac*/ 	.word	0x000001a0
        /*03b0*/ 	.word	0x00000001
        /*03b4*/ 	.word	0x00000001


	//----- nvinfo : EIATTR_CRS_STACK_SIZE
	.align		4
.L_296:
        /*03b8*/ 	.byte	0x04, 0x1e
        /*03ba*/ 	.short	(.L_298 - .L_297)
.L_297:
        /*03bc*/ 	.word	0x00000000


	//----- nvinfo : EIATTR_CBANK_PARAM_SIZE
	.align		4
.L_298:
        /*03c0*/ 	.byte	0x03, 0x19
        /*03c2*/ 	.short	0x0038


	//----- nvinfo : EIATTR_PARAM_CBANK
	.align		4
        /*03c4*/ 	.byte	0x04, 0x0a
        /*03c6*/ 	.short	(.L_300 - .L_299)
	.align		4
.L_299:
        /*03c8*/ 	.word	index@(.nv.constant0._ZN3cub18CUB_300001_SM_10006detail4scan16DeviceScanKernelINS2_10policy_hubIiiimN4cuda3std3__44plusIvEEE10Policy1000EN6thrust24THRUST_300001_SM_1000_NS6detail15normal_iteratorINSD_10device_ptrIiEEEESI_NS0_13ScanTileStateIiLb1EEES9_NS1_10InputValueIiPiEEmiLb0EiEEvT0_T1_T2_iT3_T4_T5_)
        /*03cc*/ 	.short	0x0380
        /*03ce*/ 	.short	0x0038


	//----- nvinfo : EIATTR_SW_WAR
	.align		4
.L_300:
        /*03d0*/ 	.byte	0x04, 0x36
        /*03d2*/ 	.short	(.L_302 - .L_301)
.L_301:
        /*03d4*/ 	.word	0x00000008
.L_302:


//--------------------- .nv.info._ZN3cub18CUB_300001_SM_10006detail4scan16DeviceScanKernelINS2_10policy_hubIiiijN4cuda3std3__44plusIvEEE10Policy1000EN6thrust24THRUST_300001_SM_1000_NS6detail15normal_iteratorINSD_10device_ptrIiEEEESI_NS0_13ScanTileStateIiLb1EEES9_NS1_10InputValueIiPiEEjiLb0EiEEvT0_T1_T2_iT3_T4_T5_ --------------------------
	.section	.nv.info._ZN3cub18CUB_300001_SM_10006detail4scan16DeviceScanKernelINS2_10policy_hubIiiijN4cuda3std3__44plusIvEEE10Policy1000EN6thrust24THRUST_300001_SM_1000_NS6detail15normal_iteratorINSD_10device_ptrIiEEEESI_NS0_13ScanTileStateIiLb1EEES9_NS1_10InputValueIiPiEEjiLb0EiEEvT0_T1_T2_iT3_T4_T5_,"",@"SHT_CUDA_INFO"
	.sectionflags	@""
	.align	4


	//----- nvinfo : EIATTR_CUDA_API_VERSION
	.align		4
        /*0000*/ 	.byte	0x04, 0x37
        /*0002*/ 	.short	(.L_304 - .L_303)
.L_303:
        /*0004*/ 	.word	0x00000082


	//----- nvinfo : EIATTR_KPARAM_INFO
	.align		4
.L_304:
        /*0008*/ 	.byte	0x04, 0x17
        /*000a*/ 	.short	(.L_306 - .L_305)
.L_305:
        /*000c*/ 	.word	0x00000000
        /*0010*/ 	.short	0x0006
        /*0012*/ 	.short	0x0030
        /*0014*/ 	.byte	0x00, 0xf0, 0x11, 0x00


	//----- nvinfo : EIATTR_KPARAM_INFO
	.align		4
.L_306:
        /*0018*/ 	.byte	0x04, 0x17
        /*001a*/ 	.short	(.L_308 - .L_307)
.L_307:
        /*001c*/ 	.word	0x00000000
        /*0020*/ 	.short	0x0005
        /*0022*/ 	.short	0x0020
        /*0024*/ 	.byte	0x00, 0xf0, 0x41, 0x00


	//----- nvinfo : EIATTR_KPARAM_INFO
	.align		4
.L_308:
        /*0028*/ 	.byte	0x04, 0x17
        /*002a*/ 	.short	(.L_310 - .L_309)
.L_309:
        /*002c*/ 	.word	0x00000000
        /*0030*/ 	.short	0x0004
        /*0032*/ 	.short	0x001c
        /*0034*/ 	.byte	0x00, 0xf0, 0x05, 0x00


	//----- nvinfo : EIATTR_KPARAM_INFO
	.align		4
.L_310:
        /*0038*/ 	.byte	0x04, 0x17
        /*003a*/ 	.short	(.L_312 - .L_311)
.L_311:
        /*003c*/ 	.word	0x00000000
        /*0040*/ 	.short	0x0003
        /*0042*/ 	.short	0x0018
        /*0044*/ 	.byte	0x00, 0xf0, 0x11, 0x00


	//----- nvinfo : EIATTR_KPARAM_INFO
	.align		4
.L_312:
        /*0048*/ 	.byte	0x04, 0x17
        /*004a*/ 	.short	(.L_314 - .L_313)
.L_313:
        /*004c*/ 	.word	0x00000000
        /*0050*/ 	.short	0x0002
        /*0052*/ 	.short	0x0010
        /*0054*/ 	.byte	0x00, 0xf0, 0x21, 0x00


	//----- nvinfo : EIATTR_KPARAM_INFO
	.align		4
.L_314:
        /*0058*/ 	.byte	0x04, 0x17
        /*005a*/ 	.short	(.L_316 - .L_315)
.L_315:
        /*005c*/ 	.word	0x00000000
        /*0060*/ 	.short	0x0001
        /*0062*/ 	.short	0x0008
        /*0064*/ 	.byte	0x00, 0xf0, 0x21, 0x00


	//----- nvinfo : EIATTR_KPARAM_INFO
	.align		4
.L_316:
        /*0068*/ 	.byte	0x04, 0x17
        /*006a*/ 	.short	(.L_318 - .L_317)
.L_317:
        /*006c*/ 	.word	0x00000000
        /*0070*/ 	.short	0x0000
        /*0072*/ 	.short	0x0000
        /*0074*/ 	.byte	0x00, 0xf0, 0x21, 0x00


	//----- nvinfo : EIATTR_SPARSE_MMA_MASK
	.align		4
.L_318:
        /*0078*/ 	.byte	0x03, 0x50
        /*007a*/ 	.short	0x0000


	//----- nvinfo : EIATTR_MAXREG_COUNT
	.align		4
        /*007c*/ 	.byte	0x03, 0x1b
        /*007e*/ 	.short	0x00a8


	//----- nvinfo : EIATTR_NUM_BARRIERS
	.align		4
        /*0080*/ 	.byte	0x02, 0x4c
        /*0082*/ 	.byte	0x01
	.zero		1


	//----- nvinfo : EIATTR_MERCURY_ISA_VERSION
	.align		4
        /*0084*/ 	.byte	0x03, 0x5f
        /*0086*/ 	.short	0x0101


	//----- nvinfo : EIATTR_UNUSED_LOAD_BYTE_OFFSET
	.align		4
        /*0088*/ 	.byte	0x04, 0x44
        /*008a*/ 	.short	(.L_320 - .L_319)


	//   ....[0]....
.L_319:
        /*008c*/ 	.word	0x00002a80
        /*0090*/ 	.word	0x00000fff


	//----- nvinfo : EIATTR_COOP_GROUP_MASK_REGIDS
	.align		4
.L_320:
        /*0094*/ 	.byte	0x04, 0x29
        /*0096*/ 	.short	(.L_322 - .L_321)


	//   ....[0]....
.L_321:
        /*0098*/ 	.word	0xffffffff


	//   ....[1]....
        /*009c*/ 	.word	0xffffffff


	//   ....[2]....
        /*00a0*/ 	.word	0xffffffff


	//   ....[3]....
        /*00a4*/ 	.word	0xffffffff


	//   ....[4]....
        /*00a8*/ 	.word	0xffffffff


	//   ....[5]....
        /*00ac*/ 	.word	0xffffffff


	//   ....[6]....
        /*00b0*/ 	.word	0xffffffff


	//   ....[7]....
        /*00b4*/ 	.word	0xffffffff


	//   ....[8]....
        /*00b8*/ 	.word	0xffffffff


	//   ....[9]....
        /*00bc*/ 	.word	0xffffffff


	//   ....[10]....
        /*00c0*/ 	.word	0xffffffff


	//   ....[11]....
        /*00c4*/ 	.word	0xffffffff


	//   ....[12]....
        /*00c8*/ 	.word	0xffffffff


	//   ....[13]....
        /*00cc*/ 	.word	0xffffffff


	//   ....[14]....
        /*00d0*/ 	.word	0xffffffff


	//   ....[15]....
        /*00d4*/ 	.word	0xffffffff


	//   ....[16]....
        /*00d8*/ 	.word	0xffffffff


	//   ....[17]....
        /*00dc*/ 	.word	0xffffffff


	//   ....[18]....
        /*00e0*/ 	.word	0xffffffff


	//   ....[19]....
        /*00e4*/ 	.word	0xffffffff


	//   ....[20]....
        /*00e8*/ 	.word	0xffffffff


	//   ....[21]....
        /*00ec*/ 	.word	0xffffffff


	//   ....[22]....
        /*00f0*/ 	.word	0xffffffff


	//   ....[23]....
        /*00f4*/ 	.word	0xffffffff


	//   ....[24]....
        /*00f8*/ 	.word	0xffffffff


	//   ....[25]....
        /*00fc*/ 	.word	0xffffffff


	//   ....[26]....
        /*0100*/ 	.word	0xffffffff


	//   ....[27]....
        /*0104*/ 	.word	0xffffffff


	//   ....[28]....
        /*0108*/ 	.word	0xffffffff


	//   ....[29]....
        /*010c*/ 	.word	0xffffffff


	//   ....[30]....
        /*0110*/ 	.word	0xffffffff


	//   ....[31]....
        /*0114*/ 	.word	0xffffffff


	//   ....[32]....
        /*0118*/ 	.word	0xffffffff


	//   ....[33]....
        /*011c*/ 	.word	0xffffffff


	//   ....[34]....
        /*0120*/ 	.word	0xffffffff


	//   ....[35]....
        /*0124*/ 	.word	0xffffffff


	//   ....[36]....
        /*0128*/ 	.word	0xffffffff


	//   ....[37]....
        /*012c*/ 	.word	0xffffffff


	//   ....[38]....
        /*0130*/ 	.word	0xffffffff


	//   ....[39]....
        /*0134*/ 	.word	0xffffffff


	//   ....[40]....
        /*0138*/ 	.word	0xffffffff


	//   ....[41]....
        /*013c*/ 	.word	0xffffffff


	//   ....[42]....
        /*0140*/ 	.word	0xffffffff


	//   ....[43]....
        /*0144*/ 	.word	0xffffffff


	//   ....[44]....
        /*0148*/ 	.word	0xffffffff


	//   ....[45]....
        /*014c*/ 	.word	0xffffffff


	//   ....[46]....
        /*0150*/ 	.word	0xffffffff


	//   ....[47]....
        /*0154*/ 	.word	0xffffffff


	//   ....[48]....
        /*0158*/ 	.word	0xffffffff


	//   ....[49]....
        /*015c*/ 	.word	0xffffffff


	//   ....[50]....
        /*0160*/ 	.word	0xffffffff


	//   ....[51]....
        /*0164*/ 	.word	0xffffffff


	//   ....[52]....
        /*0168*/ 	.word	0xffffffff


	//   ....[53]....
        /*016c*/ 	.word	0xffffffff


	//   ....[54]....
        /*0170*/ 	.word	0xffffffff


	//   ....[55]....
        /*0174*/ 	.word	0xffffffff


	//   ....[56]....
        /*0178*/ 	.word	0xffffffff


	//   ....[57]....
        /*017c*/ 	.word	0xffffffff


	//   ....[58]....
        /*0180*/ 	.word	0xffffffff


	//   ....[59]....
        /*0184*/ 	.word	0xffffffff


	//   ....[60]....
        /*0188*/ 	.word	0x05000015


	//   ....[61]....
        /*018c*/ 	.word	0x05000015


	//   ....[62]....
        /*0190*/ 	.word	0x05000015


	//   ....[63]....
        /*0194*/ 	.word	0x05000015


	//   ....[64]....
        /*0198*/ 	.word	0x05000015


	//   ....[65]....
        /*019c*/ 	.word	0x05000015


	//   ....[66]....
        /*01a0*/ 	.word	0x05000015


	//   ....[67]....
        /*01a4*/ 	.word	0x05000015


	//   ....[68]....
        /*01a8*/ 	.word	0x05000015


	//   ....[69]....
        /*01ac*/ 	.word	0x05000015


	//   ....[70]....
        /*01b0*/ 	.word	0x05000015


	//   ....[71]....
        /*01b4*/ 	.word	0x05000015


	//   ....[72]....
        /*01b8*/ 	.word	0x05000015


	//   ....[73]....
        /*01bc*/ 	.word	0x05000015


	//   ....[74]....
        /*01c0*/ 	.word	0x05000015


	//   ....[75]....
        /*01c4*/ 	.word	0x05000015


	//   ....[76]....
        /*01c8*/ 	.word	0x05000015


	//   ....[77]....
        /*01cc*/ 	.word	0x05000015


	//   ....[78]....
        /*01d0*/ 	.word	0x05000015


	//   ....[79]....
        /*01d4*/ 	.word	0x05000015


	//   ....[80]....
        /*01d8*/ 	.word	0x05000015


	//   ....[81]....
        /*01dc*/ 	.word	0x05000015


	//   ....[82]....
        /*01e0*/ 	.word	0x05000015


	//   ....[83]....
        /*01e4*/ 	.word	0x05000015


	//   ....[84]....
        /*01e8*/ 	.word	0x05000015


	//   ....[85]....
        /*01ec*/ 	.word	0x05000015


	//   ....[86]....
        /*01f0*/ 	.word	0x05000015


	//   ....[87]....
        /*01f4*/ 	.word	0x05000015


	//   ....[88]....
        /*01f8*/ 	.word	0x05000015


	//   ....[89]....
        /*01fc*/ 	.word	0x05000015


	//   ....[90]....
        /*0200*/ 	.word	0x05000015


	//   ....[91]....
        /*0204*/ 	.word	0x05000015


	//   ....[92]....
        /*0208*/ 	.word	0x05000015


	//   ....[93]....
        /*020c*/ 	.word	0x05000015


	//   ....[94]....
        /*0210*/ 	.word	0x05000015


	//   ....[95]....
        /*0214*/ 	.word	0x05000015


	//----- nvinfo : EIATTR_COOP_GROUP_INSTR_OFFSETS
	.align		4
.L_322:
        /*0218*/ 	.byte	0x04, 0x28
        /*021a*/ 	.short	(.L_324 - .L_323)


	//   ....[0]....
.L_323:
        /*021c*/ 	.word	0x00000510


	//   ....[1]....
        /*0220*/ 	.word	0x000006d0


	//   ....[2]....
        /*0224*/ 	.word	0x000006f0


	//   ....[3]....
        /*0228*/ 	.word	0x00000710


	//   ....[4]....
        /*022c*/ 	.word	0x00000730


	//   ....[5]....
        /*0230*/ 	.word	0x00000750


	//   ....[6]....
        /*0234*/ 	.word	0x00000b40


	//   ....[7]....
        /*0238*/ 	.word	0x00000b60


	//   ....[8]....
        /*023c*/ 	.word	0x00000b80


	//   ....[9]....
        /*0240*/ 	.word	0x00000ba0


	//   ....[10]....
        /*0244*/ 	.word	0x00000bc0


	//   ....[11]....
        /*0248*/ 	.word	0x00000f70


	//   ....[12]....
        /*024c*/ 	.word	0x00001140


	//   ....[13]....
        /*0250*/ 	.word	0x000011a0


	//   ....[14]....
        /*0254*/ 	.word	0x00001240


	//   ....[15]....
        /*0258*/ 	.word	0x000012b0


	//   ....[16]....
        /*025c*/ 	.word	0x00001300


	//   ....[17]....
        /*0260*/ 	.word	0x00001340


	//   ....[18]....
        /*0264*/ 	.word	0x00001380


	//   ....[19]....
        /*0268*/ 	.word	0x00001390


	//   ....[20]....
        /*026c*/ 	.word	0x00001470


	//   ....[21]....
        /*0270*/ 	.word	0x00001640


	//   ....[22]....
        /*0274*/ 	.word	0x00001690


	//   ....[23]....
        /*0278*/ 	.word	0x000016f0


	//   ....[24]....
        /*027c*/ 	.word	0x00001750


	//   ....[25]....
        /*0280*/ 	.word	0x00001790


	//   ....[26]....
        /*0284*/ 	.word	0x000017d0


	//   ....[27]....
        /*0288*/ 	.word	0x00001810


	//   ....[28]....
        /*028c*/ 	.word	0x00001820


	//   ....[29]....
        /*0290*/ 	.word	0x00001cd0


	//   ....[30]....
        /*0294*/ 	.word	0x000027b0


	//   ....[31]....
        /*0298*/ 	.word	0x00002970


	//   ....[32]....
        /*029c*/ 	.word	0x00002990


	//   ....[33]....
        /*02a0*/ 	.word	0x000029b0


	//   ....[34]....
        /*02a4*/ 	.word	0x000029d0


	//   ....[35]....
        /*02a8*/ 	.word	0x000029f0


	//   ....[36]....
        /*02ac*/ 	.word	0x00002d70


	//   ....[37]....
        /*02b0*/ 	.word	0x00002d90


	//   ....[38]....
        /*02b4*/ 	.word	0x00002db0


	//   ....[39]....
        /*02b8*/ 	.word	0x00002dd0


	//   ....[40]....
        /*02bc*/ 	.word	0x00002df0


	//   ....[41]....
        /*02c0*/ 	.word	0x000031a0


	//   ....[42]....
        /*02c4*/ 	.word	0x00003370


	//   ....[43]....
        /*02c8*/ 	.word	0x000033d0


	//   ....[44]....
        /*02cc*/ 	.word	0x00003440


	//   ....[45]....
        /*02d0*/ 	.word	0x000034b0


	//   ....[46]....
        /*02d4*/ 	.word	0x00003500


	//   ....[47]....
        /*02d8*/ 	.word	0x00003550


	//   ....[48]....
        /*02dc*/ 	.word	0x000035b0


	//   ....[49]....
        /*02e0*/ 	.word	0x000035c0


	//   ....[50]....
        /*02e4*/ 	.word	0x00003680


	//   ....[51]....
        /*02e8*/ 	.word	0x00003850


	//   ....[52]....
        /*02ec*/ 	.word	0x000038a0


	//   ....[53]....
        /*02f0*/ 	.word	0x00003910


	//   ....[54]....
        /*02f4*/ 	.word	0x00003970


	//   ....[55]....
        /*02f8*/ 	.word	0x000039c0


	//   ....[56]....
        /*02fc*/ 	.word	0x00003a20


	//   ....[57]....
        /*0300*/ 	.word	0x00003a60


	//   ....[58]....
        /*0304*/ 	.word	0x00003a70


	//   ....[59]....
        /*0308*/ 	.word	0x00003ee0


	//   ....[60]....
        /*030c*/ 	.word	0x00004560


	//   ....[61]....
        /*0310*/ 	.word	0x000045e0


	//   ....[62]....
        /*0314*/ 	.word	0x00004670


	//   ....[63]....
        /*0318*/ 	.word	0x00004760


	//   ....[64]....
        /*031c*/ 	.word	0x00004800


	//   ....[65]....
        /*0320*/ 	.word	0x00004880


	//   ....[66]....
        /*0324*/ 	.word	0x00004910


	//   ....[67]....
        /*0328*/ 	.word	0x00004990


	//   ....[68]....
        /*032c*/ 	.word	0x000049c0


	//   ....[69]....
        /*0330*/ 	.word	0x00004a70


	//   ....[70]....
        /*0334*/ 	.word	0x00004af0


	//   ....[71]....
        /*0338*/ 	.word	0x00004b70


	//   ....[72]....
        /*033c*/ 	.word	0x00004c30


	//   ....[73]....
        /*0340*/ 	.word	0x00004cc0


	//   ....[74]....
        /*0344*/ 	.word	0x00004d40


	//   ....[75]....
        /*0348*/ 	.word	0x00004dc0


	//   ....[76]....
        /*034c*/ 	.word	0x00004e40


	//   ....[77]....
        /*0350*/ 	.word	0x00004ea0


	//   ....[78]....
        /*0354*/ 	.word	0x00004f10


	//   ....[79]....
        /*0358*/ 	.word	0x00004f90


	//   ....[80]....
        /*035c*/ 	.word	0x00005020


	//   ....[81]....
        /*0360*/ 	.word	0x000050d0


	//   ....[82]....
        /*0364*/ 	.word	0x00005180


	//   ....[83]....
        /*0368*/ 	.word	0x00005210


	//   ....[84]....
        /*036c*/ 	.word	0x000052a0


	//   ....[85]....
        /*0370*/ 	.word	0x00005340


	//   ....[86]....
        /*0374*/ 	.word	0x00005370


	//   ....[87]....
        /*0378*/ 	.word	0x00005420


	//   ....[88]....
        /*037c*/ 	.word	0x000054a0


	//   ....[89]....
        /*0380*/ 	.word	0x00005520


	//   ....[90]....
        /*0384*/ 	.word	0x000055e0


	//   ....[91]....
        /*0388*/ 	.word	0x00005690


	//   ....[92]....
        /*038c*/ 	.word	0x00005720


	//   ....[93]....
        /*0390*/ 	.word	0x000057a0


	//   ....[94]....
        /*0394*/ 	.word	0x00005830


	//   ....[95]....
        /*0398*/ 	.word	0x00005890


	//----- nvinfo : EIATTR_VRC_CTA_INIT_COUNT
	.align		4
.L_324:
        /*039c*/ 	.byte	0x02, 0x4a
	.zero		1
	.zero		1


	//----- nvinfo : EIATTR_EXIT_INSTR_OFFSETS
	.align		4
        /*03a0*/ 	.byte	0x04, 0x1c
        /*03a2*/ 	.short	(.L_326 - .L_325)


	//   ....[0]....
.L_325:
        /*03a4*/ 	.word	0x00001fa0


	//   ....[1]....
        /*03a8*/ 	.word	0x00001fc0


	//   ....[2]....
        /*03ac*/ 	.word	0x000044f0


	//   ....[3]....
        /*03b0*/ 	.word	0x00004510


	//----- nvinfo : EIATTR_MAX_THREADS
	.align		4
.L_326:
        /*03b4*/ 	.byte	0x04, 0x05
        /*03b6*/ 	.short	(.L_328 - .L_327)
.L_327:
        /*03b8*/ 	.word	0x00000180
        /*03bc*/ 	.word	0x00000001
        /*03c0*/ 	.word	0x00000001


	//----- nvinfo : EIATTR_CRS_STACK_SIZE
	.align		4
.L_328:
        /*03c4*/ 	.byte	0x04, 0x1e
        /*03c6*/ 	.short	(.L_330 - .L_329)
.L_329:
        /*03c8*/ 	.word	0x00000000


	//----- nvinfo : EIATTR_CBANK_PARAM_SIZE
	.align		4
.L_330:
        /*03cc*/ 	.byte	0x03, 0x19
        /*03ce*/ 	.short	0x0034


	//----- nvinfo : EIATTR_PARAM_CBANK
	.align		4
        /*03d0*/ 	.byte	0x04, 0x0a
        /*03d2*/ 	.short	(.L_332 - .L_331)
	.align		4
.L_331:
        /*03d4*/ 	.word	index@(.nv.constant0._ZN3cub18CUB_300001_SM_10006detail4scan16DeviceScanKernelINS2_10policy_hubIiiijN4cuda3std3__44plusIvEEE10Policy1000EN6thrust24THRUST_300001_SM_1000_NS6detail15normal_iteratorINSD_10device_ptrIiEEEESI_NS0_13ScanTileStateIiLb1EEES9_NS1_10InputValueIiPiEEjiLb0EiEEvT0_T1_T2_iT3_T4_T5_)
        /*03d8*/ 	.short	0x0380
        /*03da*/ 	.short	0x0034


	//----- nvinfo : EIATTR_SW_WAR
	.align		4
.L_332:
        /*03dc*/ 	.byte	0x04, 0x36
        /*03de*/ 	.short	(.L_334 - .L_333)
.L_333:
        /*03e0*/ 	.word	0x00000008
.L_334:


//--------------------- .nv.info._ZN3cub18CUB_300001_SM_10006detail4scan20DeviceScanInitKernelINS0_13ScanTileStateIiLb1EEEEEvT_i --------------------------
	.section	.nv.info._ZN3cub18CUB_300001_SM_10006detail4scan20DeviceScanInitKernelINS0_13ScanTileStateIiLb1EEEEEvT_i,"",@"SHT_CUDA_INFO"
	.sectionflags	@""
	.align	4


	//----- nvinfo : EIATTR_CUDA_API_VERSION
	.align		4
        /*0000*/ 	.byte	0x04, 0x37
        /*0002*/ 	.short	(.L_336 - .L_335)
.L_335:
        /*0004*/ 	.word	0x00000082


	//----- nvinfo : EIATTR_KPARAM_INFO
	.align		4
.L_336:
        /*0008*/ 	.byte	0x04, 0x17
        /*000a*/ 	.short	(.L_338 - .L_337)
.L_337:
        /*000c*/ 	.word	0x00000000
        /*0010*/ 	.short	0x0001
        /*0012*/ 	.short	0x0008
        /*0014*/ 	.byte	0x00, 0xf0, 0x11, 0x00


	//----- nvinfo : EIATTR_KPARAM_INFO
	.align		4
.L_338:
        /*0018*/ 	.byte	0x04, 0x17
        /*001a*/ 	.short	(.L_340 - .L_339)
.L_339:
        /*001c*/ 	.word	0x00000000
        /*0020*/ 	.short	0x0000
        /*0022*/ 	.short	0x0000
        /*0024*/ 	.byte	0x00, 0xf0, 0x21, 0x00


	//----- nvinfo : EIATTR_SPARSE_MMA_MASK
	.align		4
.L_340:
        /*0028*/ 	.byte	0x03, 0x50
        /*002a*/ 	.short	0x0000


	//----- nvinfo : EIATTR_MAXREG_COUNT
	.align		4
        /*002c*/ 	.byte	0x03, 0x1b
        /*002e*/ 	.short	0x00ff


	//----- nvinfo : EIATTR_MERCURY_ISA_VERSION
	.align		4
        /*0030*/ 	.byte	0x03, 0x5f
        /*0032*/ 	.short	0x0101


	//----- nvinfo : EIATTR_VRC_CTA_INIT_COUNT
	.align		4
        /*0034*/ 	.byte	0x02, 0x4a
	.zero		1
	.zero		1


	//----- nvinfo : EIATTR_EXIT_INSTR_OFFSETS
	.align		4
        /*0038*/ 	.byte	0x04, 0x1c
        /*003a*/ 	.short	(.L_342 - .L_341)


	//   ....[0]....
.L_341:
        /*003c*/ 	.word	0x000000f0


	//   ....[1]....
        /*0040*/ 	.word	0x00000130


	//----- nvinfo : EIATTR_CBANK_PARAM_SIZE
	.align		4
.L_342:
        /*0044*/ 	.byte	0x03, 0x19
        /*0046*/ 	.short	0x000c


	//----- nvinfo : EIATTR_PARAM_CBANK
	.align		4
        /*0048*/ 	.byte	0x04, 0x0a
        /*004a*/ 	.short	(.L_344 - .L_343)
	.align		4
.L_343:
        /*004c*/ 	.word	index@(.nv.constant0._ZN3cub18CUB_300001_SM_10006detail4scan20DeviceScanInitKernelINS0_13ScanTileStateIiLb1EEEEEvT_i)
        /*0050*/ 	.short	0x0380
        /*0052*/ 	.short	0x000c


	//----- nvinfo : EIATTR_SW_WAR
	.align		4
.L_344:
        /*0054*/ 	.byte	0x04, 0x36
        /*0056*/ 	.short	(.L_346 - .L_345)
.L_345:
        /*0058*/ 	.word	0x00000008
.L_346:


//--------------------- .nv.info._ZN3cub18CUB_300001_SM_10006detail8for_each13static_kernelINS2_12policy_hub_t12policy_500_tElNS2_12op_wrapper_tIl4bruhN6thrust24THRUST_300001_SM_1000_NS6detail15normal_iteratorINS9_10device_ptrIiEEEEEEEEvT0_T1_ --------------------------
	.section	.nv.info._ZN3cub18CUB_300001_SM_10006detail8for_each13static_kernelINS2_12policy_hub_t12policy_500_tElNS2_12op_wrapper_tIl4bruhN6thrust24THRUST_300001_SM_1000_NS6detail15normal_iteratorINS9_10device_ptrIiEEEEEEEEvT0_T1_,"",@"SHT_CUDA_INFO"
	.sectionflags	@""
	.align	4


	//----- nvinfo : EIATTR_CUDA_API_VERSION
	.align		4
        /*0000*/ 	.byte	0x04, 0x37
        /*0002*/ 	.short	(.L_348 - .L_347)
.L_347:
        /*0004*/ 	.word	0x00000082


	//----- nvinfo : EIATTR_KPARAM_INFO
	.align		4
.L_348:
        /*0008*/ 	.byte	0x04, 0x17
        /*000a*/ 	.short	(.L_350 - .L_349)
.L_349:
        /*000c*/ 	.word	0x00000000
        /*0010*/ 	.short	0x0001
        /*0012*/ 	.short	0x0008
        /*0014*/ 	.byte	0x00, 0xf0, 0xe1, 0x00


	//----- nvinfo : EIATTR_KPARAM_INFO
	.align		4
.L_350:
        /*0018*/ 	.byte	0x04, 0x17
        /*001a*/ 	.short	(.L_352 - .L_351)
.L_351:
        /*001c*/ 	.word	0x00000000
        /*0020*/ 	.short	0x0000
        /*0022*/ 	.short	0x0000
        /*0024*/ 	.byte	0x00, 0xf0, 0x21, 0x00


	//----- nvinfo : EIATTR_SPARSE_MMA_MASK
	.align		4
.L_352:
        /*0028*/ 	.byte	0x03, 0x50
        /*002a*/ 	.short	0x0000


	//----- nvinfo : EIATTR_MAXREG_COUNT
	.align		4
        /*002c*/ 	.byte	0x03, 0x1b
        /*002e*/ 	.short	0x00ff


	//----- nvinfo : EIATTR_MERCURY_ISA_VERSION
	.align		4
        /*0030*/ 	.byte	0x03, 0x5f
        /*0032*/ 	.short	0x0101


	//----- nvinfo : EIATTR_VRC_CTA_INIT_COUNT
	.align		4
        /*0034*/ 	.byte	0x02, 0x4a
	.zero		1
	.zero		1


	//----- nvinfo : EIATTR_EXIT_INSTR_OFFSETS
	.align		4
        /*0038*/ 	.byte	0x04, 0x1c
        /*003a*/ 	.short	(.L_354 - .L_353)


	//   ....[0]....
.L_353:
        /*003c*/ 	.word	0x00000010


	//----- nvinfo : EIATTR_MAX_THREADS
	.align		4
.L_354:
        /*0040*/ 	.byte	0x04, 0x05
        /*0042*/ 	.short	(.L_356 - .L_355)
.L_355:
        /*0044*/ 	.word	0x00000100
        /*0048*/ 	.word	0x00000001
        /*004c*/ 	.word	0x00000001


	//----- nvinfo : EIATTR_CBANK_PARAM_SIZE
	.align		4
.L_356:
        /*0050*/ 	.byte	0x03, 0x19
        /*0052*/ 	.short	0x0040


	//----- nvinfo : EIATTR_PARAM_CBANK
	.align		4
        /*0054*/ 	.byte	0x04, 0x0a
        /*0056*/ 	.short	(.L_358 - .L_357)
	.align		4
.L_357:
        /*0058*/ 	.word	index@(.nv.constant0._ZN3cub18CUB_300001_SM_10006detail8for_each13static_kernelINS2_12policy_hub_t12policy_500_tElNS2_12op_wrapper_tIl4bruhN6thrust24THRUST_300001_SM_1000_NS6detail15normal_iteratorINS9_10device_ptrIiEEEEEEEEvT0_T1_)
        /*005c*/ 	.short	0x0380
        /*005e*/ 	.short	0x0040


	//----- nvinfo : EIATTR_SW_WAR
	.align		4
.L_358:
        /*0060*/ 	.byte	0x04, 0x36
        /*0062*/ 	.short	(.L_360 - .L_359)
.L_359:
        /*0064*/ 	.word	0x00000008
.L_360:


//--------------------- .nv.info._ZN3cub18CUB_300001_SM_10006detail8for_each13static_kernelINS2_12policy_hub_t12policy_500_tElN6thrust24THRUST_300001_SM_1000_NS8cuda_cub6__fill7functorINS7_6detail15normal_iteratorINS7_10device_ptrIdEEEEiEEEEvT0_T1_ --------------------------
	.section	.nv.info._ZN3cub18CUB_300001_SM_10006detail8for_each13static_kernelINS2_12policy_hub_t12policy_500_tElN6thrust24THRUST_300001_SM_1000_NS8cuda_cub6__fill7functorINS7_6detail15normal_iteratorINS7_10device_ptrIdEEEEiEEEEvT0_T1_,"",@"SHT_CUDA_INFO"
	.sectionflags	@""
	.align	4


	//----- nvinfo : EIATTR_CUDA_API_VERSION
	.align		4
        /*0000*/ 	.byte	0x04, 0x37
        /*0002*/ 	.short	(.L_362 - .L_361)
.L_361:
        /*0004*/ 	.word	0x00000082


	//----- nvinfo : EIATTR_KPARAM_INFO
	.align		4
.L_362:
        /*0008*/ 	.byte	0x04, 0x17
        /*000a*/ 	.short	(.L_364 - .L_363)
.L_363:
        /*000c*/ 	.word	0x00000000
        /*0010*/ 	.short	0x0001
        /*0012*/ 	.short	0x0008
        /*0014*/ 	.byte	0x00, 0xf0, 0x41, 0x00


	//----- nvinfo : EIATTR_KPARAM_INFO
	.align		4
.L_364:
        /*0018*/ 	.byte	0x04, 0x17
        /*001a*/ 	.short	(.L_366 - .L_365)
.L_365:
        /*001c*/ 	.word	0x00000000
        /*0020*/ 	.short	0x0000
        /*0022*/ 	.short	0x0000
        /*0024*/ 	.byte	0x00, 0xf0, 0x21, 0x00


	//----- nvinfo : EIATTR_SPARSE_MMA_MASK
	.align		4
.L_366:
        /*0028*/ 	.byte	0x03, 0x50
        /*002a*/ 	.short	0x0000


	//----- nvinfo : EIATTR_MAXREG_COUNT
	.align		4
        /*002c*/ 	.byte	0x03, 0x1b
        /*002e*/ 	.short	0x00ff


	//----- nvinfo : EIATTR_MERCURY_ISA_VERSION
	.align		4
        /*0030*/ 	.byte	0x03, 0x5f
        /*0032*/ 	.short	0x0101


	//----- nvinfo : EIATTR_VRC_CTA_INIT_COUNT
	.align		4
        /*0034*/ 	.byte	0x02, 0x4a
	.zero		1
	.zero		1


	//----- nvinfo : EIATTR_EXIT_INSTR_OFFSETS
	.align		4
        /*0038*/ 	.byte	0x04, 0x1c
        /*003a*/ 	.short	(.L_368 - .L_367)


	//   ....[0]....
.L_367:
        /*003c*/ 	.word	0x00000140


	//   ....[1]....
        /*0040*/ 	.word	0x00000260


	//   ....[2]....
        /*0044*/ 	.word	0x00000280


	//----- nvinfo : EIATTR_MAX_THREADS
	.align		4
.L_368:
        /*0048*/ 	.byte	0x04, 0x05
        /*004a*/ 	.short	(.L_370 - .L_369)
.L_369:
        /*004c*/ 	.word	0x00000100
        /*0050*/ 	.word	0x00000001
        /*0054*/ 	.word	0x00000001


	//----- nvinfo : EIATTR_CBANK_PARAM_SIZE
	.align		4
.L_370:
        /*0058*/ 	.byte	0x03, 0x19
        /*005a*/ 	.short	0x0018


	//----- nvinfo : EIATTR_PARAM_CBANK
	.align		4
        /*005c*/ 	.byte	0x04, 0x0a
        /*005e*/ 	.short	(.L_372 - .L_371)
	.align		4
.L_371:
        /*0060*/ 	.word	index@(.nv.constant0._ZN3cub18CUB_300001_SM_10006detail8for_each13static_kernelINS2_12policy_hub_t12policy_500_tElN6thrust24THRUST_300001_SM_1000_NS8cuda_cub6__fill7functorINS7_6detail15normal_iteratorINS7_10device_ptrIdEEEEiEEEEvT0_T1_)
        /*0064*/ 	.short	0x0380
        /*0066*/ 	.short	0x0018


	//----- nvinfo : EIATTR_SW_WAR
	.align		4
.L_372:
        /*0068*/ 	.byte	0x04, 0x36
        /*006a*/ 	.short	(.L_374 - .L_373)
.L_373:
        /*006c*/ 	.word	0x00000008
.L_374:


//--------------------- .nv.info._ZN3cub18CUB_300001_SM_10006detail8for_each13static_kernelINS2_12policy_hub_t12policy_500_tElNS2_12op_wrapper_tIl20findNearestCentroidsN6thrust24THRUST_300001_SM_1000_NS6detail15normal_iteratorINS9_10device_ptrIiEEEEEEEEvT0_T1_ --------------------------
	.section	.nv.info._ZN3cub18CUB_300001_SM_10006detail8for_each13static_kernelINS2_12policy_hub_t12policy_500_tElNS2_12op_wrapper_tIl20findNearestCentroidsN6thrust24THRUST_300001_SM_1000_NS6detail15normal_iteratorINS9_10device_ptrIiEEEEEEEEvT0_T1_,"",@"SHT_CUDA_INFO"
	.sectionflags	@""
	.align	4


	//----- nvinfo : EIATTR_CUDA_API_VERSION
	.align		4
        /*0000*/ 	.byte	0x04, 0x37
        /*0002*/ 	.short	(.L_376 - .L_375)
.L_375:
        /*0004*/ 	.word	0x00000082


	//----- nvinfo : EIATTR_KPARAM_INFO
	.align		4
.L_376:
        /*0008*/ 	.byte	0x04, 0x17
        /*000a*/ 	.short	(.L_378 - .L_377)
.L_377:
        /*000c*/ 	.word	0x00000000
        /*0010*/ 	.short	0x0001
        /*0012*/ 	.short	0x0008
        /*0014*/ 	.byte	0x00, 0xf0, 0xa1, 0x00


	//----- nvinfo : EIATTR_KPARAM_INFO
	.align		4
.L_378:
        /*0018*/ 	.byte	0x04, 0x17
        /*001a*/ 	.short	(.L_380 - .L_379)
.L_379:
        /*001c*/ 	.word	0x00000000
        /*0020*/ 	.short	0x0000
        /*0022*/ 	.short	0x0000
        /*0024*/ 	.byte	0x00, 0xf0, 0x21, 0x00


	//----- nvinfo : EIATTR_SPARSE_MMA_MASK
	.align		4
.L_380:
        /*0028*/ 	.byte	0x03, 0x50
        /*002a*/ 	.short	0x0000


	//----- nvinfo : EIATTR_MAXREG_COUNT
	.align		4
        /*002c*/ 	.byte	0x03, 0x1b
        /*002e*/ 	.short	0x00ff


	//----- nvinfo : EIATTR_MERCURY_ISA_VERSION
	.align		4
        /*0030*/ 	.byte	0x03, 0x5f
        /*0032*/ 	.short	0x0101


	//----- nvinfo : EIATTR_VRC_CTA_INIT_COUNT
	.align		4
        /*0034*/ 	.byte	0x02, 0x4a
	.zero		1
	.zero		1


	//----- nvinfo : EIATTR_EXIT_INSTR_OFFSETS
	.align		4
        /*0038*/ 	.byte	0x04, 0x1c
        /*003a*/ 	.short	(.L_382 - .L_381)


	//   ....[0]....
.L_381:
        /*003c*/ 	.word	0x00004a80


	//   ....[1]....
        /*0040*/ 	.word	0x00004b80


	//   ....[2]....
        /*0044*/ 	.word	0x00004c50


	//   ....[3]....
        /*0048*/ 	.word	0x000070f0


	//   ....[4]....
        /*004c*/ 	.word	0x000093c0


	//   ....[5]....
        /*0050*/ 	.word	0x00009500


	//   ....[6]....
        /*0054*/ 	.word	0x00009550


	//   ....[7]....
        /*0058*/ 	.word	0x000096c0


	//   ....[8]....
        /*005c*/ 	.word	0x00009710


	//   ....[9]....
        /*0060*/ 	.word	0x00009850


	//   ....[10]....
        /*0064*/ 	.word	0x000098a0


	//----- nvinfo : EIATTR_MAX_THREADS
	.align		4
.L_382:
        /*0068*/ 	.byte	0x04, 0x05
        /*006a*/ 	.short	(.L_384 - .L_383)
.L_383:
        /*006c*/ 	.word	0x00000100
        /*0070*/ 	.word	0x00000001
        /*0074*/ 	.word	0x00000001


	//----- nvinfo : EIATTR_CRS_STACK_SIZE
	.align		4
.L_384:
        /*0078*/ 	.byte	0x04, 0x1e
        /*007a*/ 	.short	(.L_386 - .L_385)
.L_385:
        /*007c*/ 	.word	0x00000000


	//----- nvinfo : EIATTR_CBANK_PARAM_SIZE
	.align		4
.L_386:
        /*0080*/ 	.byte	0x03, 0x19
        /*0082*/ 	.short	0x0030


	//----- nvinfo : EIATTR_PARAM_CBANK
	.align		4
        /*0084*/ 	.byte	0x04, 0x0a
        /*0086*/ 	.short	(.L_388 - .L_387)
	.align		4
.L_387:
        /*0088*/ 	.word	index@(.nv.constant0._ZN3cub18CUB_300001_SM_10006detail8for_each13static_kernelINS2_12policy_hub_t12policy_500_tElNS2_12op_wrapper_tIl20findNearestCentroidsN6thrust24THRUST_300001_SM_1000_NS6detail15normal_iteratorINS9_10device_ptrIiEEEEEEEEvT0_T1_)
        /*008c*/ 	.short	0x0380
        /*008e*/ 	.short	0x0030


	//----- nvinfo : EIATTR_SW_WAR
	.align		4
.L_388:
        /*0090*/ 	.byte	0x04, 0x36
        /*0092*/ 	.short	(.L_390 - .L_389)
.L_389:
        /*0094*/ 	.word	0x00000008
.L_390:


//--------------------- .nv.info._ZN3cub18CUB_300001_SM_10006detail8for_each13static_kernelINS2_12policy_hub_t12policy_500_tElN6thrust24THRUST_300001_SM_1000_NS8cuda_cub10__tabulate7functorINS7_6detail15normal_iteratorINS7_10device_ptrIiEEEENS7_6system6detail7generic6detail22compute_sequence_valueIivEElEEEEvT0_T1_ --------------------------
	.section	.nv.info._ZN3cub18CUB_300001_SM_10006detail8for_each13static_kernelINS2_12policy_hub_t12policy_500_tElN6thrust24THRUST_300001_SM_1000_NS8cuda_cub10__tabulate7functorINS7_6detail15normal_iteratorINS7_10device_ptrIiEEEENS7_6system6detail7generic6detail22compute_sequence_valueIivEElEEEEvT0_T1_,"",@"SHT_CUDA_INFO"
	.sectionflags	@""
	.align	4


	//----- nvinfo : EIATTR_CUDA_API_VERSION
	.align		4
        /*0000*/ 	.byte	0x04, 0x37
        /*0002*/ 	.short	(.L_392 - .L_391)
.L_391:
        /*0004*/ 	.word	0x00000082


	//----- nvinfo : EIATTR_KPARAM_INFO
	.align		4
.L_392:
        /*0008*/ 	.byte	0x04, 0x17
        /*000a*/ 	.short	(.L_394 - .L_393)
.L_393:
        /*000c*/ 	.word	0x00000000
        /*0010*/ 	.short	0x0001
        /*0012*/ 	.short	0x0008
        /*0014*/ 	.byte	0x00, 0xf0, 0x41, 0x00


	//----- nvinfo : EIATTR_KPARAM_INFO
	.align		4
.L_394:
        /*0018*/ 	.byte	0x04, 0x17
        /*001a*/ 	.short	(.L_396 - .L_395)
.L_395:
        /*001c*/ 	.word	0x00000000
        /*0020*/ 	.short	0x0000
        /*0022*/ 	.short	0x0000
        /*0024*/ 	.byte	0x00, 0xf0, 0x21, 0x00


	//----- nvinfo : EIATTR_SPARSE_MMA_MASK
	.align		4
.L_396:
        /*0028*/ 	.byte	0x03, 0x50
        /*002a*/ 	.short	0x0000


	//----- nvinfo : EIATTR_MAXREG_COUNT
	.align		4
        /*002c*/ 	.byte	0x03, 0x1b
        /*002e*/ 	.short	0x00ff


	//----- nvinfo : EIATTR_MERCURY_ISA_VERSION
	.align		4
        /*0030*/ 	.byte	0x03, 0x5f
        /*0032*/ 	.short	0x0101


	//----- nvinfo : EIATTR_VRC_CTA_INIT_COUNT
	.align		4
        /*0034*/ 	.byte	0x02, 0x4a
	.zero		1
	.zero		1


	//----- nvinfo : EIATTR_EXIT_INSTR_OFFSETS
	.align		4
        /*0038*/ 	.byte	0x04, 0x1c
        /*003a*/ 	.short	(.L_398 - .L_397)


	//   ....[0]....
.L_397:
        /*003c*/ 	.word	0x00000160


	//   ....[1]....
        /*0040*/ 	.word	0x000002b0


	//   ....[2]....
        /*0044*/ 	.word	0x00000340


	//----- nvinfo : EIATTR_MAX_THREADS
	.align		4
.L_398:
        /*0048*/ 	.byte	0x04, 0x05
        /*004a*/ 	.short	(.L_400 - .L_399)
.L_399:
        /*004c*/ 	.word	0x00000100
        /*0050*/ 	.word	0x00000001
        /*0054*/ 	.word	0x00000001


	//----- nvinfo : EIATTR_CRS_STACK_SIZE
	.align		4
.L_400:
        /*0058*/ 	.byte	0x04, 0x1e
        /*005a*/ 	.short	(.L_402 - .L_401)
.L_401:
        /*005c*/ 	.word	0x00000000


	//----- nvinfo : EIATTR_CBANK_PARAM_SIZE
	.align		4
.L_402:
        /*0060*/ 	.byte	0x03, 0x19
        /*0062*/ 	.short	0x0018


	//----- nvinfo : EIATTR_PARAM_CBANK
	.align		4
        /*0064*/ 	.byte	0x04, 0x0a
        /*0066*/ 	.short	(.L_404 - .L_403)
	.align		4
.L_403:
        /*0068*/ 	.word	index@(.nv.constant0._ZN3cub18CUB_300001_SM_10006detail8for_each13static_kernelINS2_12policy_hub_t12policy_500_tElN6thrust24THRUST_300001_SM_1000_NS8cuda_cub10__tabulate7functorINS7_6detail15normal_iteratorINS7_10device_ptrIiEEEENS7_6system6detail7generic6detail22compute_sequence_valueIivEElEEEEvT0_T1_)
        /*006c*/ 	.short	0x0380
        /*006e*/ 	.short	0x0018


	//----- nvinfo : EIATTR_SW_WAR
	.align		4
.L_404:
        /*0070*/ 	.byte	0x04, 0x36
        /*0072*/ 	.short	(.L_406 - .L_405)
.L_405:
        /*0074*/ 	.word	0x00000008
.L_406:


//--------------------- .nv.info._ZN3cub18CUB_300001_SM_10006detail8for_each13static_kernelINS2_12policy_hub_t12policy_500_tElN6thrust24THRUST_300001_SM_1000_NS8cuda_cub6__fill7functorINS7_6detail15normal_iteratorINS7_10device_ptrIiEEEEiEEEEvT0_T1_ --------------------------
	.section	.nv.info._ZN3cub18CUB_300001_SM_10006detail8for_each13static_kernelINS2_12policy_hub_t12policy_500_tElN6thrust24THRUST_300001_SM_1000_NS8cuda_cub6__fill7functorINS7_6detail15normal_iteratorINS7_10device_ptrIiEEEEiEEEEvT0_T1_,"",@"SHT_CUDA_INFO"
	.sectionflags	@""
	.align	4


	//----- nvinfo : EIATTR_CUDA_API_VERSION
	.align		4
        /*0000*/ 	.byte	0x04, 0x37
        /*0002*/ 	.short	(.L_408 - .L_407)
.L_407:
        /*0004*/ 	.word	0x00000082


	//----- nvinfo : EIATTR_KPARAM_INFO
	.align		4
.L_408:
        /*0008*/ 	.byte	0x04, 0x17
        /*000a*/ 	.short	(.L_410 - .L_409)
.L_409:
        /*000c*/ 	.word	0x00000000
        /*0010*/ 	.short	0x0001
        /*0012*/ 	.short	0x0008
        /*0014*/ 	.byte	0x00, 0xf0, 0x41, 0x00


	//----- nvinfo : EIATTR_KPARAM_INFO
	.align		4
.L_410:
        /*0018*/ 	.byte	0x04, 0x17
        /*001a*/ 	.short	(.L_412 - .L_411)
.L_411:
        /*001c*/ 	.word	0x00000000
        /*0020*/ 	.short	0x0000
        /*0022*/ 	.short	0x0000
        /*0024*/ 	.byte	0x00, 0xf0, 0x21, 0x00


	//----- nvinfo : EIATTR_SPARSE_MMA_MASK
	.align		4
.L_412:
        /*0028*/ 	.byte	0x03, 0x50
        /*002a*/ 	.short	0x0000


	//----- nvinfo : EIATTR_MAXREG_COUNT
	.align		4
        /*002c*/ 	.byte	0x03, 0x1b
        /*002e*/ 	.short	0x00ff


	//----- nvinfo : EIATTR_MERCURY_ISA_VERSION
	.align		4
        /*0030*/ 	.byte	0x03, 0x5f
        /*0032*/ 	.short	0x0101


	//----- nvinfo : EIATTR_VRC_CTA_INIT_COUNT
	.align		4
        /*0034*/ 	.byte	0x02, 0x4a
	.zero		1
	.zero		1


	//----- nvinfo : EIATTR_EXIT_INSTR_OFFSETS
	.align		4
        /*0038*/ 	.byte	0x04, 0x1c
        /*003a*/ 	.short	(.L_414 - .L_413)


	//   ....[0]....
.L_413:
        /*003c*/ 	.word	0x00000130


	//   ....[1]....
        /*0040*/ 	.word	0x00000240


	//   ....[2]....
        /*0044*/ 	.word	0x00000270


	//----- nvinfo : EIATTR_MAX_THREADS
	.align		4
.L_414:
        /*0048*/ 	.byte	0x04, 0x05
        /*004a*/ 	.short	(.L_416 - .L_415)
.L_415:
        /*004c*/ 	.word	0x00000100
        /*0050*/ 	.word	0x00000001
        /*0054*/ 	.word	0x00000001


	//----- nvinfo : EIATTR_CBANK_PARAM_SIZE
	.align		4
.L_416:
        /*0058*/ 	.byte	0x03, 0x19
        /*005a*/ 	.short	0x0018


	//----- nvinfo : EIATTR_PARAM_CBANK
	.align		4
        /*005c*/ 	.byte	0x04, 0x0a
        /*005e*/ 	.short	(.L_418 - .L_417)
	.align		4
.L_417:
        /*0060*/ 	.word	index@(.nv.constant0._ZN3cub18CUB_300001_SM_10006detail8for_each13static_kernelINS2_12policy_hub_t12policy_500_tElN6thrust24THRUST_300001_SM_1000_NS8cuda_cub6__fill7functorINS7_6detail15normal_iteratorINS7_10device_ptrIiEEEEiEEEEvT0_T1_)
        /*0064*/ 	.short	0x0380
        /*0066*/ 	.short	0x0018


	//----- nvinfo : EIATTR_SW_WAR
	.align		4
.L_418:
        /*0068*/ 	.byte	0x04, 0x36
        /*006a*/ 	.short	(.L_420 - .L_419)
.L_419:
        /*006c*/ 	.word	0x00000008
.L_420:


//--------------------- .nv.info._ZN3cub18CUB_300001_SM_10006detail8for_each13static_kernelINS2_12policy_hub_t12policy_500_tEmN6thrust24THRUST_300001_SM_1000_NS8cuda_cub20__uninitialized_fill7functorINS7_10device_ptrIiEEiEEEEvT0_T1_ --------------------------
	.section	.nv.info._ZN3cub18CUB_300001_SM_10006detail8for_each13static_kernelINS2_12policy_hub_t12policy_500_tEmN6thrust24THRUST_300001_SM_1000_NS8cuda_cub20__uninitialized_fill7functorINS7_10device_ptrIiEEiEEEEvT0_T1_,"",@"SHT_CUDA_INFO"
	.sectionflags	@""
	.align	4


	//----- nvinfo : EIATTR_CUDA_API_VERSION
	.align		4
        /*0000*/ 	.byte	0x04, 0x37
        /*0002*/ 	.short	(.L_422 - .L_421)
.L_421:
        /*0004*/ 	.word	0x00000082


	//----- nvinfo : EIATTR_KPARAM_INFO
	.align		4
.L_422:
        /*0008*/ 	.byte	0x04, 0x17
        /*000a*/ 	.short	(.L_424 - .L_423)
.L_423:
        /*000c*/ 	.word	0x00000000
        /*0010*/ 	.short	0x0001
        /*0012*/ 	.short	0x0008
        /*0014*/ 	.byte	0x00, 0xf0, 0x41, 0x00


	//----- nvinfo : EIATTR_KPARAM_INFO
	.align		4
.L_424:
        /*0018*/ 	.byte	0x04, 0x17
        /*001a*/ 	.short	(.L_426 - .L_425)
.L_425:
        /*001c*/ 	.word	0x00000000
        /*0020*/ 	.short	0x0000
        /*0022*/ 	.short	0x0000
        /*0024*/ 	.byte	0x00, 0xf0, 0x21, 0x00


	//----- nvinfo : EIATTR_SPARSE_MMA_MASK
	.align		4
.L_426:
        /*0028*/ 	.byte	0x03, 0x50
        /*002a*/ 	.short	0x0000


	//----- nvinfo : EIATTR_MAXREG_COUNT
	.align		4
        /*002c*/ 	.byte	0x03, 0x1b
        /*002e*/ 	.short	0x00ff


	//----- nvinfo : EIATTR_MERCURY_ISA_VERSION
	.align		4
        /*0030*/ 	.byte	0x03, 0x5f
        /*0032*/ 	.short	0x0101


	//----- nvinfo : EIATTR_VRC_CTA_INIT_COUNT
	.align		4
        /*0034*/ 	.byte	0x02, 0x4a
	.zero		1
	.zero		1


	//----- nvinfo : EIATTR_EXIT_INSTR_OFFSETS
	.align		4
        /*0038*/ 	.byte	0x04, 0x1c
        /*003a*/ 	.short	(.L_428 - .L_427)


	//   ....[0]....
.L_427:
        /*003c*/ 	.word	0x00000130


	//   ....[1]....
        /*0040*/ 	.word	0x00000230


	//   ....[2]....
        /*0044*/ 	.word	0x00000260


	//----- nvinfo : EIATTR_MAX_THREADS
	.align		4
.L_428:
        /*0048*/ 	.byte	0x04, 0x05
        /*004a*/ 	.short	(.L_430 - .L_429)
.L_429:
        /*004c*/ 	.word	0x00000100
        /*0050*/ 	.word	0x00000001
        /*0054*/ 	.word	0x00000001


	//----- nvinfo : EIATTR_CBANK_PARAM_SIZE
	.align		4
.L_430:
        /*0058*/ 	.byte	0x03, 0x19
        /*005a*/ 	.short	0x0018


	//----- nvinfo : EIATTR_PARAM_CBANK
	.align		4
        /*005c*/ 	.byte	0x04, 0x0a
        /*005e*/ 	.short	(.L_432 - .L_431)
	.align		4
.L_431:
        /*0060*/ 	.word	index@(.nv.constant0._ZN3cub18CUB_300001_SM_10006detail8for_each13static_kernelINS2_12policy_hub_t12policy_500_tEmN6thrust24THRUST_300001_SM_1000_NS8cuda_cub20__uninitialized_fill7functorINS7_10device_ptrIiEEiEEEEvT0_T1_)
        /*0064*/ 	.short	0x0380
        /*0066*/ 	.short	0x0018


	//----- nvinfo : EIATTR_SW_WAR
	.align		4
.L_432:
        /*0068*/ 	.byte	0x04, 0x36
        /*006a*/ 	.short	(.L_434 - .L_433)
.L_433:
        /*006c*/ 	.word	0x00000008
.L_434:


//--------------------- .nv.info._ZN3cub18CUB_300001_SM_10006detail8for_each13static_kernelINS2_12policy_hub_t12policy_500_tEmN6thrust24THRUST_300001_SM_1000_NS8cuda_cub20__uninitialized_fill7functorINS7_10device_ptrIdEEdEEEEvT0_T1_ --------------------------
	.section	.nv.info._ZN3cub18CUB_300001_SM_10006detail8for_each13static_kernelINS2_12policy_hub_t12policy_500_tEmN6thrust24THRUST_300001_SM_1000_NS8cuda_cub20__uninitialized_fill7functorINS7_10device_ptrIdEEdEEEEvT0_T1_,"",@"SHT_CUDA_INFO"
	.sectionflags	@""
	.align	4


	//----- nvinfo : EIATTR_CUDA_API_VERSION
	.align		4
        /*0000*/ 	.byte	0x04, 0x37
        /*0002*/ 	.short	(.L_436 - .L_435)
.L_435:
        /*0004*/ 	.word	0x00000082


	//----- nvinfo : EIATTR_KPARAM_INFO
	.align		4
.L_436:
        /*0008*/ 	.byte	0x04, 0x17
        /*000a*/ 	.short	(.L_438 - .L_437)
.L_437:
        /*000c*/ 	.word	0x00000000
        /*0010*/ 	.short	0x0001
        /*0012*/ 	.short	0x0008
        /*0014*/ 	.byte	0x00, 0xf0, 0x41, 0x00


	//----- nvinfo : EIATTR_KPARAM_INFO
	.align		4
.L_438:
        /*0018*/ 	.byte	0x04, 0x17
        /*001a*/ 	.short	(.L_440 - .L_439)
.L_439:
        /*001c*/ 	.word	0x00000000
        /*0020*/ 	.short	0x0000
        /*0022*/ 	.short	0x0000
        /*0024*/ 	.byte	0x00, 0xf0, 0x21, 0x00


	//----- nvinfo : EIATTR_SPARSE_MMA_MASK
	.align		4
.L_440:
        /*0028*/ 	.byte	0x03, 0x50
        /*002a*/ 	.short	0x0000


	//----- nvinfo : EIATTR_MAXREG_COUNT
	.align		4
        /*002c*/ 	.byte	0x03, 0x1b
        /*002e*/ 	.short	0x00ff


	//----- nvinfo : EIATTR_MERCURY_ISA_VERSION
	.align		4
        /*0030*/ 	.byte	0x03, 0x5f
        /*0032*/ 	.short	0x0101


	//----- nvinfo : EIATTR_VRC_CTA_INIT_COUNT
	.align		4
        /*0034*/ 	.byte	0x02, 0x4a
	.zero		1
	.zero		1


	//----- nvinfo : EIATTR_EXIT_INSTR_OFFSETS
	.align		4
        /*0038*/ 	.byte	0x04, 0x1c
        /*003a*/ 	.short	(.L_442 - .L_441)


	//   ....[0]....
.L_441:
        /*003c*/ 	.word	0x00000130


	//   ....[1]....
        /*0040*/ 	.word	0x00000230


	//   ....[2]....
        /*0044*/ 	.word	0x00000260


	//----- nvinfo : EIATTR_MAX_THREADS
	.align		4
.L_442:
        /*0048*/ 	.byte	0x04, 0x05
        /*004a*/ 	.short	(.L_444 - .L_443)
.L_443:
        /*004c*/ 	.word	0x00000100
        /*0050*/ 	.word	0x00000001
        /*0054*/ 	.word	0x00000001


	//----- nvinfo : EIATTR_CBANK_PARAM_SIZE
	.align		4
.L_444:
        /*0058*/ 	.byte	0x03, 0x19
        /*005a*/ 	.short	0x0018


	//----- nvinfo : EIATTR_PARAM_CBANK
	.align		4
        /*005c*/ 	.byte	0x04, 0x0a
        /*005e*/ 	.short	(.L_446 - .L_445)
	.align		4
.L_445:
        /*0060*/ 	.word	index@(.nv.constant0._ZN3cub18CUB_300001_SM_10006detail8for_each13static_kernelINS2_12policy_hub_t12policy_500_tEmN6thrust24THRUST_300001_SM_1000_NS8cuda_cub20__uninitialized_fill7functorINS7_10device_ptrIdEEdEEEEvT0_T1_)
        /*0064*/ 	.short	0x0380
        /*0066*/ 	.short	0x0018


	//----- nvinfo : EIATTR_SW_WAR
	.align		4
.L_446:
        /*0068*/ 	.byte	0x04, 0x36
        /*006a*/ 	.short	(.L_448 - .L_447)
.L_447:
        /*006c*/ 	.word	0x00000008
.L_448:


//--------------------- .nv.info._ZN3cub18CUB_300001_SM_10006detail11EmptyKernelIvEEvv --------------------------
	.section	.nv.info._ZN3cub18CUB_300001_SM_10006detail11EmptyKernelIvEEvv,"",@"SHT_CUDA_INFO"
	.sectionflags	@""
	.align	4


	//----- nvinfo : EIATTR_CUDA_API_VERSION
	.align		4
        /*0000*/ 	.byte	0x04, 0x37
        /*0002*/ 	.short	(.L_450 - .L_449)
.L_449:
        /*0004*/ 	.word	0x00000082


	//----- nvinfo : EIATTR_SPARSE_MMA_MASK
	.align		4
.L_450:
        /*0008*/ 	.byte	0x03, 0x50
        /*000a*/ 	.short	0x0000


	//----- nvinfo : EIATTR_MAXREG_COUNT
	.align		4
        /*000c*/ 	.byte	0x03, 0x1b
        /*000e*/ 	.short	0x00ff


	//----- nvinfo : EIATTR_MERCURY_ISA_VERSION
	.align		4
        /*0010*/ 	.byte	0x03, 0x5f
        /*0012*/ 	.short	0x0101


	//----- nvinfo : EIATTR_VRC_CTA_INIT_COUNT
	.align		4
        /*0014*/ 	.byte	0x02, 0x4a
	.zero		1
	.zero		1


	//----- nvinfo : EIATTR_EXIT_INSTR_OFFSETS
	.align		4
        /*0018*/ 	.byte	0x04, 0x1c
        /*001a*/ 	.short	(.L_452 - .L_451)


	//   ....[0]....
.L_451:
        /*001c*/ 	.word	0x00000010


	//----- nvinfo : EIATTR_SW_WAR
	.align		4
.L_452:
        /*0020*/ 	.byte	0x04, 0x36
        /*0022*/ 	.short	(.L_454 - .L_453)
.L_453:
        /*0024*/ 	.word	0x00000008
.L_454:


//--------------------- .nv.info._ZN6thrust24THRUST_300001_SM_1000_NS8cuda_cub4core6detail13_kernel_agentINS1_15__reduce_by_key16ReduceByKeyAgentINS0_6detail15normal_iteratorINS0_10device_ptrIiEEEESB_SB_SB_N4cuda3std3__48equal_toIiEENSE_4plusIiEEPllEEJSB_SB_SB_SB_SJ_N3cub18CUB_300001_SM_100024ReduceByKeyScanTileStateIilLb1EEESG_SI_llEEEvDpT0_ --------------------------
	.section	.nv.info._ZN6thrust24THRUST_300001_SM_1000_NS8cuda_cub4core6detail13_kernel_agentINS1_15__reduce_by_key16ReduceByKeyAgentINS0_6detail15normal_iteratorINS0_10device_ptrIiEEEESB_SB_SB_N4cuda3std3__48equal_toIiEENSE_4plusIiEEPllEEJSB_SB_SB_SB_SJ_N3cub18CUB_300001_SM_100024ReduceByKeyScanTileStateIilLb1EEESG_SI_llEEEvDpT0_,"",@"SHT_CUDA_INFO"
	.sectionflags	@""
	.align	4


	//----- nvinfo : EIATTR_CUDA_API_VERSION
	.align		4
        /*0000*/ 	.byte	0x04, 0x37
        /*0002*/ 	.short	(.L_456 - .L_455)
.L_455:
        /*0004*/ 	.word	0x00000082


	//----- nvinfo : EIATTR_KPARAM_INFO
	.align		4
.L_456:
        /*0008*/ 	.byte	0x04, 0x17
        /*000a*/ 	.short	(.L_458 - .L_457)
.L_457:
        /*000c*/ 	.word	0x00000000
        /*0010*/ 	.short	0x0009
        /*0012*/ 	.short	0x0040
        /*0014*/ 	.byte	0x00, 0xf0, 0x21, 0x00


	//----- nvinfo : EIATTR_KPARAM_INFO
	.align		4
.L_458:
        /*0018*/ 	.byte	0x04, 0x17
        /*001a*/ 	.short	(.L_460 - .L_459)
.L_459:
        /*001c*/ 	.word	0x00000000
        /*0020*/ 	.short	0x0008
        /*0022*/ 	.short	0x0038
        /*0024*/ 	.byte	0x00, 0xf0, 0x21, 0x00


	//----- nvinfo : EIATTR_KPARAM_INFO
	.align		4
.L_460:
        /*0028*/ 	.byte	0x04, 0x17
        /*002a*/ 	.short	(.L_462 - .L_461)
.L_461:
        /*002c*/ 	.word	0x00000000
        /*0030*/ 	.short	0x0007
        /*0032*/ 	.short	0x0031
        /*0034*/ 	.byte	0x00, 0xf0, 0x05, 0x00


	//----- nvinfo : EIATTR_KPARAM_INFO
	.align		4
.L_462:
        /*0038*/ 	.byte	0x04, 0x17
        /*003a*/ 	.short	(.L_464 - .L_463)
.L_463:
        /*003c*/ 	.word	0x00000000
        /*0040*/ 	.short	0x0006
        /*0042*/ 	.short	0x0030
        /*0044*/ 	.byte	0x00, 0xf0, 0x05, 0x00


	//----- nvinfo : EIATTR_KPARAM_INFO
	.align		4
.L_464:
        /*0048*/ 	.byte	0x04, 0x17
        /*004a*/ 	.short	(.L_466 - .L_465)
.L_465:
        /*004c*/ 	.word	0x00000000
        /*0050*/ 	.short	0x0005
        /*0052*/ 	.short	0x0028
        /*0054*/ 	.byte	0x00, 0xf0, 0x21, 0x00


	//----- nvinfo : EIATTR_KPARAM_INFO
	.align		4
.L_466:
        /*0058*/ 	.byte	0x04, 0x17
        /*005a*/ 	.short	(.L_468 - .L_467)
.L_467:
        /*005c*/ 	.word	0x00000000
        /*0060*/ 	.short	0x0004
        /*0062*/ 	.short	0x0020
        /*0064*/ 	.byte	0x00, 0xf5, 0x21, 0x00


	//----- nvinfo : EIATTR_KPARAM_INFO
	.align		4
.L_468:
        /*0068*/ 	.byte	0x04, 0x17
        /*006a*/ 	.short	(.L_470 - .L_469)
.L_469:
        /*006c*/ 	.word	0x00000000
        /*0070*/ 	.short	0x0003
        /*0072*/ 	.short	0x0018
        /*0074*/ 	.byte	0x00, 0xf0, 0x21, 0x00


	//----- nvinfo : EIATTR_KPARAM_INFO
	.align		4
.L_470:
        /*0078*/ 	.byte	0x04, 0x17
        /*007a*/ 	.short	(.L_472 - .L_471)
.L_471:
        /*007c*/ 	.word	0x00000000
        /*0080*/ 	.short	0x0002
        /*0082*/ 	.short	0x0010
        /*0084*/ 	.byte	0x00, 0xf0, 0x21, 0x00


	//----- nvinfo : EIATTR_KPARAM_INFO
	.align		4
.L_472:
        /*0088*/ 	.byte	0x04, 0x17
        /*008a*/ 	.short	(.L_474 - .L_473)
.L_473:
        /*008c*/ 	.word	0x00000000
        /*0090*/ 	.short	0x0001
        /*0092*/ 	.short	0x0008
        /*0094*/ 	.byte	0x00, 0xf0, 0x21, 0x00


	//----- nvinfo : EIATTR_KPARAM_INFO
	.align		4
.L_474:
        /*0098*/ 	.byte	0x04, 0x17
        /*009a*/ 	.short	(.L_476 - .L_475)
.L_475:
        /*009c*/ 	.word	0x00000000
        /*00a0*/ 	.short	0x0000
        /*00a2*/ 	.short	0x0000
        /*00a4*/ 	.byte	0x00, 0xf0, 0x21, 0x00


	//----- nvinfo : EIATTR_SPARSE_MMA_MASK
	.align		4
.L_476:
        /*00a8*/ 	.byte	0x03, 0x50
        /*00aa*/ 	.short	0x0000


	//----- nvinfo : EIATTR_MAXREG_COUNT
	.align		4
        /*00ac*/ 	.byte	0x03, 0x1b
        /*00ae*/ 	.short	0x00ff


	//----- nvinfo : EIATTR_NUM_BARRIERS
	.align		4
        /*00b0*/ 	.byte	0x02, 0x4c
        /*00b2*/ 	.byte	0x01
	.zero		1


	//----- nvinfo : EIATTR_MERCURY_ISA_VERSION
	.align		4
        /*00b4*/ 	.byte	0x03, 0x5f
        /*00b6*/ 	.short	0x0101


	//----- nvinfo : EIATTR_COOP_GROUP_MASK_REGIDS
	.align		4
        /*00b8*/ 	.byte	0x04, 0x29
        /*00ba*/ 	.short	(.L_478 - .L_477)


	//   ....[0]....
.L_477:
        /*00bc*/ 	.word	0xffffffff


	//   ....[1]....
        /*00c0*/ 	.word	0xffffffff


	//   ....[2]....
        /*00c4*/ 	.word	0xffffffff


	//   ....[3]....
        /*00c8*/ 	.word	0xffffffff


	//   ....[4]....
        /*00cc*/ 	.word	0xffffffff


	//   ....[5]....
        /*00d0*/ 	.word	0xffffffff


	//   ....[6]....
        /*00d4*/ 	.word	0xffffffff


	//   ....[7]....
        /*00d8*/ 	.word	0xffffffff


	//   ....[8]....
        /*00dc*/ 	.word	0xffffffff


	//   ....[9]....
        /*00e0*/ 	.word	0xffffffff


	//   ....[10]....
        /*00e4*/ 	.word	0xffffffff


	//   ....[11]....
        /*00e8*/ 	.word	0xffffffff


	//   ....[12]....
        /*00ec*/ 	.word	0xffffffff


	//   ....[13]....
        /*00f0*/ 	.word	0xffffffff


	//   ....[14]....
        /*00f4*/ 	.word	0xffffffff


	//   ....[15]....
        /*00f8*/ 	.word	0xffffffff


	//   ....[16]....
        /*00fc*/ 	.word	0xffffffff


	//   ....[17]....
        /*0100*/ 	.word	0xffffffff


	//   ....[18]....
        /*0104*/ 	.word	0xffffffff


	//   ....[19]....
        /*0108*/ 	.word	0xffffffff


	//   ....[20]....
        /*010c*/ 	.word	0xffffffff


	//   ....[21]....
        /*0110*/ 	.word	0xffffffff


	//   ....[22]....
        /*0114*/ 	.word	0xffffffff


	//   ....[23]....
        /*0118*/ 	.word	0xffffffff


	//   ....[24]....
        /*011c*/ 	.word	0xffffffff


	//   ....[25]....
        /*0120*/ 	.word	0xffffffff


	//   ....[26]....
        /*0124*/ 	.word	0xffffffff


	//   ....[27]....
        /*0128*/ 	.word	0xffffffff


	//   ....[28]....
        /*012c*/ 	.word	0xffffffff


	//   ....[29]....
        /*0130*/ 	.word	0xffffffff


	//   ....[30]....
        /*0134*/ 	.word	0xffffffff


	//   ....[31]....
        /*0138*/ 	.word	0xffffffff


	//   ....[32]....
        /*013c*/ 	.word	0xffffffff


	//   ....[33]....
        /*0140*/ 	.word	0xffffffff


	//   ....[34]....
        /*0144*/ 	.word	0xffffffff


	//   ....[35]....
        /*0148*/ 	.word	0xffffffff


	//   ....[36]....
        /*014c*/ 	.word	0xffffffff


	//   ....[37]....
        /*0150*/ 	.word	0xffffffff


	//   ....[38]....
        /*0154*/ 	.word	0xffffffff


	//   ....[39]....
        /*0158*/ 	.word	0xffffffff


	//   ....[40]....
        /*015c*/ 	.word	0xffffffff


	//   ....[41]....
        /*0160*/ 	.word	0xffffffff


	//   ....[42]....
        /*0164*/ 	.word	0xffffffff


	//   ....[43]....
        /*0168*/ 	.word	0xffffffff


	//   ....[44]....
        /*016c*/ 	.word	0xffffffff


	//   ....[45]....
        /*0170*/ 	.word	0xffffffff


	//   ....[46]....
        /*0174*/ 	.word	0xffffffff


	//   ....[47]....
        /*0178*/ 	.word	0xffffffff


	//   ....[48]....
        /*017c*/ 	.word	0xffffffff


	//   ....[49]....
        /*0180*/ 	.word	0xffffffff


	//   ....[50]....
        /*0184*/ 	.word	0xffffffff


	//   ....[51]....
        /*0188*/ 	.word	0xffffffff


	//   ....[52]....
        /*018c*/ 	.word	0xffffffff


	//   ....[53]....
        /*0190*/ 	.word	0xffffffff


	//   ....[54]....
        /*0194*/ 	.word	0xffffffff


	//   ....[55]....
        /*0198*/ 	.word	0xffffffff


	//   ....[56]....
        /*019c*/ 	.word	0xffffffff


	//   ....[57]....
        /*01a0*/ 	.word	0xffffffff


	//   ....[58]....
        /*01a4*/ 	.word	0xffffffff


	//   ....[59]....
        /*01a8*/ 	.word	0xffffffff


	//   ....[60]....
        /*01ac*/ 	.word	0xffffffff


	//   ....[61]....
        /*01b0*/ 	.word	0xffffffff


	//   ....[62]....
        /*01b4*/ 	.word	0xffffffff


	//   ....[63]....
        /*01b8*/ 	.word	0xffffffff


	//   ....[64]....
        /*01bc*/ 	.word	0xffffffff


	//   ....[65]....
        /*01c0*/ 	.word	0xffffffff


	//   ....[66]....
        /*01c4*/ 	.word	0xffffffff


	//   ....[67]....
        /*01c8*/ 	.word	0xffffffff


	//   ....[68]....
        /*01cc*/ 	.word	0xffffffff


	//   ....[69]....
        /*01d0*/ 	.word	0xffffffff


	//   ....[70]....
        /*01d4*/ 	.word	0xffffffff


	//   ....[71]....
        /*01d8*/ 	.word	0xffffffff


	//   ....[72]....
        /*01dc*/ 	.word	0xffffffff


	//   ....[73]....
        /*01e0*/ 	.word	0xffffffff


	//   ....[74]....
        /*01e4*/ 	.word	0xffffffff


	//   ....[75]....
        /*01e8*/ 	.word	0xffffffff


	//   ....[76]....
        /*01ec*/ 	.word	0xffffffff


	//   ....[77]....
        /*01f0*/ 	.word	0xffffffff


	//   ....[78]....
        /*01f4*/ 	.word	0xffffffff


	//   ....[79]....
        /*01f8*/ 	.word	0xffffffff


	//   ....[80]....
        /*01fc*/ 	.word	0xffffffff


	//   ....[81]....
        /*0200*/ 	.word	0xffffffff


	//   ....[82]....
        /*0204*/ 	.word	0xffffffff


	//   ....[83]....
        /*0208*/ 	.word	0xffffffff


	//   ....[84]....
        /*020c*/ 	.word	0xffffffff


	//   ....[85]....
        /*0210*/ 	.word	0xffffffff


	//   ....[86]....
        /*0214*/ 	.word	0xffffffff


	//   ....[87]....
        /*0218*/ 	.word	0xffffffff


	//   ....[88]....
        /*021c*/ 	.word	0xffffffff


	//   ....[89]....
        /*0220*/ 	.word	0xffffffff


	//   ....[90]....
        /*0224*/ 	.word	0xffffffff


	//   ....[91]....
        /*0228*/ 	.word	0xffffffff


	//   ....[92]....
        /*022c*/ 	.word	0xffffffff


	//   ....[93]....
        /*0230*/ 	.word	0xffffffff


	//   ....[94]....
        /*0234*/ 	.word	0xffffffff


	//   ....[95]....
        /*0238*/ 	.word	0xffffffff


	//   ....[96]....
        /*023c*/ 	.word	0xffffffff


	//   ....[97]....
        /*0240*/ 	.word	0xffffffff


	//   ....[98]....
        /*0244*/ 	.word	0xffffffff


	//   ....[99]....
        /*0248*/ 	.word	0xffffffff


	//   ....[100]....
        /*024c*/ 	.word	0xffffffff


	//   ....[101]....
        /*0250*/ 	.word	0xffffffff


	//   ....[102]....
        /*0254*/ 	.word	0xffffffff


	//   ....[103]....
        /*0258*/ 	.word	0xffffffff


	//   ....[104]....
        /*025c*/ 	.word	0xffffffff


	//   ....[105]....
        /*0260*/ 	.word	0xffffffff


	//   ....[106]....
        /*0264*/ 	.word	0xffffffff


	//   ....[107]....
        /*0268*/ 	.word	0xffffffff


	//   ....[108]....
        /*026c*/ 	.word	0xffffffff


	//   ....[109]....
        /*0270*/ 	.word	0xffffffff


	//   ....[110]....
        /*0274*/ 	.word	0xffffffff


	//   ....[111]....
        /*0278*/ 	.word	0xffffffff


	//   ....[112]....
        /*027c*/ 	.word	0xffffffff


	//   ....[113]....
        /*0280*/ 	.word	0xffffffff


	//   ....[114]....
        /*0284*/ 	.word	0xffffffff


	//   ....[115]....
        /*0288*/ 	.word	0xffffffff


	//   ....[116]....
        /*028c*/ 	.word	0xffffffff


	//   ....[117]....
        /*0290*/ 	.word	0xffffffff


	//   ....[118]....
        /*0294*/ 	.word	0xffffffff


	//   ....[119]....
        /*0298*/ 	.word	0xffffffff


	//   ....[120]....
        /*029c*/ 	.word	0xffffffff


	//   ....[121]....
        /*02a0*/ 	.word	0xffffffff


	//   ....[122]....
        /*02a4*/ 	.word	0xffffffff


	//   ....[123]....
        /*02a8*/ 	.word	0xffffffff


	//   ....[124]....
        /*02ac*/ 	.word	0xffffffff


	//   ....[125]....
        /*02b0*/ 	.word	0xffffffff


	//   ....[126]....
        /*02b4*/ 	.word	0xffffffff


	//   ....[127]....
        /*02b8*/ 	.word	0xffffffff


	//   ....[128]....
        /*02bc*/ 	.word	0xffffffff


	//   ....[129]....
        /*02c0*/ 	.word	0xffffffff


	//   ....[130]....
        /*02c4*/ 	.word	0xffffffff


	//   ....[131]....
        /*02c8*/ 	.word	0xffffffff


	//   ....[132]....
        /*02cc*/ 	.word	0xffffffff


	//   ....[133]....
        /*02d0*/ 	.word	0xffffffff


	//   ....[134]....
        /*02d4*/ 	.word	0xffffffff


	//   ....[135]....
        /*02d8*/ 	.word	0xffffffff


	//   ....[136]....
        /*02dc*/ 	.word	0xffffffff


	//   ....[137]....
        /*02e0*/ 	.word	0xffffffff


	//   ....[138]....
        /*02e4*/ 	.word	0xffffffff


	//   ....[139]....
        /*02e8*/ 	.word	0xffffffff


	//   ....[140]....
        /*02ec*/ 	.word	0xffffffff


	//   ....[141]....
        /*02f0*/ 	.word	0xffffffff


	//   ....[142]....
        /*02f4*/ 	.word	0xffffffff


	//   ....[143]....
        /*02f8*/ 	.word	0xffffffff


	//   ....[144]....
        /*02fc*/ 	.word	0xffffffff


	//   ....[145]....
        /*0300*/ 	.word	0xffffffff


	//   ....[146]....
        /*0304*/ 	.word	0xffffffff


	//   ....[147]....
        /*0308*/ 	.word	0xffffffff


	//   ....[148]....
        /*030c*/ 	.word	0xffffffff


	//   ....[149]....
        /*0310*/ 	.word	0xffffffff


	//   ....[150]....
        /*0314*/ 	.word	0xffffffff


	//   ....[151]....
        /*0318*/ 	.word	0xffffffff


	//   ....[152]....
        /*031c*/ 	.word	0x05000022


	//   ....[153]....
        /*0320*/ 	.word	0x05000022


	//   ....[154]....
        /*0324*/ 	.word	0x05000022


	//   ....[155]....
        /*0328*/ 	.word	0x05000022


	//   ....[156]....
        /*032c*/ 	.word	0x05000022


	//   ....[157]....
        /*0330*/ 	.word	0x05000022


	//   ....[158]....
        /*0334*/ 	.word	0x05000022


	//   ....[159]....
        /*0338*/ 	.word	0x05000022


	//   ....[160]....
        /*033c*/ 	.word	0x05000022


	//   ....[161]....
        /*0340*/ 	.word	0x05000022


	//   ....[162]....
        /*0344*/ 	.word	0x05000022


	//   ....[163]....
        /*0348*/ 	.word	0x05000022


	//   ....[164]....
        /*034c*/ 	.word	0x05000022


	//   ....[165]....
        /*0350*/ 	.word	0x05000022


	//   ....[166]....
        /*0354*/ 	.word	0x05000022


	//   ....[167]....
        /*0358*/ 	.word	0x05000022


	//   ....[168]....
        /*035c*/ 	.word	0x05000022


	//   ....[169]....
        /*0360*/ 	.word	0x05000022


	//   ....[170]....
        /*0364*/ 	.word	0x05000022


	//   ....[171]....
        /*0368*/ 	.word	0x05000022


	//   ....[172]....
        /*036c*/ 	.word	0x05000022


	//   ....[173]....
        /*0370*/ 	.word	0x05000022


	//   ....[174]....
        /*0374*/ 	.word	0x05000022


	//   ....[175]....
        /*0378*/ 	.word	0x05000022


	//   ....[176]....
        /*037c*/ 	.word	0x05000022


	//   ....[177]....
        /*0380*/ 	.word	0x05000022


	//   ....[178]....
        /*0384*/ 	.word	0x05000022


	//   ....[179]....
        /*0388*/ 	.word	0x05000022


	//   ....[180]....
        /*038c*/ 	.word	0x05000022


	//   ....[181]....
        /*0390*/ 	.word	0x05000022


	//   ....[182]....
        /*0394*/ 	.word	0x05000022


	//   ....[183]....
        /*0398*/ 	.word	0x05000022


	//   ....[184]....
        /*039c*/ 	.word	0x05000022


	//   ....[185]....
        /*03a0*/ 	.word	0x05000022


	//   ....[186]....
        /*03a4*/ 	.word	0x05000022


	//   ....[187]....
        /*03a8*/ 	.word	0x05000022


	//   ....[188]....
        /*03ac*/ 	.word	0x05000022


	//   ....[189]....
        /*03b0*/ 	.word	0x05000022


	//   ....[190]....
        /*03b4*/ 	.word	0x05000022


	//   ....[191]....
        /*03b8*/ 	.word	0x05000022


	//   ....[192]....
        /*03bc*/ 	.word	0x05000022


	//   ....[193]....
        /*03c0*/ 	.word	0x05000022


	//   ....[194]....
        /*03c4*/ 	.word	0x05000022


	//   ....[195]....
        /*03c8*/ 	.word	0x05000022


	//   ....[196]....
        /*03cc*/ 	.word	0x05000022


	//   ....[197]....
        /*03d0*/ 	.word	0x05000022


	//   ....[198]....
        /*03d4*/ 	.word	0x05000022


	//   ....[199]....
        /*03d8*/ 	.word	0x05000022


	//   ....[200]....
        /*03dc*/ 	.word	0x05000022


	//   ....[201]....
        /*03e0*/ 	.word	0x05000022


	//   ....[202]....
        /*03e4*/ 	.word	0x05000022


	//   ....[203]....
        /*03e8*/ 	.word	0x05000022


	//   ....[204]....
        /*03ec*/ 	.word	0x05000022


	//   ....[205]....
        /*03f0*/ 	.word	0x05000022


	//   ....[206]....
        /*03f4*/ 	.word	0x05000022


	//   ....[207]....
        /*03f8*/ 	.word	0x05000022


	//   ....[208]....
        /*03fc*/ 	.word	0x05000022


	//   ....[209]....
        /*0400*/ 	.word	0x05000022


	//   ....[210]....
        /*0404*/ 	.word	0x05000022


	//   ....[211]....
        /*0408*/ 	.word	0x05000022


	//   ....[212]....
        /*040c*/ 	.word	0x05000022


	//   ....[213]....
        /*0410*/ 	.word	0x05000022


	//   ....[214]....
        /*0414*/ 	.word	0x05000022


	//   ....[215]....
        /*0418*/ 	.word	0x05000022


	//   ....[216]....
        /*041c*/ 	.word	0x05000022


	//   ....[217]....
        /*0420*/ 	.word	0x05000022


	//   ....[218]....
        /*0424*/ 	.word	0x05000022


	//   ....[219]....
        /*0428*/ 	.word	0x05000022


	//   ....[220]....
        /*042c*/ 	.word	0x05000022


	//   ....[221]....
        /*0430*/ 	.word	0x05000022


	//   ....[222]....
        /*0434*/ 	.word	0x05000022


	//   ....[223]....
        /*0438*/ 	.word	0x05000022


	//   ....[224]....
        /*043c*/ 	.word	0x05000022


	//   ....[225]....
        /*0440*/ 	.word	0x05000022


	//   ....[226]....
        /*0444*/ 	.word	0x05000022


	//   ....[227]....
        /*0448*/ 	.word	0x05000022


	//   ....[228]....
        /*044c*/ 	.word	0x05000022


	//   ....[229]....
        /*0450*/ 	.word	0x05000022


	//   ....[230]....
        /*0454*/ 	.word	0x05000022


	//   ....[231]....
        /*0458*/ 	.word	0x05000022


	//   ....[232]....
        /*045c*/ 	.word	0x05000022


	//   ....[233]....
        /*0460*/ 	.word	0x05000022


	//   ....[234]....
        /*0464*/ 	.word	0x05000022


	//   ....[235]....
        /*0468*/ 	.word	0x05000022


	//   ....[236]....
        /*046c*/ 	.word	0x05000022


	//   ....[237]....
        /*0470*/ 	.word	0x05000022


	//   ....[238]....
        /*0474*/ 	.word	0x05000022


	//   ....[239]....
        /*0478*/ 	.word	0x05000022


	//   ....[240]....
        /*047c*/ 	.word	0x05000022


	//   ....[241]....
        /*0480*/ 	.word	0x05000022


	//   ....[242]....
        /*0484*/ 	.word	0x05000022


	//   ....[243]....
        /*0488*/ 	.word	0x05000022


	//----- nvinfo : EIATTR_COOP_GROUP_INSTR_OFFSETS
	.align		4
.L_478:
        /*048c*/ 	.byte	0x04, 0x28
        /*048e*/ 	.short	(.L_480 - .L_479)


	//   ....[0]....
.L_479:
        /*0490*/ 	.word	0x00000400


	//   ....[1]....
        /*0494*/ 	.word	0x000005c0


	//   ....[2]....
        /*0498*/ 	.word	0x00000990


	//   ....[3]....
        /*049c*/ 	.word	0x000009b0


	//   ....[4]....
        /*04a0*/ 	.word	0x000009d0


	//   ....[5]....
        /*04a4*/ 	.word	0x00000a20


	//   ....[6]....
        /*04a8*/ 	.word	0x00000a80


	//   ....[7]....
        /*04ac*/ 	.word	0x00000aa0


	//   ....[8]....
        /*04b0*/ 	.word	0x00000b10


	//   ....[9]....
        /*04b4*/ 	.word	0x00000b50


	//   ....[10]....
        /*04b8*/ 	.word	0x00000b70


	//   ....[11]....
        /*04bc*/ 	.word	0x00000be0


	//   ....[12]....
        /*04c0*/ 	.word	0x00000c20


	//   ....[13]....
        /*04c4*/ 	.word	0x00000c40


	//   ....[14]....
        /*04c8*/ 	.word	0x00000cb0


	//   ....[15]....
        /*04cc*/ 	.word	0x00000cf0


	//   ....[16]....
        /*04d0*/ 	.word	0x00000d10


	//   ....[17]....
        /*04d4*/ 	.word	0x00000de0


	//   ....[18]....
        /*04d8*/ 	.word	0x00000df0


	//   ....[19]....
        /*04dc*/ 	.word	0x00001350


	//   ....[20]....
        /*04e0*/ 	.word	0x00002860


	//   ....[21]....
        /*04e4*/ 	.word	0x000029f0


	//   ....[22]....
        /*04e8*/ 	.word	0x00002d60


	//   ....[23]....
        /*04ec*/ 	.word	0x00002dc0


	//   ....[24]....
        /*04f0*/ 	.word	0x00002df0


	//   ....[25]....
        /*04f4*/ 	.word	0x00002e60


	//   ....[26]....
        /*04f8*/ 	.word	0x00002ea0


	//   ....[27]....
        /*04fc*/ 	.word	0x00002ec0


	//   ....[28]....
        /*0500*/ 	.word	0x00002f40


	//   ....[29]....
        /*0504*/ 	.word	0x00002f70


	//   ....[30]....
        /*0508*/ 	.word	0x00002f90


	//   ....[31]....
        /*050c*/ 	.word	0x00003010


	//   ....[32]....
        /*0510*/ 	.word	0x00003040


	//   ....[33]....
        /*0514*/ 	.word	0x00003060


	//   ....[34]....
        /*0518*/ 	.word	0x000030f0


	//   ....[35]....
        /*051c*/ 	.word	0x00003120


	//   ....[36]....
        /*0520*/ 	.word	0x00003140


	//   ....[37]....
        /*0524*/ 	.word	0x000035d0


	//   ....[38]....
        /*0528*/ 	.word	0x00003610


	//   ....[39]....
        /*052c*/ 	.word	0x00003660


	//   ....[40]....
        /*0530*/ 	.word	0x00003970


	//   ....[41]....
        /*0534*/ 	.word	0x00003a00


	//   ....[42]....
        /*0538*/ 	.word	0x00003a50


	//   ....[43]....
        /*053c*/ 	.word	0x00003a60


	//   ....[44]....
        /*0540*/ 	.word	0x00003a70


	//   ....[45]....
        /*0544*/ 	.word	0x00003b50


	//   ....[46]....
        /*0548*/ 	.word	0x00003b60


	//   ....[47]....
        /*054c*/ 	.word	0x00003b70


	//   ....[48]....
        /*0550*/ 	.word	0x00003c60


	//   ....[49]....
        /*0554*/ 	.word	0x00003c70


	//   ....[50]....
        /*0558*/ 	.word	0x00003c80


	//   ....[51]....
        /*055c*/ 	.word	0x00003d70


	//   ....[52]....
        /*0560*/ 	.word	0x00003d80


	//   ....[53]....
        /*0564*/ 	.word	0x00003d90


	//   ....[54]....
        /*0568*/ 	.word	0x00003e80


	//   ....[55]....
        /*056c*/ 	.word	0x00003e90


	//   ....[56]....
        /*0570*/ 	.word	0x00003ea0


	//   ....[57]....
        /*0574*/ 	.word	0x00003fe0


	//   ....[58]....
        /*0578*/ 	.word	0x00004060


	//   ....[59]....
        /*057c*/ 	.word	0x000040e0


	//   ....[60]....
        /*0580*/ 	.word	0x00004130


	//   ....[61]....
        /*0584*/ 	.word	0x00004140


	//   ....[62]....
        /*0588*/ 	.word	0x00004150


	//   ....[63]....
        /*058c*/ 	.word	0x00004230


	//   ....[64]....
        /*0590*/ 	.word	0x00004240


	//   ....[65]....
        /*0594*/ 	.word	0x00004250


	//   ....[66]....
        /*0598*/ 	.word	0x00004330


	//   ....[67]....
        /*059c*/ 	.word	0x00004340


	//   ....[68]....
        /*05a0*/ 	.word	0x00004350


	//   ....[69]....
        /*05a4*/ 	.word	0x00004430


	//   ....[70]....
        /*05a8*/ 	.word	0x00004440


	//   ....[71]....
        /*05ac*/ 	.word	0x00004450


	//   ....[72]....
        /*05b0*/ 	.word	0x00004530


	//   ....[73]....
        /*05b4*/ 	.word	0x00004540


	//   ....[74]....
        /*05b8*/ 	.word	0x00004550


	//   ....[75]....
        /*05bc*/ 	.word	0x000046b0


	//   ....[76]....
        /*05c0*/ 	.word	0x00006330


	//   ....[77]....
        /*05c4*/ 	.word	0x00006470


	//   ....[78]....
        /*05c8*/ 	.word	0x00006a30


	//   ....[79]....
        /*05cc*/ 	.word	0x00006ae0


	//   ....[80]....
        /*05d0*/ 	.word	0x00006af0


	//   ....[81]....
        /*05d4*/ 	.word	0x00006b30


	//   ....[82]....
        /*05d8*/ 	.word	0x00006ba0


	//   ....[83]....
        /*05dc*/ 	.word	0x00006bc0


	//   ....[84]....
        /*05e0*/ 	.word	0x00006c30


	//   ....[85]....
        /*05e4*/ 	.word	0x00006c70


	//   ....[86]....
        /*05e8*/ 	.word	0x00006c90


	//   ....[87]....
        /*05ec*/ 	.word	0x00006d00


	//   ....[88]....
        /*05f0*/ 	.word	0x00006d40


	//   ....[89]....
        /*05f4*/ 	.word	0x00006d60


	//   ....[90]....
        /*05f8*/ 	.word	0x00006dd0


	//   ....[91]....
        /*05fc*/ 	.word	0x00006e10


	//   ....[92]....
        /*0600*/ 	.word	0x00006e40


	//   ....[93]....
        /*0604*/ 	.word	0x000072d0


	//   ....[94]....
        /*0608*/ 	.word	0x00007360


	//   ....[95]....
        /*060c*/ 	.word	0x00007450


	//   ....[96]....
        /*0610*/ 	.word	0x00008e50


	//   ....[97]....
        /*0614*/ 	.word	0x00008f90


	//   ....[98]....
        /*0618*/ 	.word	0x00009520


	//   ....[99]....
        /*061c*/ 	.word	0x00009540


	//   ....[100]....
        /*0620*/ 	.word	0x00009560


	//   ....[101]....
        /*0624*/ 	.word	0x000095c0


	//   ....[102]....
        /*0628*/ 	.word	0x00009600


	//   ....[103]....
        /*062c*/ 	.word	0x00009620


	//   ....[104]....
        /*0630*/ 	.word	0x000096a0


	//   ....[105]....
        /*0634*/ 	.word	0x000096d0


	//   ....[106]....
        /*0638*/ 	.word	0x000096f0


	//   ....[107]....
        /*063c*/ 	.word	0x00009780


	//   ....[108]....
        /*0640*/ 	.word	0x000097a0


	//   ....[109]....
        /*0644*/ 	.word	0x000097b0


	//   ....[110]....
        /*0648*/ 	.word	0x00009850


	//   ....[111]....
        /*064c*/ 	.word	0x00009870


	//   ....[112]....
        /*0650*/ 	.word	0x00009880


	//   ....[113]....
        /*0654*/ 	.word	0x00009ea0


	//   ....[114]....
        /*0658*/ 	.word	0x00009eb0


	//   ....[115]....
        /*065c*/ 	.word	0x00009ed0


	//   ....[116]....
        /*0660*/ 	.word	0x0000a150


	//   ....[117]....
        /*0664*/ 	.word	0x0000a1e0


	//   ....[118]....
        /*0668*/ 	.word	0x0000a230


	//   ....[119]....
        /*066c*/ 	.word	0x0000a240


	//   ....[120]....
        /*0670*/ 	.word	0x0000a250


	//   ....[121]....
        /*0674*/ 	.word	0x0000a330


	//   ....[122]....
        /*0678*/ 	.word	0x0000a340


	//   ....[123]....
        /*067c*/ 	.word	0x0000a350


	//   ....[124]....
        /*0680*/ 	.word	0x0000a440


	//   ....[125]....
        /*0684*/ 	.word	0x0000a450


	//   ....[126]....
        /*0688*/ 	.word	0x0000a460


	//   ....[127]....
        /*068c*/ 	.word	0x0000a550


	//   ....[128]....
        /*0690*/ 	.word	0x0000a560


	//   ....[129]....
        /*0694*/ 	.word	0x0000a570


	//   ....[130]....
        /*0698*/ 	.word	0x0000a660


	//   ....[131]....
        /*069c*/ 	.word	0x0000a670


	//   ....[132]....
        /*06a0*/ 	.word	0x0000a680


	//   ....[133]....
        /*06a4*/ 	.word	0x0000a7d0


	//   ....[134]....
        /*06a8*/ 	.word	0x0000a850


	//   ....[135]....
        /*06ac*/ 	.word	0x0000a8d0


	//   ....[136]....
        /*06b0*/ 	.word	0x0000a920


	//   ....[137]....
        /*06b4*/ 	.word	0x0000a930


	//   ....[138]....
        /*06b8*/ 	.word	0x0000a940


	//   ....[139]....
        /*06bc*/ 	.word	0x0000aa20


	//   ....[140]....
        /*06c0*/ 	.word	0x0000aa30


	//   ....[141]....
        /*06c4*/ 	.word	0x0000aa40


	//   ....[142]....
        /*06c8*/ 	.word	0x0000ab20


	//   ....[143]....
        /*06cc*/ 	.word	0x0000ab30


	//   ....[144]....
        /*06d0*/ 	.word	0x0000ab40


	//   ....[145]....
        /*06d4*/ 	.word	0x0000ac20


	//   ....[146]....
        /*06d8*/ 	.word	0x0000ac30


	//   ....[147]....
        /*06dc*/ 	.word	0x0000ac40


	//   ....[148]....
        /*06e0*/ 	.word	0x0000ad20


	//   ....[149]....
        /*06e4*/ 	.word	0x0000ad40


	//   ....[150]....
        /*06e8*/ 	.word	0x0000ad50


	//   ....[151]....
        /*06ec*/ 	.word	0x0000aeb0


	//   ....[152]....
        /*06f0*/ 	.word	0x0000c750


	//   ....[153]....
        /*06f4*/ 	.word	0x0000c7f0


	//   ....[154]....
        /*06f8*/ 	.word	0x0000c8a0


	//   ....[155]....
        /*06fc*/ 	.word	0x0000c8f0


	//   ....[156]....
        /*0700*/ 	.word	0x0000c940


	//   ....[157]....
        /*0704*/ 	.word	0x0000c9b0


	//   ....[158]....
        /*0708*/ 	.word	0x0000ca40


	//   ....[159]....
        /*070c*/ 	.word	0x0000cac0


	//   ....[160]....
        /*0710*/ 	.word	0x0000cb10


	//   ....[161]....
        /*0714*/ 	.word	0x0000cb80


	//   ....[162]....
        /*0718*/ 	.word	0x0000cc10


	//   ....[163]....
        /*071c*/ 	.word	0x0000cc90


	//   ....[164]....
        /*0720*/ 	.word	0x0000cce0


	//   ....[165]....
        /*0724*/ 	.word	0x0000cd50


	//   ....[166]....
        /*0728*/ 	.word	0x0000cde0


	//   ....[167]....
        /*072c*/ 	.word	0x0000ce60


	//   ....[168]....
        /*0730*/ 	.word	0x0000ceb0


	//   ....[169]....
        /*0734*/ 	.word	0x0000cf20


	//   ....[170]....
        /*0738*/ 	.word	0x0000cfb0


	//   ....[171]....
        /*073c*/ 	.word	0x0000d030


	//   ....[172]....
        /*0740*/ 	.word	0x0000d080


	//   ....[173]....
        /*0744*/ 	.word	0x0000d0f0


	//   ....[174]....
        /*0748*/ 	.word	0x0000d170


	//   ....[175]....
        /*074c*/ 	.word	0x0000d200


	//   ....[176]....
        /*0750*/ 	.word	0x0000d290


	//   ....[177]....
        /*0754*/ 	.word	0x0000d340


	//   ....[178]....
        /*0758*/ 	.word	0x0000d390


	//   ....[179]....
        /*075c*/ 	.word	0x0000d3e0


	//   ....[180]....
        /*0760*/ 	.word	0x0000d460


	//   ....[181]....
        /*0764*/ 	.word	0x0000d4f0


	//   ....[182]....
        /*0768*/ 	.word	0x0000d570


	//   ....[183]....
        /*076c*/ 	.word	0x0000d5c0


	//   ....[184]....
        /*0770*/ 	.word	0x0000d640


	//   ....[185]....
        /*0774*/ 	.word	0x0000d6d0


	//   ....[186]....
        /*0778*/ 	.word	0x0000d750


	//   ....[187]....
        /*077c*/ 	.word	0x0000d7a0


	//   ....[188]....
        /*0780*/ 	.word	0x0000d820


	//   ....[189]....
        /*0784*/ 	.word	0x0000d8b0


	//   ....[190]....
        /*0788*/ 	.word	0x0000d930


	//   ....[191]....
        /*078c*/ 	.word	0x0000d980


	//   ....[192]....
        /*0790*/ 	.word	0x0000da00


	//   ....[193]....
        /*0794*/ 	.word	0x0000da90


	//   ....[194]....
        /*0798*/ 	.word	0x0000db10


	//   ....[195]....
        /*079c*/ 	.word	0x0000db60


	//   ....[196]....
        /*07a0*/ 	.word	0x0000dbd0


	//   ....[197]....
        /*07a4*/ 	.word	0x0000dc50


	//   ....[198]....
        /*07a8*/ 	.word	0x0000dce0


	//   ....[199]....
        /*07ac*/ 	.word	0x0000dd70


	//   ....[200]....
        /*07b0*/ 	.word	0x0000de20


	//   ....[201]....
        /*07b4*/ 	.word	0x0000de70


	//   ....[202]....
        /*07b8*/ 	.word	0x0000dec0


	//   ....[203]....
        /*07bc*/ 	.word	0x0000df30


	//   ....[204]....
        /*07c0*/ 	.word	0x0000dfc0


	//   ....[205]....
        /*07c4*/ 	.word	0x0000e040


	//   ....[206]....
        /*07c8*/ 	.word	0x0000e090


	//   ....[207]....
        /*07cc*/ 	.word	0x0000e100


	//   ....[208]....
        /*07d0*/ 	.word	0x0000e190


	//   ....[209]....
        /*07d4*/ 	.word	0x0000e210


	//   ....[210]....
        /*07d8*/ 	.word	0x0000e260


	//   ....[211]....
        /*07dc*/ 	.word	0x0000e2d0


	//   ....[212]....
        /*07e0*/ 	.word	0x0000e360


	//   ....[213]....
        /*07e4*/ 	.word	0x0000e3e0


	//   ....[214]....
        /*07e8*/ 	.word	0x0000e430


	//   ....[215]....
        /*07ec*/ 	.word	0x0000e4a0


	//   ....[216]....
        /*07f0*/ 	.word	0x0000e530


	//   ....[217]....
        /*07f4*/ 	.word	0x0000e5b0


	//   ....[218]....
        /*07f8*/ 	.word	0x0000e600


	//   ....[219]....
        /*07fc*/ 	.word	0x0000e670


	//   ....[220]....
        /*0800*/ 	.word	0x0000e6e0


	//   ....[221]....
        /*0804*/ 	.word	0x0000e760


	//   ....[222]....
        /*0808*/ 	.word	0x0000e7e0


	//   ....[223]....
        /*080c*/ 	.word	0x0000e890


	//   ....[224]....
        /*0810*/ 	.word	0x0000e8e0


	//   ....[225]....
        /*0814*/ 	.word	0x0000e930


	//   ....[226]....
        /*0818*/ 	.word	0x0000e9a0


	//   ....[227]....
        /*081c*/ 	.word	0x0000ea30


	//   ....[228]....
        /*0820*/ 	.word	0x0000eab0


	//   ....[229]....
        /*0824*/ 	.word	0x0000eb00


	//   ....[230]....
        /*0828*/ 	.word	0x0000eb70


	//   ....[231]....
        /*082c*/ 	.word	0x0000ec00


	//   ....[232]....
        /*0830*/ 	.word	0x0000ec80


	//   ....[233]....
        /*0834*/ 	.word	0x0000ecd0


	//   ....[234]....
        /*0838*/ 	.word	0x0000ed40


	//   ....[235]....
        /*083c*/ 	.word	0x0000edd0


	//   ....[236]....
        /*0840*/ 	.word	0x0000ee50


	//   ....[237]....
        /*0844*/ 	.word	0x0000eea0


	//   ....[238]....
        /*0848*/ 	.word	0x0000ef10


	//   ....[239]....
        /*084c*/ 	.word	0x0000efa0


	//   ....[240]....
        /*0850*/ 	.word	0x0000f030


	//   ....[241]....
        /*0854*/ 	.word	0x0000f080


	//   ....[242]....
        /*0858*/ 	.word	0x0000f0f0


	//   ....[243]....
        /*085c*/ 	.word	0x0000f160


	//----- nvinfo : EIATTR_VRC_CTA_INIT_COUNT
	.align		4
.L_480:
        /*0860*/ 	.byte	0x02, 0x4a
	.zero		1
	.zero		1


	//----- nvinfo : EIATTR_EXIT_INSTR_OFFSETS
	.align		4
        /*0864*/ 	.byte	0x04, 0x1c
        /*0866*/ 	.short	(.L_482 - .L_481)


	//   ....[0]....
.L_481:
        /*0868*/ 	.word	0x000018c0


	//   ....[1]....
        /*086c*/ 	.word	0x00001bb0


	//   ....[2]....
        /*0870*/ 	.word	0x00001da0


	//   ....[3]....
        /*0874*/ 	.word	0x00002430


	//   ....[4]....
        /*0878*/ 	.word	0x000024d0


	//   ....[5]....
        /*087c*/ 	.word	0x00005110


	//   ....[6]....
        /*0880*/ 	.word	0x00005420


	//   ....[7]....
        /*0884*/ 	.word	0x00005630


	//   ....[8]....
        /*0888*/ 	.word	0x00005cd0


	//   ....[9]....
        /*088c*/ 	.word	0x00005d70


	//   ....[10]....
        /*0890*/ 	.word	0x00005da0


	//   ....[11]....
        /*0894*/ 	.word	0x00008770


	//   ....[12]....
        /*0898*/ 	.word	0x00008890


	//   ....[13]....
        /*089c*/ 	.word	0x0000c5f0


	//   ....[14]....
        /*08a0*/ 	.word	0x0000c700


	//----- nvinfo : EIATTR_MAX_THREADS
	.align		4
.L_482:
        /*08a4*/ 	.byte	0x04, 0x05
        /*08a6*/ 	.short	(.L_484 - .L_483)
.L_483:
        /*08a8*/ 	.word	0x00000100
        /*08ac*/ 	.word	0x00000001
        /*08b0*/ 	.word	0x00000001


	//----- nvinfo : EIATTR_CRS_STACK_SIZE
	.align		4
.L_484:
        /*08b4*/ 	.byte	0x04, 0x1e
        /*08b6*/ 	.short	(.L_486 - .L_485)
.L_485:
        /*08b8*/ 	.word	0x00000000


	//----- nvinfo : EIATTR_CBANK_PARAM_SIZE
	.align		4
.L_486:
        /*08bc*/ 	.byte	0x03, 0x19
        /*08be*/ 	.short	0x0048


	//----- nvinfo : EIATTR_PARAM_CBANK
	.align		4
        /*08c0*/ 	.byte	0x04, 0x0a
        /*08c2*/ 	.short	(.L_488 - .L_487)
	.align		4
.L_487:
        /*08c4*/ 	.word	index@(.nv.constant0._ZN6thrust24THRUST_300001_SM_1000_NS8cuda_cub4core6detail13_kernel_agentINS1_15__reduce_by_key16ReduceByKeyAgentINS0_6detail15normal_iteratorINS0_10device_ptrIiEEEESB_SB_SB_N4cuda3std3__48equal_toIiEENSE_4plusIiEEPllEEJSB_SB_SB_SB_SJ_N3cub18CUB_300001_SM_100024ReduceByKeyScanTileStateIilLb1EEESG_SI_llEEEvDpT0_)
        /*08c8*/ 	.short	0x0380
        /*08ca*/ 	.short	0x0048


	//----- nvinfo : EIATTR_SW_WAR
	.align		4
.L_488:
        /*08cc*/ 	.byte	0x04, 0x36
        /*08ce*/ 	.short	(.L_490 - .L_489)
.L_489:
        /*08d0*/ 	.word	0x00000008
.L_490:


//--------------------- .nv.info._ZN6thrust24THRUST_300001_SM_1000_NS8cuda_cub4core6detail13_kernel_agentINS1_15__reduce_by_key9InitAgentIN3cub18CUB_300001_SM_100024ReduceByKeyScanTileStateIilLb1EEElPlEEJSA_lSB_EEEvDpT0_ --------------------------
	.section	.nv.info._ZN6thrust24THRUST_300001_SM_1000_NS8cuda_cub4core6detail13_kernel_agentINS1_15__reduce_by_key9InitAgentIN3cub18CUB_300001_SM_100024ReduceByKeyScanTileStateIilLb1EEElPlEEJSA_lSB_EEEvDpT0_,"",@"SHT_CUDA_INFO"
	.sectionflags	@""
	.align	4


	//----- nvinfo : EIATTR_CUDA_API_VERSION
	.align		4
        /*0000*/ 	.byte	0x04, 0x37
        /*0002*/ 	.short	(.L_492 - .L_491)
.L_491:
        /*0004*/ 	.word	0x00000082


	//----- nvinfo : EIATTR_KPARAM_INFO
	.align		4
.L_492:
        /*0008*/ 	.byte	0x04, 0x17
        /*000a*/ 	.short	(.L_494 - .L_493)
.L_493:
        /*000c*/ 	.word	0x00000000
        /*0010*/ 	.short	0x0002
        /*0012*/ 	.short	0x0010
        /*0014*/ 	.byte	0x00, 0xf5, 0x21, 0x00


	//----- nvinfo : EIATTR_KPARAM_INFO
	.align		4
.L_494:
        /*0018*/ 	.byte	0x04, 0x17
        /*001a*/ 	.short	(.L_496 - .L_495)
.L_495:
        /*001c*/ 	.word	0x00000000
        /*0020*/ 	.short	0x0001
        /*0022*/ 	.short	0x0008
        /*0024*/ 	.byte	0x00, 0xf0, 0x21, 0x00


	//----- nvinfo : EIATTR_KPARAM_INFO
	.align		4
.L_496:
        /*0028*/ 	.byte	0x04, 0x17
        /*002a*/ 	.short	(.L_498 - .L_497)
.L_497:
        /*002c*/ 	.word	0x00000000
        /*0030*/ 	.short	0x0000
        /*0032*/ 	.short	0x0000
        /*0034*/ 	.byte	0x00, 0xf0, 0x21, 0x00


	//----- nvinfo : EIATTR_SPARSE_MMA_MASK
	.align		4
.L_498:
        /*0038*/ 	.byte	0x03, 0x50
        /*003a*/ 	.short	0x0000


	//----- nvinfo : EIATTR_MAXREG_COUNT
	.align		4
        /*003c*/ 	.byte	0x03, 0x1b
        /*003e*/ 	.short	0x00ff


	//----- nvinfo : EIATTR_MERCURY_ISA_VERSION
	.align		4
        /*0040*/ 	.byte	0x03, 0x5f
        /*0042*/ 	.short	0x0101


	//----- nvinfo : EIATTR_VRC_CTA_INIT_COUNT
	.align		4
        /*0044*/ 	.byte	0x02, 0x4a
	.zero		1
	.zero		1


	//----- nvinfo : EIATTR_EXIT_INSTR_OFFSETS
	.align		4
        /*0048*/ 	.byte	0x04, 0x1c
        /*004a*/ 	.short	(.L_500 - .L_499)


	//   ....[0]....
.L_499:
        /*004c*/ 	.word	0x00000140


	//   ....[1]....
        /*0050*/ 	.word	0x00000170


	//----- nvinfo : EIATTR_MAX_THREADS
	.align		4
.L_500:
        /*0054*/ 	.byte	0x04, 0x05
        /*0056*/ 	.short	(.L_502 - .L_501)
.L_501:
        /*0058*/ 	.word	0x00000080
        /*005c*/ 	.word	0x00000001
        /*0060*/ 	.word	0x00000001


	//----- nvinfo : EIATTR_CBANK_PARAM_SIZE
	.align		4
.L_502:
        /*0064*/ 	.byte	0x03, 0x19
        /*0066*/ 	.short	0x0018


	//----- nvinfo : EIATTR_PARAM_CBANK
	.align		4
        /*0068*/ 	.byte	0x04, 0x0a
        /*006a*/ 	.short	(.L_504 - .L_503)
	.align		4
.L_503:
        /*006c*/ 	.word	index@(.nv.constant0._ZN6thrust24THRUST_300001_SM_1000_NS8cuda_cub4core6detail13_kernel_agentINS1_15__reduce_by_key9InitAgentIN3cub18CUB_300001_SM_100024ReduceByKeyScanTileStateIilLb1EEElPlEEJSA_lSB_EEEvDpT0_)
        /*0070*/ 	.short	0x0380
        /*0072*/ 	.short	0x0018


	//----- nvinfo : EIATTR_SW_WAR
	.align		4
.L_504:
        /*0074*/ 	.byte	0x04, 0x36
        /*0076*/ 	.short	(.L_506 - .L_505)
.L_505:
        /*0078*/ 	.word	0x00000008
.L_506:


//--------------------- .nv.info._ZN6thrust24THRUST_300001_SM_1000_NS8cuda_cub4core6detail13_kernel_agentINS1_15__reduce_by_key16ReduceByKeyAgentINS0_6detail15normal_iteratorINS0_10device_ptrIiEEEESB_SB_SB_N4cuda3std3__48equal_toIiEENSE_4plusIiEEPiiEEJSB_SB_SB_SB_SJ_N3cub18CUB_300001_SM_100024ReduceByKeyScanTileStateIiiLb1EEESG_SI_iiEEEvDpT0_ --------------------------
	.section	.nv.info._ZN6thrust24THRUST_300001_SM_1000_NS8cuda_cub4core6detail13_kernel_agentINS1_15__reduce_by_key16ReduceByKeyAgentINS0_6detail15normal_iteratorINS0_10device_ptrIiEEEESB_SB_SB_N4cuda3std3__48equal_toIiEENSE_4plusIiEEPiiEEJSB_SB_SB_SB_SJ_N3cub18CUB_300001_SM_100024ReduceByKeyScanTileStateIiiLb1EEESG_SI_iiEEEvDpT0_,"",@"SHT_CUDA_INFO"
	.sectionflags	@""
	.align	4


	//----- nvinfo : EIATTR_CUDA_API_VERSION
	.align		4
        /*0000*/ 	.byte	0x04, 0x37
        /*0002*/ 	.short	(.L_508 - .L_507)
.L_507:
        /*0004*/ 	.word	0x00000082


	//----- nvinfo : EIATTR_KPARAM_INFO
	.align		4
.L_508:
        /*0008*/ 	.byte	0x04, 0x17
        /*000a*/ 	.short	(.L_510 - .L_509)
.L_509:
        /*000c*/ 	.word	0x00000000
        /*0010*/ 	.short	0x0009
        /*0012*/ 	.short	0x0038
        /*0014*/ 	.byte	0x00, 0xf0, 0x11, 0x00


	//----- nvinfo : EIATTR_KPARAM_INFO
	.align		4
.L_510:
        /*0018*/ 	.byte	0x04, 0x17
        /*001a*/ 	.short	(.L_512 - .L_511)
.L_511:
        /*001c*/ 	.word	0x00000000
        /*0020*/ 	.short	0x0008
        /*0022*/ 	.short	0x0034
        /*0024*/ 	.byte	0x00, 0xf0, 0x11, 0x00


	//----- nvinfo : EIATTR_KPARAM_INFO
	.align		4
.L_512:
        /*0028*/ 	.byte	0x04, 0x17
        /*002a*/ 	.short	(.L_514 - .L_513)
.L_513:
        /*002c*/ 	.word	0x00000000
        /*0030*/ 	.short	0x0007
        /*0032*/ 	.short	0x0031
        /*0034*/ 	.byte	0x00, 0xf0, 0x05, 0x00


	//----- nvinfo : EIATTR_KPARAM_INFO
	.align		4
.L_514:
        /*0038*/ 	.byte	0x04, 0x17
        /*003a*/ 	.short	(.L_516 - .L_515)
.L_515:
        /*003c*/ 	.word	0x00000000
        /*0040*/ 	.short	0x0006
        /*0042*/ 	.short	0x0030
        /*0044*/ 	.byte	0x00, 0xf0, 0x05, 0x00


	//----- nvinfo : EIATTR_KPARAM_INFO
	.align		4
.L_516:
        /*0048*/ 	.byte	0x04, 0x17
        /*004a*/ 	.short	(.L_518 - .L_517)
.L_517:
        /*004c*/ 	.word	0x00000000
        /*0050*/ 	.short	0x0005
        /*0052*/ 	.short	0x0028
        /*0054*/ 	.byte	0x00, 0xf0, 0x21, 0x00


	//----- nvinfo : EIATTR_KPARAM_INFO
	.align		4
.L_518:
        /*0058*/ 	.byte	0x04, 0x17
        /*005a*/ 	.short	(.L_520 - .L_519)
.L_519:
        /*005c*/ 	.word	0x00000000
        /*0060*/ 	.short	0x0004
        /*0062*/ 	.short	0x0020
        /*0064*/ 	.byte	0x00, 0xf5, 0x21, 0x00


	//----- nvinfo : EIATTR_KPARAM_INFO
	.align		4
.L_520:
        /*0068*/ 	.byte	0x04, 0x17
        /*006a*/ 	.short	(.L_522 - .L_521)
.L_521:
        /*006c*/ 	.word	0x00000000
        /*0070*/ 	.short	0x0003
        /*0072*/ 	.short	0x0018
        /*0074*/ 	.byte	0x00, 0xf0, 0x21, 0x00


	//----- nvinfo : EIATTR_KPARAM_INFO
	.align		4
.L_522:
        /*0078*/ 	.byte	0x04, 0x17
        /*007a*/ 	.short	(.L_524 - .L_523)
.L_523:
        /*007c*/ 	.word	0x00000000
        /*0080*/ 	.short	0x0002
        /*0082*/ 	.short	0x0010
        /*0084*/ 	.byte	0x00, 0xf0, 0x21, 0x00


	//----- nvinfo : EIATTR_KPARAM_INFO
	.align		4
.L_524:
        /*0088*/ 	.byte	0x04, 0x17
        /*008a*/ 	.short	(.L_526 - .L_525)
.L_525:
        /*008c*/ 	.word	0x00000000
        /*0090*/ 	.short	0x0001
        /*0092*/ 	.short	0x0008
        /*0094*/ 	.byte	0x00, 0xf0, 0x21, 0x00


	//----- nvinfo : EIATTR_KPARAM_INFO
	.align		4
.L_526:
        /*0098*/ 	.byte	0x04, 0x17
        /*009a*/ 	.short	(.L_528 - .L_527)
.L_527:
        /*009c*/ 	.word	0x00000000
        /*00a0*/ 	.short	0x0000
        /*00a2*/ 	.short	0x0000
        /*00a4*/ 	.byte	0x00, 0xf0, 0x21, 0x00


	//----- nvinfo : EIATTR_SPARSE_MMA_MASK
	.align		4
.L_528:
        /*00a8*/ 	.byte	0x03, 0x50
        /*00aa*/ 	.short	0x0000


	//----- nvinfo : EIATTR_MAXREG_COUNT
	.align		4
        /*00ac*/ 	.byte	0x03, 0x1b
        /*00ae*/ 	.short	0x00ff


	//----- nvinfo : EIATTR_NUM_BARRIERS
	.align		4
        /*00b0*/ 	.byte	0x02, 0x4c
        /*00b2*/ 	.byte	0x01
	.zero		1


	//----- nvinfo : EIATTR_MERCURY_ISA_VERSION
	.align		4
        /*00b4*/ 	.byte	0x03, 0x5f
        /*00b6*/ 	.short	0x0101


	//----- nvinfo : EIATTR_COOP_GROUP_MASK_REGIDS
	.align		4
        /*00b8*/ 	.byte	0x04, 0x29
        /*00ba*/ 	.short	(.L_530 - .L_529)


	//   ....[0]....
.L_529:
        /*00bc*/ 	.word	0xffffffff


	//   ....[1]....
        /*00c0*/ 	.word	0xffffffff


	//   ....[2]....
        /*00c4*/ 	.word	0xffffffff


	//   ....[3]....
        /*00c8*/ 	.word	0xffffffff


	//   ....[4]....
        /*00cc*/ 	.word	0xffffffff


	//   ....[5]....
        /*00d0*/ 	.word	0xffffffff


	//   ....[6]....
        /*00d4*/ 	.word	0xffffffff


	//   ....[7]....
        /*00d8*/ 	.word	0xffffffff


	//   ....[8]....
        /*00dc*/ 	.word	0xffffffff


	//   ....[9]....
        /*00e0*/ 	.word	0xffffffff


	//   ....[10]....
        /*00e4*/ 	.word	0xffffffff


	//   ....[11]....
        /*00e8*/ 	.word	0xffffffff


	//   ....[12]....
        /*00ec*/ 	.word	0xffffffff


	//   ....[13]....
        /*00f0*/ 	.word	0xffffffff


	//   ....[14]....
        /*00f4*/ 	.word	0xffffffff


	//   ....[15]....
        /*00f8*/ 	.word	0xffffffff


	//   ....[16]....
        /*00fc*/ 	.word	0xffffffff


	//   ....[17]....
        /*0100*/ 	.word	0xffffffff


	//   ....[18]....
        /*0104*/ 	.word	0xffffffff


	//   ....[19]....
        /*0108*/ 	.word	0xffffffff


	//   ....[20]....
        /*010c*/ 	.word	0xffffffff


	//   ....[21]....
        /*0110*/ 	.word	0xffffffff


	//   ....[22]....
        /*0114*/ 	.word	0xffffffff


	//   ....[23]....
        /*0118*/ 	.word	0xffffffff


	//   ....[24]....
        /*011c*/ 	.word	0xffffffff


	//   ....[25]....
        /*0120*/ 	.word	0xffffffff


	//   ....[26]....
        /*0124*/ 	.word	0xffffffff


	//   ....[27]....
        /*0128*/ 	.word	0xffffffff


	//   ....[28]....
        /*012c*/ 	.word	0xffffffff


	//   ....[29]....
        /*0130*/ 	.word	0xffffffff


	//   ....[30]....
        /*0134*/ 	.word	0xffffffff


	//   ....[31]....
        /*0138*/ 	.word	0xffffffff


	//   ....[32]....
        /*013c*/ 	.word	0xffffffff


	//   ....[33]....
        /*0140*/ 	.word	0xffffffff


	//   ....[34]....
        /*0144*/ 	.word	0xffffffff


	//   ....[35]....
        /*0148*/ 	.word	0xffffffff


	//   ....[36]....
        /*014c*/ 	.word	0xffffffff


	//   ....[37]....
        /*0150*/ 	.word	0xffffffff


	//   ....[38]....
        /*0154*/ 	.word	0xffffffff


	//   ....[39]....
        /*0158*/ 	.word	0xffffffff


	//   ....[40]....
        /*015c*/ 	.word	0xffffffff


	//   ....[41]....
        /*0160*/ 	.word	0xffffffff


	//   ....[42]....
        /*0164*/ 	.word	0xffffffff


	//   ....[43]....
        /*0168*/ 	.word	0xffffffff


	//   ....[44]....
        /*016c*/ 	.word	0xffffffff


	//   ....[45]....
        /*0170*/ 	.word	0xffffffff


	//   ....[46]....
        /*0174*/ 	.word	0xffffffff


	//   ....[47]....
        /*0178*/ 	.word	0xffffffff


	//   ....[48]....
        /*017c*/ 	.word	0xffffffff


	//   ....[49]....
        /*0180*/ 	.word	0xffffffff


	//   ....[50]....
        /*0184*/ 	.word	0xffffffff


	//   ....[51]....
        /*0188*/ 	.word	0xffffffff


	//   ....[52]....
        /*018c*/ 	.word	0xffffffff


	//   ....[53]....
        /*0190*/ 	.word	0xffffffff


	//   ....[54]....
        /*0194*/ 	.word	0xffffffff


	//   ....[55]....
        /*0198*/ 	.word	0xffffffff


	//   ....[56]....
        /*019c*/ 	.word	0xffffffff


	//   ....[57]....
        /*01a0*/ 	.word	0xffffffff


	//   ....[58]....
        /*01a4*/ 	.word	0xffffffff


	//   ....[59]....
        /*01a8*/ 	.word	0xffffffff


	//   ....[60]....
        /*01ac*/ 	.word	0xffffffff


	//   ....[61]....
        /*01b0*/ 	.word	0xffffffff


	//   ....[62]....
        /*01b4*/ 	.word	0xffffffff


	//   ....[63]....
        /*01b8*/ 	.word	0xffffffff


	//   ....[64]....
        /*01bc*/ 	.word	0xffffffff


	//   ....[65]....
        /*01c0*/ 	.word	0xffffffff


	//   ....[66]....
        /*01c4*/ 	.word	0xffffffff


	//   ....[67]....
        /*01c8*/ 	.word	0xffffffff


	//   ....[68]....
        /*01cc*/ 	.word	0xffffffff


	//   ....[69]....
        /*01d0*/ 	.word	0xffffffff


	//   ....[70]....
        /*01d4*/ 	.word	0xffffffff


	//   ....[71]....
        /*01d8*/ 	.word	0xffffffff


	//   ....[72]....
        /*01dc*/ 	.word	0xffffffff


	//   ....[73]....
        /*01e0*/ 	.word	0xffffffff


	//   ....[74]....
        /*01e4*/ 	.word	0xffffffff


	//   ....[75]....
        /*01e8*/ 	.word	0xffffffff


	//   ....[76]....
        /*01ec*/ 	.word	0xffffffff


	//   ....[77]....
        /*01f0*/ 	.word	0xffffffff


	//   ....[78]....
        /*01f4*/ 	.word	0xffffffff


	//   ....[79]....
        /*01f8*/ 	.word	0xffffffff


	//   ....[80]....
        /*01fc*/ 	.word	0xffffffff


	//   ....[81]....
        /*0200*/ 	.word	0xffffffff


	//   ....[82]....
        /*0204*/ 	.word	0xffffffff


	//   ....[83]....
        /*0208*/ 	.word	0xffffffff


	//   ....[84]....
        /*020c*/ 	.word	0xffffffff


	//   ....[85]....
        /*0210*/ 	.word	0xffffffff


	//   ....[86]....
        /*0214*/ 	.word	0xffffffff


	//   ....[87]....
        /*0218*/ 	.word	0xffffffff


	//   ....[88]....
        /*021c*/ 	.word	0xffffffff


	//   ....[89]....
        /*0220*/ 	.word	0xffffffff


	//   ....[90]....
        /*0224*/ 	.word	0xffffffff


	//   ....[91]....
        /*0228*/ 	.word	0xffffffff


	//   ....[92]....
        /*022c*/ 	.word	0xffffffff


	//   ....[93]....
        /*0230*/ 	.word	0xffffffff


	//   ....[94]....
        /*0234*/ 	.word	0xffffffff


	//   ....[95]....
        /*0238*/ 	.word	0xffffffff


	//   ....[96]....
        /*023c*/ 	.word	0xffffffff


	//   ....[97]....
        /*0240*/ 	.word	0xffffffff


	//   ....[98]....
        /*0244*/ 	.word	0xffffffff


	//   ....[99]....
        /*0248*/ 	.word	0xffffffff


	//   ....[100]....
        /*024c*/ 	.word	0xffffffff


	//   ....[101]....
        /*0250*/ 	.word	0xffffffff


	//   ....[102]....
        /*0254*/ 	.word	0xffffffff


	//   ....[103]....
        /*0258*/ 	.word	0xffffffff


	//   ....[104]....
        /*025c*/ 	.word	0xffffffff


	//   ....[105]....
        /*0260*/ 	.word	0xffffffff


	//   ....[106]....
        /*0264*/ 	.word	0xffffffff


	//   ....[107]....
        /*0268*/ 	.word	0xffffffff


	//   ....[108]....
        /*026c*/ 	.word	0x05000015


	//   ....[109]....
        /*0270*/ 	.word	0x05000015


	//   ....[110]....
        /*0274*/ 	.word	0x05000015


	//   ....[111]....
        /*0278*/ 	.word	0x05000015


	//   ....[112]....
        /*027c*/ 	.word	0x05000015


	//   ....[113]....
        /*0280*/ 	.word	0x05000015


	//   ....[114]....
        /*0284*/ 	.word	0x05000015


	//   ....[115]....
        /*0288*/ 	.word	0x05000015


	//   ....[116]....
        /*028c*/ 	.word	0x05000015


	//   ....[117]....
        /*0290*/ 	.word	0x05000015


	//   ....[118]....
        /*0294*/ 	.word	0x05000015


	//   ....[119]....
        /*0298*/ 	.word	0x05000015


	//   ....[120]....
        /*029c*/ 	.word	0x05000015


	//   ....[121]....
        /*02a0*/ 	.word	0x05000015


	//   ....[122]....
        /*02a4*/ 	.word	0x05000015


	//   ....[123]....
        /*02a8*/ 	.word	0x05000015


	//   ....[124]....
        /*02ac*/ 	.word	0x05000015


	//   ....[125]....
        /*02b0*/ 	.word	0x05000015


	//   ....[126]....
        /*02b4*/ 	.word	0x05000015


	//   ....[127]....
        /*02b8*/ 	.word	0x05000015


	//   ....[128]....
        /*02bc*/ 	.word	0x05000015


	//   ....[129]....
        /*02c0*/ 	.word	0x05000015


	//   ....[130]....
        /*02c4*/ 	.word	0x05000015


	//   ....[131]....
        /*02c8*/ 	.word	0x05000015


	//   ....[132]....
        /*02cc*/ 	.word	0x05000015


	//   ....[133]....
        /*02d0*/ 	.word	0x05000015


	//   ....[134]....
        /*02d4*/ 	.word	0x05000015


	//   ....[135]....
        /*02d8*/ 	.word	0x05000015


	//   ....[136]....
        /*02dc*/ 	.word	0x05000015


	//   ....[137]....
        /*02e0*/ 	.word	0x05000015


	//   ....[138]....
        /*02e4*/ 	.word	0x05000015


	//   ....[139]....
        /*02e8*/ 	.word	0x05000015


	//   ....[140]....
        /*02ec*/ 	.word	0x05000015


	//   ....[141]....
        /*02f0*/ 	.word	0x05000015


	//   ....[142]....
        /*02f4*/ 	.word	0x05000015


	//   ....[143]....
        /*02f8*/ 	.word	0x05000015


	//   ....[144]....
        /*02fc*/ 	.word	0x05000015


	//   ....[145]....
        /*0300*/ 	.word	0x05000015


	//   ....[146]....
        /*0304*/ 	.word	0x05000015


	//   ....[147]....
        /*0308*/ 	.word	0x05000015


	//   ....[148]....
        /*030c*/ 	.word	0x05000015


	//   ....[149]....
        /*0310*/ 	.word	0x05000015


	//   ....[150]....
        /*0314*/ 	.word	0x05000015


	//   ....[151]....
        /*0318*/ 	.word	0x05000015


	//   ....[152]....
        /*031c*/ 	.word	0x05000015


	//   ....[153]....
        /*0320*/ 	.word	0x05000015


	//   ....[154]....
        /*0324*/ 	.word	0x05000015


	//   ....[155]....
        /*0328*/ 	.word	0x05000015


	//   ....[156]....
        /*032c*/ 	.word	0x05000015


	//   ....[157]....
        /*0330*/ 	.word	0x05000015


	//   ....[158]....
        /*0334*/ 	.word	0x05000015


	//   ....[159]....
        /*0338*/ 	.word	0x05000015


	//----- nvinfo : EIATTR_COOP_GROUP_INSTR_OFFSETS
	.align		4
.L_530:
        /*033c*/ 	.byte	0x04, 0x28
        /*033e*/ 	.short	(.L_532 - .L_531)


	//   ....[0]....
.L_531:
        /*0340*/ 	.word	0x00000390


	//   ....[1]....
        /*0344*/ 	.word	0x00000530


	//   ....[2]....
        /*0348*/ 	.word	0x000008a0


	//   ....[3]....
        /*034c*/ 	.word	0x000008c0


	//   ....[4]....
        /*0350*/ 	.word	0x00000900


	//   ....[5]....
        /*0354*/ 	.word	0x00000930


	//   ....[6]....
        /*0358*/ 	.word	0x000009a0


	//   ....[7]....
        /*035c*/ 	.word	0x000009e0


	//   ....[8]....
        /*0360*/ 	.word	0x00000a20


	//   ....[9]....
        /*0364*/ 	.word	0x00000a70


	//   ....[10]....
        /*0368*/ 	.word	0x00000ac0


	//   ....[11]....
        /*036c*/ 	.word	0x00000ae0


	//   ....[12]....
        /*0370*/ 	.word	0x00000ba0


	//   ....[13]....
        /*0374*/ 	.word	0x00000ea0


	//   ....[14]....
        /*0378*/ 	.word	0x00002630


	//   ....[15]....
        /*037c*/ 	.word	0x000027b0


	//   ....[16]....
        /*0380*/ 	.word	0x00002b10


	//   ....[17]....
        /*0384*/ 	.word	0x00002b60


	//   ....[18]....
        /*0388*/ 	.word	0x00002bd0


	//   ....[19]....
        /*038c*/ 	.word	0x00002bf0


	//   ....[20]....
        /*0390*/ 	.word	0x00002c70


	//   ....[21]....
        /*0394*/ 	.word	0x00002c90


	//   ....[22]....
        /*0398*/ 	.word	0x00002d00


	//   ....[23]....
        /*039c*/ 	.word	0x00002d20


	//   ....[24]....
        /*03a0*/ 	.word	0x00002d90


	//   ....[25]....
        /*03a4*/ 	.word	0x00002db0


	//   ....[26]....
        /*03a8*/ 	.word	0x00002e10


	//   ....[27]....
        /*03ac*/ 	.word	0x00002e40


	//   ....[28]....
        /*03b0*/ 	.word	0x000033b0


	//   ....[29]....
        /*03b4*/ 	.word	0x00003420


	//   ....[30]....
        /*03b8*/ 	.word	0x000034a0


	//   ....[31]....
        /*03bc*/ 	.word	0x000034f0


	//   ....[32]....
        /*03c0*/ 	.word	0x00003510


	//   ....[33]....
        /*03c4*/ 	.word	0x00003580


	//   ....[34]....
        /*03c8*/ 	.word	0x000035a0


	//   ....[35]....
        /*03cc*/ 	.word	0x00003630


	//   ....[36]....
        /*03d0*/ 	.word	0x00003650


	//   ....[37]....
        /*03d4*/ 	.word	0x000036c0


	//   ....[38]....
        /*03d8*/ 	.word	0x000036e0


	//   ....[39]....
        /*03dc*/ 	.word	0x00003760


	//   ....[40]....
        /*03e0*/ 	.word	0x00003780


	//   ....[41]....
        /*03e4*/ 	.word	0x00003890


	//   ....[42]....
        /*03e8*/ 	.word	0x000038f0


	//   ....[43]....
        /*03ec*/ 	.word	0x00003980


	//   ....[44]....
        /*03f0*/ 	.word	0x00003990


	//   ....[45]....
        /*03f4*/ 	.word	0x000039b0


	//   ....[46]....
        /*03f8*/ 	.word	0x00003a20


	//   ....[47]....
        /*03fc*/ 	.word	0x00003a50


	//   ....[48]....
        /*0400*/ 	.word	0x00003ae0


	//   ....[49]....
        /*0404*/ 	.word	0x00003b00


	//   ....[50]....
        /*0408*/ 	.word	0x00003b70


	//   ....[51]....
        /*040c*/ 	.word	0x00003b90


	//   ....[52]....
        /*0410*/ 	.word	0x00003c10


	//   ....[53]....
        /*0414*/ 	.word	0x00003c30


	//   ....[54]....
        /*0418*/ 	.word	0x000058c0


	//   ....[55]....
        /*041c*/ 	.word	0x00005a10


	//   ....[56]....
        /*0420*/ 	.word	0x00005f00


	//   ....[57]....
        /*0424*/ 	.word	0x00005f30


	//   ....[58]....
        /*0428*/ 	.word	0x00005f70


	//   ....[59]....
        /*042c*/ 	.word	0x00005fa0


	//   ....[60]....
        /*0430*/ 	.word	0x00006010


	//   ....[61]....
        /*0434*/ 	.word	0x00006050


	//   ....[62]....
        /*0438*/ 	.word	0x00006090


	//   ....[63]....
        /*043c*/ 	.word	0x000060e0


	//   ....[64]....
        /*0440*/ 	.word	0x00006130


	//   ....[65]....
        /*0444*/ 	.word	0x00006150


	//   ....[66]....
        /*0448*/ 	.word	0x00006430


	//   ....[67]....
        /*044c*/ 	.word	0x00006500


	//   ....[68]....
        /*0450*/ 	.word	0x00007fd0


	//   ....[69]....
        /*0454*/ 	.word	0x00008110


	//   ....[70]....
        /*0458*/ 	.word	0x00008580


	//   ....[71]....
        /*045c*/ 	.word	0x000085d0


	//   ....[72]....
        /*0460*/ 	.word	0x00008630


	//   ....[73]....
        /*0464*/ 	.word	0x00008660


	//   ....[74]....
        /*0468*/ 	.word	0x000086d0


	//   ....[75]....
        /*046c*/ 	.word	0x000086f0


	//   ....[76]....
        /*0470*/ 	.word	0x00008770


	//   ....[77]....
        /*0474*/ 	.word	0x00008780


	//   ....[78]....
        /*0478*/ 	.word	0x00008800


	//   ....[79]....
        /*047c*/ 	.word	0x00008810


	//   ....[80]....
        /*0480*/ 	.word	0x00008ab0


	//   ....[81]....
        /*0484*/ 	.word	0x00008b50


	//   ....[82]....
        /*0488*/ 	.word	0x00008e60


	//   ....[83]....
        /*048c*/ 	.word	0x00008ed0


	//   ....[84]....
        /*0490*/ 	.word	0x00008f40


	//   ....[85]....
        /*0494*/ 	.word	0x00008f60


	//   ....[86]....
        /*0498*/ 	.word	0x00008fd0


	//   ....[87]....
        /*049c*/ 	.word	0x00008ff0


	//   ....[88]....
        /*04a0*/ 	.word	0x00009070


	//   ....[89]....
        /*04a4*/ 	.word	0x00009090


	//   ....[90]....
        /*04a8*/ 	.word	0x00009100


	//   ....[91]....
        /*04ac*/ 	.word	0x00009120


	//   ....[92]....
        /*04b0*/ 	.word	0x000091d0


	//   ....[93]....
        /*04b4*/ 	.word	0x00009210


	//   ....[94]....
        /*04b8*/ 	.word	0x00009230


	//   ....[95]....
        /*04bc*/ 	.word	0x00009330


	//   ....[96]....
        /*04c0*/ 	.word	0x00009390


	//   ....[97]....
        /*04c4*/ 	.word	0x00009400


	//   ....[98]....
        /*04c8*/ 	.word	0x00009420


	//   ....[99]....
        /*04cc*/ 	.word	0x00009490


	//   ....[100]....
        /*04d0*/ 	.word	0x000094c0


	//   ....[101]....
        /*04d4*/ 	.word	0x00009550


	//   ....[102]....
        /*04d8*/ 	.word	0x00009570


	//   ....[103]....
        /*04dc*/ 	.word	0x000095e0


	//   ....[104]....
        /*04e0*/ 	.word	0x00009600


	//   ....[105]....
        /*04e4*/ 	.word	0x00009690


	//   ....[106]....
        /*04e8*/ 	.word	0x000096b0


	//   ....[107]....
        /*04ec*/ 	.word	0x000096d0


	//   ....[108]....
        /*04f0*/ 	.word	0x0000af30


	//   ....[109]....
        /*04f4*/ 	.word	0x0000aff0


	//   ....[110]....
        /*04f8*/ 	.word	0x0000b0c0


	//   ....[111]....
        /*04fc*/ 	.word	0x0000b120


	//   ....[112]....
        /*0500*/ 	.word	0x0000b1d0


	//   ....[113]....
        /*0504*/ 	.word	0x0000b240


	//   ....[114]....
        /*0508*/ 	.word	0x0000b2e0


	//   ....[115]....
        /*050c*/ 	.word	0x0000b350


	//   ....[116]....
        /*0510*/ 	.word	0x0000b3d0


	//   ....[117]....
        /*0514*/ 	.word	0x0000b490


	//   ....[118]....
        /*0518*/ 	.word	0x0000b510


	//   ....[119]....
        /*051c*/ 	.word	0x0000b5d0


	//   ....[120]....
        /*0520*/ 	.word	0x0000b600


	//   ....[121]....
        /*0524*/ 	.word	0x0000b6e0


	//   ....[122]....
        /*0528*/ 	.word	0x0000b790


	//   ....[123]....
        /*052c*/ 	.word	0x0000b860


	//   ....[124]....
        /*0530*/ 	.word	0x0000b8c0


	//   ....[125]....
        /*0534*/ 	.word	0x0000b9a0


	//   ....[126]....
        /*0538*/ 	.word	0x0000b9f0


	//   ....[127]....
        /*053c*/ 	.word	0x0000bac0


	//   ....[128]....
        /*0540*/ 	.word	0x0000bb10


	//   ....[129]....
        /*0544*/ 	.word	0x0000bb90


	//   ....[130]....
        /*0548*/ 	.word	0x0000bc30


	//   ....[131]....
        /*054c*/ 	.word	0x0000bca0


	//   ....[132]....
        /*0550*/ 	.word	0x0000bd40


	//   ....[133]....
        /*0554*/ 	.word	0x0000bd70


	//   ....[134]....
        /*0558*/ 	.word	0x0000be70


	//   ....[135]....
        /*055c*/ 	.word	0x0000bf20


	//   ....[136]....
        /*0560*/ 	.word	0x0000bfe0


	//   ....[137]....
        /*0564*/ 	.word	0x0000c030


	//   ....[138]....
        /*0568*/ 	.word	0x0000c100


	//   ....[139]....
        /*056c*/ 	.word	0x0000c150


	//   ....[140]....
        /*0570*/ 	.word	0x0000c220


	//   ....[141]....
        /*0574*/ 	.word	0x0000c270


	//   ....[142]....
        /*0578*/ 	.word	0x0000c340


	//   ....[143]....
        /*057c*/ 	.word	0x0000c390


	//   ....[144]....
        /*0580*/ 	.word	0x0000c470


	//   ....[145]....
        /*0584*/ 	.word	0x0000c4d0


	//   ....[146]....
        /*0588*/ 	.word	0x0000c500


	//   ....[147]....
        /*058c*/ 	.word	0x0000c600


	//   ....[148]....
        /*0590*/ 	.word	0x0000c6a0


	//   ....[149]....
        /*0594*/ 	.word	0x0000c780


	//   ....[150]....
        /*0598*/ 	.word	0x0000c7d0


	//   ....[151]....
        /*059c*/ 	.word	0x0000c890


	//   ....[152]....
        /*05a0*/ 	.word	0x0000c8e0


	//   ....[153]....
        /*05a4*/ 	.word	0x0000c9b0


	//   ....[154]....
        /*05a8*/ 	.word	0x0000ca00


	//   ....[155]....
        /*05ac*/ 	.word	0x0000cad0


	//   ....[156]....
        /*05b0*/ 	.word	0x0000cb20


	//   ....[157]....
        /*05b4*/ 	.word	0x0000cbf0


	//   ....[158]....
        /*05b8*/ 	.word	0x0000cc40


	//   ....[159]....
        /*05bc*/ 	.word	0x0000cc70


	//----- nvinfo : EIATTR_VRC_CTA_INIT_COUNT
	.align		4
.L_532:
        /*05c0*/ 	.byte	0x02, 0x4a
	.zero		1
	.zero		1


	//----- nvinfo : EIATTR_EXIT_INSTR_OFFSETS
	.align		4
        /*05c4*/ 	.byte	0x04, 0x1c
        /*05c6*/ 	.short	(.L_534 - .L_533)


	//   ....[0]....
.L_533:
        /*05c8*/ 	.word	0x00001410


	//   ....[1]....
        /*05cc*/ 	.word	0x000016b0


	//   ....[2]....
        /*05d0*/ 	.word	0x00001e30


	//   ....[3]....
        /*05d4*/ 	.word	0x00001f00


	//   ....[4]....
        /*05d8*/ 	.word	0x00002290


	//   ....[5]....
        /*05dc*/ 	.word	0x00002300


	//   ....[6]....
        /*05e0*/ 	.word	0x00004460


	//   ....[7]....
        /*05e4*/ 	.word	0x00004630


	//   ....[8]....
        /*05e8*/ 	.word	0x00004df0


	//   ....[9]....
        /*05ec*/ 	.word	0x00004ee0


	//   ....[10]....
        /*05f0*/ 	.word	0x00005280


	//   ....[11]....
        /*05f4*/ 	.word	0x000052f0


	//   ....[12]....
        /*05f8*/ 	.word	0x00005310


	//   ....[13]....
        /*05fc*/ 	.word	0x00007950


	//   ....[14]....
        /*0600*/ 	.word	0x00007a00


	//   ....[15]....
        /*0604*/ 	.word	0x0000ae30


	//   ....[16]....
        /*0608*/ 	.word	0x0000aee0


	//----- nvinfo : EIATTR_MAX_THREADS
	.align		4
.L_534:
        /*060c*/ 	.byte	0x04, 0x05
        /*060e*/ 	.short	(.L_536 - .L_535)
.L_535:
        /*0610*/ 	.word	0x00000100
        /*0614*/ 	.word	0x00000001
        /*0618*/ 	.word	0x00000001


	//----- nvinfo : EIATTR_CRS_STACK_SIZE
	.align		4
.L_536:
        /*061c*/ 	.byte	0x04, 0x1e
        /*061e*/ 	.short	(.L_538 - .L_537)
.L_537:
        /*0620*/ 	.word	0x00000000


	//----- nvinfo : EIATTR_CBANK_PARAM_SIZE
	.align		4
.L_538:
        /*0624*/ 	.byte	0x03, 0x19
        /*0626*/ 	.short	0x003c


	//----- nvinfo : EIATTR_PARAM_CBANK
	.align		4
        /*0628*/ 	.byte	0x04, 0x0a
        /*062a*/ 	.short	(.L_540 - .L_539)
	.align		4
.L_539:
        /*062c*/ 	.word	index@(.nv.constant0._ZN6thrust24THRUST_300001_SM_1000_NS8cuda_cub4core6detail13_kernel_agentINS1_15__reduce_by_key16ReduceByKeyAgentINS0_6detail15normal_iteratorINS0_10device_ptrIiEEEESB_SB_SB_N4cuda3std3__48equal_toIiEENSE_4plusIiEEPiiEEJSB_SB_SB_SB_SJ_N3cub18CUB_300001_SM_100024ReduceByKeyScanTileStateIiiLb1EEESG_SI_iiEEEvDpT0_)
        /*0630*/ 	.short	0x0380
        /*0632*/ 	.short	0x003c


	//----- nvinfo : EIATTR_SW_WAR
	.align		4
.L_540:
        /*0634*/ 	.byte	0x04, 0x36
        /*0636*/ 	.short	(.L_542 - .L_541)
.L_541:
        /*0638*/ 	.word	0x00000008
.L_542:


//--------------------- .nv.info._ZN6thrust24THRUST_300001_SM_1000_NS8cuda_cub4core6detail13_kernel_agentINS1_15__reduce_by_key9InitAgentIN3cub18CUB_300001_SM_100024ReduceByKeyScanTileStateIiiLb1EEEiPiEEJSA_iSB_EEEvDpT0_ --------------------------
	.section	.nv.info._ZN6thrust24THRUST_300001_SM_1000_NS8cuda_cub4core6detail13_kernel_agentINS1_15__reduce_by_key9InitAgentIN3cub18CUB_300001_SM_100024ReduceByKeyScanTileStateIiiLb1EEEiPiEEJSA_iSB_EEEvDpT0_,"",@"SHT_CUDA_INFO"
	.sectionflags	@""
	.align	4


	//----- nvinfo : EIATTR_CUDA_API_VERSION
	.align		4
        /*0000*/ 	.byte	0x04, 0x37
        /*0002*/ 	.short	(.L_544 - .L_543)
.L_543:
        /*0004*/ 	.word	0x00000082


	//----- nvinfo : EIATTR_KPARAM_INFO
	.align		4
.L_544:
        /*0008*/ 	.byte	0x04, 0x17
        /*000a*/ 	.short	(.L_546 - .L_545)
.L_545:
        /*000c*/ 	.word	0x00000000
        /*0010*/ 	.short	0x0002
        /*0012*/ 	.short	0x0010
        /*0014*/ 	.byte	0x00, 0xf5, 0x21, 0x00


	//----- nvinfo : EIATTR_KPARAM_INFO
	.align		4
.L_546:
        /*0018*/ 	.byte	0x04, 0x17
        /*001a*/ 	.short	(.L_548 - .L_547)
.L_547:
        /*001c*/ 	.word	0x00000000
        /*0020*/ 	.short	0x0001
        /*0022*/ 	.short	0x0008
        /*0024*/ 	.byte	0x00, 0xf0, 0x11, 0x00


	//----- nvinfo : EIATTR_KPARAM_INFO
	.align		4
.L_548:
        /*0028*/ 	.byte	0x04, 0x17
        /*002a*/ 	.short	(.L_550 - .L_549)
.L_549:
        /*002c*/ 	.word	0x00000000
        /*0030*/ 	.short	0x0000
        /*0032*/ 	.short	0x0000
        /*0034*/ 	.byte	0x00, 0xf0, 0x21, 0x00


	//----- nvinfo : EIATTR_SPARSE_MMA_MASK
	.align		4
.L_550:
        /*0038*/ 	.byte	0x03, 0x50
        /*003a*/ 	.short	0x0000


	//----- nvinfo : EIATTR_MAXREG_COUNT
	.align		4
        /*003c*/ 	.byte	0x03, 0x1b
        /*003e*/ 	.short	0x00ff


	//----- nvinfo : EIATTR_MERCURY_ISA_VERSION
	.align		4
        /*0040*/ 	.byte	0x03, 0x5f
        /*0042*/ 	.short	0x0101


	//----- nvinfo : EIATTR_VRC_CTA_INIT_COUNT
	.align		4
        /*0044*/ 	.byte	0x02, 0x4a
	.zero		1
	.zero		1


	//----- nvinfo : EIATTR_EXIT_INSTR_OFFSETS
	.align		4
        /*0048*/ 	.byte	0x04, 0x1c
        /*004a*/ 	.short	(.L_552 - .L_551)


	//   ....[0]....
.L_551:
        /*004c*/ 	.word	0x00000140


	//   ....[1]....
        /*0050*/ 	.word	0x00000170


	//----- nvinfo : EIATTR_MAX_THREADS
	.align		4
.L_552:
        /*0054*/ 	.byte	0x04, 0x05
        /*0056*/ 	.short	(.L_554 - .L_553)
.L_553:
        /*0058*/ 	.word	0x00000080
        /*005c*/ 	.word	0x00000001
        /*0060*/ 	.word	0x00000001


	//----- nvinfo : EIATTR_CBANK_PARAM_SIZE
	.align		4
.L_554:
        /*0064*/ 	.byte	0x03, 0x19
        /*0066*/ 	.short	0x0018


	//----- nvinfo : EIATTR_PARAM_CBANK
	.align		4
        /*0068*/ 	.byte	0x04, 0x0a
        /*006a*/ 	.short	(.L_556 - .L_555)
	.align		4
.L_555:
        /*006c*/ 	.word	index@(.nv.constant0._ZN6thrust24THRUST_300001_SM_1000_NS8cuda_cub4core6detail13_kernel_agentINS1_15__reduce_by_key9InitAgentIN3cub18CUB_300001_SM_100024ReduceByKeyScanTileStateIiiLb1EEEiPiEEJSA_iSB_EEEvDpT0_)
        /*0070*/ 	.short	0x0380
        /*0072*/ 	.short	0x0018


	//----- nvinfo : EIATTR_SW_WAR
	.align		4
.L_556:
        /*0074*/ 	.byte	0x04, 0x36
        /*0076*/ 	.short	(.L_558 - .L_557)
.L_557:
        /*0078*/ 	.word	0x00000008
.L_558:


//--------------------- .nv.callgraph             --------------------------
	.section	.nv.callgraph,"",@"SHT_CUDA_CALLGRAPH"
	.align	4
	.sectionentsize	8
	.align		4
        /*0000*/ 	.word	0x00000000
	.align		4
        /*0004*/ 	.word	0xffffffff
	.align		4
        /*0008*/ 	.word	0x00000000
	.align		4
        /*000c*/ 	.word	0xfffffffe
	.align		4
        /*0010*/ 	.word	0x00000000
	.align		4
        /*0014*/ 	.word	0xfffffffd
	.align		4
        /*0018*/ 	.word	0x00000000
	.align		4
        /*001c*/ 	.word	0xfffffffc


//--------------------- .nv.constant4             --------------------------
	.section	.nv.constant4,"a",@progbits
	.align	8
	.align		8
.nv.constant4:
        /*0000*/ 	.dword	_ZN34_INTERNAL_a3259c53_4_k_cu_5d5591d84cuda3std3__45__cpo5beginE
	.align		8
        /*0008*/ 	.dword	_ZN34_INTERNAL_a3259c53_4_k_cu_5d5591d84cuda3std3__45__cpo3endE
	.align		8
        /*0010*/ 	.dword	_ZN34_INTERNAL_a3259c53_4_k_cu_5d5591d84cuda3std3__45__cpo6cbeginE
	.align		8
        /*0018*/ 	.dword	_ZN34_INTERNAL_a3259c53_4_k_cu_5d5591d84cuda3std3__45__cpo4cendE
	.align		8
        /*0020*/ 	.dword	_ZN34_INTERNAL_a3259c53_4_k_cu_5d5591d84cuda3std3__45__cpo6rbeginE
	.align		8
        /*0028*/ 	.dword	_ZN34_INTERNAL_a3259c53_4_k_cu_5d5591d84cuda3std3__45__cpo4rendE
	.align		8
        /*0030*/ 	.dword	_ZN34_INTERNAL_a3259c53_4_k_cu_5d5591d84cuda3std3__45__cpo7crbeginE
	.align		8
        /*0038*/ 	.dword	_ZN34_INTERNAL_a3259c53_4_k_cu_5d5591d84cuda3std3__45__cpo5crendE
	.align		8
        /*0040*/ 	.dword	_ZN34_INTERNAL_a3259c53_4_k_cu_5d5591d84cuda3std3__436_GLOBAL__N__a3259c53_4_k_cu_5d5591d86ignoreE
	.align		8
        /*0048*/ 	.dword	_ZN34_INTERNAL_a3259c53_4_k_cu_5d5591d84cuda3std3__419piecewise_constructE
	.align		8
        /*0050*/ 	.dword	_ZN34_INTERNAL_a3259c53_4_k_cu_5d5591d84cuda3std3__48in_placeE
	.align		8
        /*0058*/ 	.dword	_ZN34_INTERNAL_a3259c53_4_k_cu_5d5591d84cuda3std3__420unreachable_sentinelE
	.align		8
        /*0060*/ 	.dword	_ZN34_INTERNAL_a3259c53_4_k_cu_5d5591d84cuda3std3__47nulloptE
	.align		8
        /*0068*/ 	.dword	_ZN34_INTERNAL_a3259c53_4_k_cu_5d5591d84cuda3std3__48unexpectE
	.align		8
        /*0070*/ 	.dword	_ZN34_INTERNAL_a3259c53_4_k_cu_5d5591d84cuda3std6ranges3__45__cpo4swapE
	.align		8
        /*0078*/ 	.dword	_ZN34_INTERNAL_a3259c53_4_k_cu_5d5591d84cuda3std6ranges3__45__cpo9iter_moveE
	.align		8
        /*0080*/ 	.dword	_ZN34_INTERNAL_a3259c53_4_k_cu_5d5591d84cuda3std6ranges3__45__cpo5beginE
	.align		8
        /*0088*/ 	.dword	_ZN34_INTERNAL_a3259c53_4_k_cu_5d5591d84cuda3std6ranges3__45__cpo3endE
	.align		8
        /*0090*/ 	.dword	_ZN34_INTERNAL_a3259c53_4_k_cu_5d5591d84cuda3std6ranges3__45__cpo6cbeginE
	.align		8
        /*0098*/ 	.dword	_ZN34_INTERNAL_a3259c53_4_k_cu_5d5591d84cuda3std6ranges3__45__cpo4cendE
	.align		8
        /*00a0*/ 	.dword	_ZN34_INTERNAL_a3259c53_4_k_cu_5d5591d84cuda3std6ranges3__45__cpo7advanceE
	.align		8
        /*00a8*/ 	.dword	_ZN34_INTERNAL_a3259c53_4_k_cu_5d5591d84cuda3std6ranges3__45__cpo9iter_swapE
	.align		8
        /*00b0*/ 	.dword	_ZN34_INTERNAL_a3259c53_4_k_cu_5d5591d84cuda3std6ranges3__45__cpo4nextE
	.align		8
        /*00b8*/ 	.dword	_ZN34_INTERNAL_a3259c53_4_k_cu_5d5591d84cuda3std6ranges3__45__cpo4prevE
	.align		8
        /*00c0*/ 	.dword	_ZN34_INTERNAL_a3259c53_4_k_cu_5d5591d84cuda3std6ranges3__45__cpo4dataE
	.align		8
        /*00c8*/ 	.dword	_ZN34_INTERNAL_a3259c53_4_k_cu_5d5591d84cuda3std6ranges3__45__cpo5cdataE
	.align		8
        /*00d0*/ 	.dword	_ZN34_INTERNAL_a3259c53_4_k_cu_5d5591d84cuda3std6ranges3__45__cpo4sizeE
	.align		8
        /*00d8*/ 	.dword	_ZN34_INTERNAL_a3259c53_4_k_cu_5d5591d84cuda3std6ranges3__45__cpo5ssizeE
	.align		8
        /*00e0*/ 	.dword	_ZN34_INTERNAL_a3259c53_4_k_cu_5d5591d84cuda3std6ranges3__45__cpo8distanceE
	.align		8
        /*00e8*/ 	.dword	_ZN34_INTERNAL_a3259c53_4_k_cu_5d5591d86thrust24THRUST_300001_SM_1000_NS8cuda_cub3parE
	.align		8
        /*00f0*/ 	.dword	_ZN34_INTERNAL_a3259c53_4_k_cu_5d5591d86thrust24THRUST_300001_SM_1000_NS8cuda_cub10par_nosyncE
	.align		8
        /*00f8*/ 	.dword	_ZN34_INTERNAL_a3259c53_4_k_cu_5d5591d86thrust24THRUST_300001_SM_1000_NS6system6detail10sequential3seqE
	.align		8
        /*0100*/ 	.dword	_ZN34_INTERNAL_a3259c53_4_k_cu_5d5591d86thrust24THRUST_300001_SM_1000_NS6system3cpp3parE
	.align		8
        /*0108*/ 	.dword	_ZN34_INTERNAL_a3259c53_4_k_cu_5d5591d86thrust24THRUST_300001_SM_1000_NS12placeholders2_1E
	.align		8
        /*0110*/ 	.dword	_ZN34_INTERNAL_a3259c53_4_k_cu_5d5591d86thrust24THRUST_300001_SM_1000_NS12placeholders2_2E
	.align		8
        /*0118*/ 	.dword	_ZN34_INTERNAL_a3259c53_4_k_cu_5d5591d86thrust24THRUST_300001_SM_1000_NS12placeholders2_3E
	.align		8
        /*0120*/ 	.dword	_ZN34_INTERNAL_a3259c53_4_k_cu_5d5591d86thrust24THRUST_300001_SM_1000_NS12placeholders2_4E
	.align		8
        /*0128*/ 	.dword	_ZN34_INTERNAL_a3259c53_4_k_cu_5d5591d86thrust24THRUST_300001_SM_1000_NS12placeholders2_5E
	.align		8
        /*0130*/ 	.dword	_ZN34_INTERNAL_a3259c53_4_k_cu_5d5591d86thrust24THRUST_300001_SM_1000_NS12placeholders2_6E
	.align		8
        /*0138*/ 	.dword	_ZN34_INTERNAL_a3259c53_4_k_cu_5d5591d86thrust24THRUST_300001_SM_1000_NS12placeholders2_7E
	.align		8
        /*0140*/ 	.dword	_ZN34_INTERNAL_a3259c53_4_k_cu_5d5591d86thrust24THRUST_300001_SM_1000_NS12placeholders2_8E
	.align		8
        /*0148*/ 	.dword	_ZN34_INTERNAL_a3259c53_4_k_cu_5d5591d86thrust24THRUST_300001_SM_1000_NS12placeholders2_9E
	.align		8
        /*0150*/ 	.dword	_ZN34_INTERNAL_a3259c53_4_k_cu_5d5591d86thrust24THRUST_300001_SM_1000_NS12placeholders3_10E
	.align		8
        /*0158*/ 	.dword	_ZN34_INTERNAL_a3259c53_4_k_cu_5d5591d86thrust24THRUST_300001_SM_1000_NS3seqE
	.align		8
        /*0160*/ 	.dword	_ZN34_INTERNAL_a3259c53_4_k_cu_5d5591d86thrust24THRUST_300001_SM_1000_NS6deviceE


//--------------------- .text._ZN3cub18CUB_300001_SM_10006detail10radix_sort29DeviceRadixSortOnesweepKernelINS1_5radix10policy_hubIiiyE10Policy1000ELNS0_9SortOrderE0EiiyiiNS1_21identity_decomposer_tEEEvPT5_SB_PT3_PKSC_PT1_PKSG_PT2_PKSK_T4_iiT6_ --------------------------
	.section	.text._ZN3cub18CUB_300001_SM_10006detail10radix_sort29DeviceRadixSortOnesweepKernelINS1_5radix10policy_hubIiiyE10Policy1000ELNS0_9SortOrderE0EiiyiiNS1_21identity_decomposer_tEEEvPT5_SB_PT3_PKSC_PT1_PKSG_PT2_PKSK_T4_iiT6_,"ax",@progbits
	.align	128
        .global         _ZN3cub18CUB_300001_SM_10006detail10radix_sort29DeviceRadixSortOnesweepKernelINS1_5radix10policy_hubIiiyE10Policy1000ELNS0_9SortOrderE0EiiyiiNS1_21identity_decomposer_tEEEvPT5_SB_PT3_PKSC_PT1_PKSG_PT2_PKSK_T4_iiT6_
        .type           _ZN3cub18CUB_300001_SM_10006detail10radix_sort29DeviceRadixSortOnesweepKernelINS1_5radix10policy_hubIiiyE10Policy1000ELNS0_9SortOrderE0EiiyiiNS1_21identity_decomposer_tEEEvPT5_SB_PT3_PKSC_PT1_PKSG_PT2_PKSK_T4_iiT6_,@function
        .size           _ZN3cub18CUB_300001_SM_10006detail10radix_sort29DeviceRadixSortOnesweepKernelINS1_5radix10policy_hubIiiyE10Policy1000ELNS0_9SortOrderE0EiiyiiNS1_21identity_decomposer_tEEEvPT5_SB_PT3_PKSC_PT1_PKSG_PT2_PKSK_T4_iiT6_,(.L_x_1221 - _ZN3cub18CUB_300001_SM_10006detail10radix_sort29DeviceRadixSortOnesweepKernelINS1_5radix10policy_hubIiiyE10Policy1000ELNS0_9SortOrderE0EiiyiiNS1_21identity_decomposer_tEEEvPT5_SB_PT3_PKSC_PT1_PKSG_PT2_PKSK_T4_iiT6_)
        .other          _ZN3cub18CUB_300001_SM_10006detail10radix_sort29DeviceRadixSortOnesweepKernelINS1_5radix10policy_hubIiiyE10Policy1000ELNS0_9SortOrderE0EiiyiiNS1_21identity_decomposer_tEEEvPT5_SB_PT3_PKSC_PT1_PKSG_PT2_PKSK_T4_iiT6_,@"STO_CUDA_ENTRY STV_DEFAULT"
_ZN3cub18CUB_300001_SM_10006detail10radix_sort29DeviceRadixSortOnesweepKernelINS1_5radix10policy_hubIiiyE10Policy1000ELNS0_9SortOrderE0EiiyiiNS1_21identity_decomposer_tEEEvPT5_SB_PT3_PKSC_PT1_PKSG_PT2_PKSK_T4_iiT6_:
.text._ZN3cub18CUB_300001_SM_10006detail10radix_sort29DeviceRadixSortOnesweepKernelINS1_5radix10policy_hubIiiyE10Policy1000ELNS0_9SortOrderE0EiiyiiNS1_21identity_decomposer_tEEEvPT5_SB_PT3_PKSC_PT1_PKSG_PT2_PKSK_T4_iiT6_:
[----:B------:R-:W-:Y:S01]  /*0000*/  LDC R1, c[0x0][0x37c] ;  /* 0x0000df00ff017b82 */ /* 0x000fe20000000800 */
[----:B------:R-:W0:Y:S01]  /*0010*/  S2R R3, SR_TID.X ;  /* 0x0000000000037919 */ /* 0x000e220000002100 */
[----:B------:R-:W-:Y:S01]  /*0020*/  MOV R7, 0x400 ;  /* 0x0000040000077802 */ /* 0x000fe20000000f00 */
[----:B------:R-:W1:Y:S01]  /*0030*/  LDCU.64 UR6, c[0x0][0x358] ;  /* 0x00006b00ff0677ac */ /* 0x000e620008000a00 */
[----:B------:R-:W-:Y:S01]  /*0040*/  BSSY.RECONVERGENT B0, `(.L_x_0) ;  /* 0x000000c000007945 */ /* 0x000fe20003800200 */
[----:B------:R-:W2:Y:S01]  /*0050*/  S2R R0, SR_CgaCtaId ;  /* 0x0000000000007919 */ /* 0x000ea20000008800 */
[----:B0-----:R-:W-:Y:S02]  /*0060*/  ISETP.NE.AND P0, PT, R3, RZ, PT ;  /* 0x000000ff0300720c */ /* 0x001fe40003f05270 */
[----:B--2---:R-:W-:-:S11]  /*0070*/  LEA R7, R0, R7, 0x18 ;  /* 0x0000000700077211 */ /* 0x004fd600078ec0ff */
[----:B-1----:R-:W-:Y:S05]  /*0080*/  @P0 BRA `(.L_x_1) ;  /* 0x00000000001c0947 */ /* 0x002fea0003800000 */
[----:B------:R-:W0:Y:S01]  /*0090*/  LDC.64 R4, c[0x0][0x388] ;  /* 0x0000e200ff047b82 */ /* 0x000e220000000a00 */
[----:B------:R-:W-:-:S05]  /*00a0*/  IMAD.MOV.U32 R9, RZ, RZ, 0x1 ;  /* 0x00000001ff097424 */ /* 0x000fca00078e00ff */
[----:B0-----:R-:W2:Y:S02]  /*00b0*/  ATOMG.E.ADD.STRONG.GPU PT, R4, desc[UR6][R4.64], R9 ;  /* 0x80000009040479a8 */ /* 0x001ea400081ef106 */
[----:B------:R-:W0:Y:S01]  /*00c0*/  S2UR UR5, SR_CgaCtaId ;  /* 0x00000000000579c3 */ /* 0x000e220000008800 */
[----:B------:R-:W-:Y:S02]  /*00d0*/  UMOV UR4, 0x400 ;  /* 0x0000040000047882 */ /* 0x000fe40000000000 */
[----:B0-----:R-:W-:-:S09]  /*00e0*/  ULEA UR4, UR5, UR4, 0x18 ;  /* 0x0000000405047291 */ /* 0x001fd2000f8ec0ff */
[----:B--2---:R0:W-:Y:S03]  /*00f0*/  STS [UR4+0x6600], R4 ;  /* 0x00660004ff007988 */ /* 0x0041e60008000804 */
.L_x_1:
[----:B------:R-:W-:Y:S05]  /*0100*/  BSYNC.RECONVERGENT B0 ;  /* 0x0000000000007941 */ /* 0x000fea0003800200 */
.L_x_0:
[----:B------:R-:W-:Y:S06]  /*0110*/  BAR.SYNC.DEFER_BLOCKING 0x0 ;  /* 0x0000000000007b1d */ /* 0x000fec0000010000 */
[----:B------:R-:W1:Y:S01]  /*0120*/  LDCU UR4, c[0x0][0x3c0] ;  /* 0x00007800ff0477ac */ /* 0x000e620008000800 */
[----:B------:R-:W2:Y:S01]  /*0130*/  S2R R24, SR_LANEID ;  /* 0x0000000000187919 */ /* 0x000ea20000000000 */
[----:B------:R-:W3:Y:S02]  /*0140*/  LDS R42, [R7+0x6600] ;  /* 0x00660000072a7984 */ /* 0x000ee40000000800 */
[----:B---3--:R-:W-:-:S04]  /*0150*/  IMAD R0, R42, 0x1980, RZ ;  /* 0x000019802a007824 */ /* 0x008fc800078e02ff */
[----:B------:R-:W-:Y:S01]  /*0160*/  VIADD R47, R0, 0x1980 ;  /* 0x00001980002f7836 */ /* 0x000fe20000000000 */
[----:B------:R-:W-:-:S04]  /*0170*/  SHF.R.S32.HI R9, RZ, 0x1f, R0 ;  /* 0x0000001fff097819 */ /* 0x000fc80000011400 */
[----:B-1----:R-:W-:-:S13]  /*0180*/  ISETP.GT.AND P0, PT, R47, UR4, PT ;  /* 0x000000042f007c0c */ /* 0x002fda000bf04270 */
[----:B--2---:R-:W-:Y:S05]  /*0190*/  @P0 BRA `(.L_x_2) ;  /* 0x0000000000680947 */ /* 0x004fea0003800000 */
[----:B------:R-:W1:Y:S01]  /*01a0*/  LDCU.64 UR4, c[0x0][0x3a8] ;  /* 0x00007500ff0477ac */ /* 0x000e620008000a00 */
[C---:B0-----:R-:W-:Y:S02]  /*01b0*/  LOP3.LUT R4, R3.reuse, 0x1f, RZ, 0xc0, !PT ;  /* 0x0000001f03047812 */ /* 0x041fe400078ec0ff */
[----:B------:R-:W-:-:S05]  /*01c0*/  LOP3.LUT R41, R3, 0x3e0, RZ, 0xc0, !PT ;  /* 0x000003e003297812 */ /* 0x000fca00078ec0ff */
[----:B------:R-:W-:-:S05]  /*01d0*/  IMAD R5, R41, 0x11, R4 ;  /* 0x0000001129057824 */ /* 0x000fca00078e0204 */
[----:B------:R-:W-:-:S05]  /*01e0*/  IADD3 R5, P0, PT, R0, R5, RZ ;  /* 0x0000000500057210 */ /* 0x000fca0007f1e0ff */
[----:B------:R-:W-:Y:S01]  /*01f0*/  IMAD.X R0, RZ, RZ, R9, P0 ;  /* 0x000000ffff007224 */ /* 0x000fe200000e0609 */
[----:B-1----:R-:W-:-:S04]  /*0200*/  LEA R8, P0, R5, UR4, 0x2 ;  /* 0x0000000405087c11 */ /* 0x002fc8000f8010ff */
[----:B------:R-:W-:-:S05]  /*0210*/  LEA.HI.X R9, R5, UR5, R0, 0x2, P0 ;  /* 0x0000000505097c11 */ /* 0x000fca00080f1400 */
[----:B------:R0:W5:Y:S04]  /*0220*/  LDG.E R28, desc[UR6][R8.64] ;  /* 0x00000006081c7981 */ /* 0x000168000c1e1900 */
        /* <DEDUP_REMOVED lines=15> */
[----:B------:R0:W5:Y:S01]  /*0320*/  LDG.E R46, desc[UR6][R8.64+0x800] ;  /* 0x00080006082e7981 */ /* 0x000162000c1e1900 */
[----:B------:R-:W-:Y:S05]  /*0330*/  BRA `(.L_x_3) ;  /* 0x0000000400307947 */ /* 0x000fea0003800000 */
.L_x_2:
[----:B------:R-:W1:Y:S01]  /*0340*/  LDCU.64 UR8, c[0x0][0x3a8] ;  /* 0x00007500ff0877ac */ /* 0x000e620008000a00 */
[C---:B0-----:R-:W-:Y:S01]  /*0350*/  LOP3.LUT R4, R3.reuse, 0x1f, RZ, 0xc0, !PT ;  /* 0x0000001f03047812 */ /* 0x041fe200078ec0ff */
[----:B------:R-:W-:Y:S01]  /*0360*/  IMAD.MOV.U32 R28, RZ, RZ, 0x7fffffff ;  /* 0x7fffffffff1c7424 */ /* 0x000fe200078e00ff */
[----:B------:R-:W-:Y:S02]  /*0370*/  LOP3.LUT R41, R3, 0x3e0, RZ, 0xc0, !PT ;  /* 0x000003e003297812 */ /* 0x000fe400078ec0ff */
[----:B------:R-:W-:-:S03]  /*0380*/  IADD3 R5, PT, PT, -R0, UR4, RZ ;  /* 0x0000000400057c10 */ /* 0x000fc6000fffe1ff */
[----:B------:R-:W-:-:S04]  /*0390*/  IMAD R10, R41, 0x11, R4 ;  /* 0x00000011290a7824 */ /* 0x000fc800078e0204 */
[----:B------:R-:W-:Y:S01]  /*03a0*/  VIADD R8, R10, 0x40 ;  /* 0x000000400a087836 */ /* 0x000fe20000000000 */
[----:B------:R-:W-:Y:S01]  /*03b0*/  IADD3 R11, P0, PT, R0, R10, RZ ;  /* 0x0000000a000b7210 */ /* 0x000fe20007f1e0ff */
[C---:B------:R-:W-:Y:S01]  /*03c0*/  VIADD R0, R10.reuse, 0x60 ;  /* 0x000000600a007836 */ /* 0x040fe20000000000 */
[CC--:B------:R-:W-:Y:S01]  /*03d0*/  ISETP.GE.AND P2, PT, R10.reuse, R5.reuse, PT ;  /* 0x000000050a00720c */ /* 0x0c0fe20003f46270 */
[----:B------:R-:W-:Y:S01]  /*03e0*/  VIADD R6, R10, 0x20 ;  /* 0x000000200a067836 */ /* 0x000fe20000000000 */
[-C--:B------:R-:W-:Y:S01]  /*03f0*/  ISETP.GE.AND P4, PT, R8, R5.reuse, PT ;  /* 0x000000050800720c */ /* 0x080fe20003f86270 */
[----:B------:R-:W-:Y:S01]  /*0400*/  IMAD.X R12, RZ, RZ, R9, P0 ;  /* 0x000000ffff0c7224 */ /* 0x000fe200000e0609 */
[-C--:B------:R-:W-:Y:S01]  /*0410*/  ISETP.GE.AND P5, PT, R0, R5.reuse, PT ;  /* 0x000000050000720c */ /* 0x080fe20003fa6270 */
[----:B------:R-:W-:Y:S01]  /*0420*/  VIADD R0, R10, 0xa0 ;  /* 0x000000a00a007836 */ /* 0x000fe20000000000 */
[C---:B-1----:R-:W-:Y:S02]  /*0430*/  LEA R8, P0, R11.reuse, UR8, 0x2 ;  /* 0x000000080b087c11 */ /* 0x042fe4000f8010ff */
[----:B------:R-:W-:Y:S01]  /*0440*/  ISETP.GE.AND P3, PT, R6, R5, PT ;  /* 0x000000050600720c */ /* 0x000fe20003f66270 */
[----:B------:R-:W-:Y:S01]  /*0450*/  VIADD R6, R10, 0x80 ;  /* 0x000000800a067836 */ /* 0x000fe20000000000 */
[----:B------:R-:W-:-:S02]  /*0460*/  LEA.HI.X R9, R11, UR9, R12, 0x2, P0 ;  /* 0x000000090b097c11 */ /* 0x000fc400080f140c */
[-C--:B------:R-:W-:Y:S01]  /*0470*/  ISETP.GE.AND P0, PT, R0, R5.reuse, PT ;  /* 0x000000050000720c */ /* 0x080fe20003f06270 */
[----:B------:R-:W-:Y:S01]  /*0480*/  VIADD R0, R10, 0xe0 ;  /* 0x000000e00a007836 */ /* 0x000fe20000000000 */
[-C--:B------:R-:W-:Y:S01]  /*0490*/  ISETP.GE.AND P6, PT, R6, R5.reuse, PT ;  /* 0x000000050600720c */ /* 0x080fe20003fc6270 */
[----:B------:R1:W5:Y:S01]  /*04a0*/  @!P2 LDG.E R28, desc[UR6][R8.64] ;  /* 0x00000006081ca981 */ /* 0x000362000c1e1900 */
[----:B------:R-:W-:Y:S02]  /*04b0*/  IMAD.MOV.U32 R29, RZ, RZ, 0x7fffffff ;  /* 0x7fffffffff1d7424 */ /* 0x000fe400078e00ff */
[-C--:B------:R-:W-:Y:S01]  /*04c0*/  ISETP.GE.AND P2, PT, R0, R5.reuse, PT ;  /* 0x000000050000720c */ /* 0x080fe20003f46270 */
[C---:B------:R-:W-:Y:S02]  /*04d0*/  VIADD R0, R10.reuse, 0x100 ;  /* 0x000001000a007836 */ /* 0x040fe40000000000 */
[----:B------:R-:W-:Y:S01]  /*04e0*/  VIADD R6, R10, 0xc0 ;  /* 0x000000c00a067836 */ /* 0x000fe20000000000 */
[----:B------:R1:W5:Y:S01]  /*04f0*/  @!P3 LDG.E R29, desc[UR6][R8.64+0x80] ;  /* 0x00008006081db981 */ /* 0x000362000c1e1900 */
[----:B------:R-:W-:Y:S01]  /*0500*/  IMAD.MOV.U32 R31, RZ, RZ, 0x7fffffff ;  /* 0x7fffffffff1f7424 */ /* 0x000fe200078e00ff */
[-C--:B------:R-:W-:Y:S01]  /*0510*/  ISETP.GE.AND P3, PT, R0, R5.reuse, PT ;  /* 0x000000050000720c */ /* 0x080fe20003f66270 */
[----:B------:R-:W-:Y:S01]  /*0520*/  VIADD R0, R10, 0x140 ;  /* 0x000001400a007836 */ /* 0x000fe20000000000 */
[----:B------:R-:W-:Y:S01]  /*0530*/  ISETP.GE.AND P1, PT, R6, R5, PT ;  /* 0x000000050600720c */ /* 0x000fe20003f26270 */
[----:B------:R-:W-:-:S02]  /*0540*/  IMAD.MOV.U32 R32, RZ, RZ, 0x7fffffff ;  /* 0x7fffffffff207424 */ /* 0x000fc400078e00ff */
[----:B------:R1:W5:Y:S01]  /*0550*/  @!P5 LDG.E R31, desc[UR6][R8.64+0x180] ;  /* 0x00018006081fd981 */ /* 0x000362000c1e1900 */
[-C--:B------:R-:W-:Y:S01]  /*0560*/  ISETP.GE.AND P5, PT, R0, R5.reuse, PT ;  /* 0x000000050000720c */ /* 0x080fe20003fa6270 */
[C---:B------:R-:W-:Y:S02]  /*0570*/  VIADD R0, R10.reuse, 0x160 ;  /* 0x000001600a007836 */ /* 0x040fe40000000000 */
[----:B------:R-:W-:Y:S01]  /*0580*/  IMAD.MOV.U32 R30, RZ, RZ, 0x7fffffff ;  /* 0x7fffffffff1e7424 */ /* 0x000fe200078e00ff */
[----:B------:R1:W5:Y:S01]  /*0590*/  @!P6 LDG.E R32, desc[UR6][R8.64+0x200] ;  /* 0x000200060820e981 */ /* 0x000362000c1e1900 */
[----:B------:R-:W-:Y:S01]  /*05a0*/  VIADD R6, R10, 0x120 ;  /* 0x000001200a067836 */ /* 0x000fe20000000000 */
[-C--:B------:R-:W-:Y:S01]  /*05b0*/  ISETP.GE.AND P6, PT, R0, R5.reuse, PT ;  /* 0x000000050000720c */ /* 0x080fe20003fc6270 */
[----:B------:R-:W-:Y:S02]  /*05c0*/  IMAD.MOV.U32 R34, RZ, RZ, 0x7fffffff ;  /* 0x7fffffffff227424 */ /* 0x000fe400078e00ff */
[----:B------:R-:W-:Y:S01]  /*05d0*/  VIADD R0, R10, 0x1a0 ;  /* 0x000001a00a007836 */ /* 0x000fe20000000000 */
[----:B------:R1:W5:Y:S01]  /*05e0*/  @!P4 LDG.E R30, desc[UR6][R8.64+0x100] ;  /* 0x00010006081ec981 */ /* 0x000362000c1e1900 */
[----:B------:R-:W-:Y:S01]  /*05f0*/  ISETP.GE.AND P4, PT, R6, R5, PT ;  /* 0x000000050600720c */ /* 0x000fe20003f86270 */
[----:B------:R-:W-:-:S02]  /*0600*/  IMAD.MOV.U32 R33, RZ, RZ, 0x7fffffff ;  /* 0x7fffffffff217424 */ /* 0x000fc400078e00ff */
[----:B------:R1:W5:Y:S01]  /*0610*/  @!P1 LDG.E R34, desc[UR6][R8.64+0x300] ;  /* 0x0003000608229981 */ /* 0x000362000c1e1900 */
[----:B------:R-:W-:Y:S01]  /*0620*/  IMAD.MOV.U32 R35, RZ, RZ, 0x7fffffff ;  /* 0x7fffffffff237424 */ /* 0x000fe200078e00ff */
[-C--:B------:R-:W-:Y:S01]  /*0630*/  ISETP.GE.AND P1, PT, R0, R5.reuse, PT ;  /* 0x000000050000720c */ /* 0x080fe20003f26270 */
[C---:B------:R-:W-:Y:S01]  /*0640*/  VIADD R6, R10.reuse, 0x180 ;  /* 0x000001800a067836 */ /* 0x040fe20000000000 */
[----:B------:R1:W5:Y:S01]  /*0650*/  @!P0 LDG.E R33, desc[UR6][R8.64+0x280] ;  /* 0x0002800608218981 */ /* 0x000362000c1e1900 */
[----:B------:R-:W-:Y:S02]  /*0660*/  VIADD R0, R10, 0x1c0 ;  /* 0x000001c00a007836 */ /* 0x000fe40000000000 */
[----:B------:R-:W-:Y:S01]  /*0670*/  IMAD.MOV.U32 R36, RZ, RZ, 0x7fffffff ;  /* 0x7fffffffff247424 */ /* 0x000fe200078e00ff */
[----:B------:R1:W5:Y:S01]  /*0680*/  @!P2 LDG.E R35, desc[UR6][R8.64+0x380] ;  /* 0x000380060823a981 */ /* 0x000362000c1e1900 */
[----:B------:R-:W-:Y:S01]  /*0690*/  IMAD.MOV.U32 R37, RZ, RZ, 0x7fffffff ;  /* 0x7fffffffff257424 */ /* 0x000fe200078e00ff */
[-C--:B------:R-:W-:Y:S01]  /*06a0*/  ISETP.GE.AND P0, PT, R6, R5.reuse, PT ;  /* 0x000000050600720c */ /* 0x080fe20003f06270 */
[----:B------:R-:W-:Y:S01]  /*06b0*/  VIADD R6, R10, 0x1e0 ;  /* 0x000001e00a067836 */ /* 0x000fe20000000000 */
[-C--:B------:R-:W-:Y:S01]  /*06c0*/  ISETP.GE.AND P2, PT, R0, R5.reuse, PT ;  /* 0x000000050000720c */ /* 0x080fe20003f46270 */
[----:B------:R-:W-:Y:S01]  /*06d0*/  VIADD R0, R10, 0x200 ;  /* 0x000002000a007836 */ /* 0x000fe20000000000 */
[----:B------:R1:W5:Y:S02]  /*06e0*/  @!P3 LDG.E R36, desc[UR6][R8.64+0x400] ;  /* 0x000400060824b981 */ /* 0x000364000c1e1900 */
[----:B------:R-:W-:-:S02]  /*06f0*/  ISETP.GE.AND P3, PT, R6, R5, PT ;  /* 0x000000050600720c */ /* 0x000fc40003f66270 */
[----:B------:R1:W5:Y:S01]  /*0700*/  @!P4 LDG.E R37, desc[UR6][R8.64+0x480] ;  /* 0x000480060825c981 */ /* 0x000362000c1e1900 */
[----:B------:R-:W-:Y:S01]  /*0710*/  ISETP.GE.AND P4, PT, R0, R5, PT ;  /* 0x000000050000720c */ /* 0x000fe20003f86270 */
[----:B------:R-:W-:Y:S02]  /*0720*/  IMAD.MOV.U32 R38, RZ, RZ, 0x7fffffff ;  /* 0x7fffffffff267424 */ /* 0x000fe400078e00ff */
[----:B------:R-:W-:Y:S02]  /*0730*/  IMAD.MOV.U32 R39, RZ, RZ, 0x7fffffff ;  /* 0x7fffffffff277424 */ /* 0x000fe400078e00ff */
[----:B------:R-:W-:Y:S02]  /*0740*/  IMAD.MOV.U32 R40, RZ, RZ, 0x7fffffff ;  /* 0x7fffffffff287424 */ /* 0x000fe400078e00ff */
[----:B------:R-:W-:Y:S01]  /*0750*/  IMAD.MOV.U32 R43, RZ, RZ, 0x7fffffff ;  /* 0x7fffffffff2b7424 */ /* 0x000fe200078e00ff */
[----:B------:R1:W5:Y:S01]  /*0760*/  @!P5 LDG.E R38, desc[UR6][R8.64+0x500] ;  /* 0x000500060826d981 */ /* 0x000362000c1e1900 */
[----:B------:R-:W-:-:S02]  /*0770*/  IMAD.MOV.U32 R44, RZ, RZ, 0x7fffffff ;  /* 0x7fffffffff2c7424 */ /* 0x000fc400078e00ff */
[----:B------:R-:W-:Y:S01]  /*0780*/  IMAD.MOV.U32 R45, RZ, RZ, 0x7fffffff ;  /* 0x7fffffffff2d7424 */ /* 0x000fe200078e00ff */
[----:B------:R1:W5:Y:S01]  /*0790*/  @!P6 LDG.E R39, desc[UR6][R8.64+0x580] ;  /* 0x000580060827e981 */ /* 0x000362000c1e1900 */
[----:B------:R-:W-:-:S03]  /*07a0*/  IMAD.MOV.U32 R46, RZ, RZ, 0x7fffffff ;  /* 0x7fffffffff2e7424 */ /* 0x000fc600078e00ff */
[----:B------:R1:W5:Y:S04]  /*07b0*/  @!P0 LDG.E R40, desc[UR6][R8.64+0x600] ;  /* 0x0006000608288981 */ /* 0x000368000c1e1900 */
[----:B------:R1:W5:Y:S04]  /*07c0*/  @!P1 LDG.E R43, desc[UR6][R8.64+0x680] ;  /* 0x00068006082b9981 */ /* 0x000368000c1e1900 */
[----:B------:R1:W5:Y:S04]  /*07d0*/  @!P2 LDG.E R44, desc[UR6][R8.64+0x700] ;  /* 0x00070006082ca981 */ /* 0x000368000c1e1900 */
[----:B------:R1:W5:Y:S04]  /*07e0*/  @!P3 LDG.E R45, desc[UR6][R8.64+0x780] ;  /* 0x00078006082db981 */ /* 0x000368000c1e1900 */
[----:B------:R1:W5:Y:S02]  /*07f0*/  @!P4 LDG.E R46, desc[UR6][R8.64+0x800] ;  /* 0x00080006082ec981 */ /* 0x000364000c1e1900 */
.L_x_3:
[----:B------:R-:W-:Y:S01]  /*0800*/  VIMNMX R5, PT, PT, R24, 0xe0, !PT ;  /* 0x000000e018057848 */ /* 0x000fe20007fe0100 */
[----:B------:R-:W2:Y:S01]  /*0810*/  LDCU UR4, c[0x0][0x3c8] ;  /* 0x00007900ff0477ac */ /* 0x000ea20008000800 */
[----:B------:R-:W-:Y:S01]  /*0820*/  SHF.R.U32.HI R0, RZ, 0x5, R3 ;  /* 0x00000005ff007819 */ /* 0x000fe20000011603 */
[----:B------:R-:W-:Y:S01]  /*0830*/  BSSY.RECONVERGENT B0, `(.L_x_4) ;  /* 0x0000025000007945 */ /* 0x000fe20003800200 */
[--C-:B------:R-:W-:Y:S01]  /*0840*/  IADD3 R5, PT, PT, R5, 0x1f, -R24.reuse ;  /* 0x0000001f05057810 */ /* 0x100fe20007ffe818 */
[----:B------:R-:W-:Y:S01]  /*0850*/  UMOV UR5, 0xffffffff ;  /* 0xffffffff00057882 */ /* 0x000fe20000000000 */
[----:B01----:R-:W-:Y:S02]  /*0860*/  IMAD.MOV.U32 R8, RZ, RZ, R24 ;  /* 0x000000ffff087224 */ /* 0x003fe400078e0018 */
[C---:B------:R-:W-:Y:S01]  /*0870*/  ISETP.GE.U32.AND P0, PT, R5.reuse, 0x1e0, PT ;  /* 0x000001e00500780c */ /* 0x040fe20003f06070 */
[----:B------:R-:W-:Y:S01]  /*0880*/  IMAD.SHL.U32 R0, R0, 0x400, RZ ;  /* 0x0000040000007824 */ /* 0x000fe200078e00ff */
[----:B------:R-:W-:-:S04]  /*0890*/  LEA.HI R6, R5, 0x1, RZ, 0x1b ;  /* 0x0000000105067811 */ /* 0x000fc800078fd8ff */
[----:B------:R-:W-:-:S04]  /*08a0*/  LOP3.LUT R9, R6, 0xf, RZ, 0xc0, !PT ;  /* 0x0000000f06097812 */ /* 0x000fc800078ec0ff */
[----:B------:R-:W-:Y:S01]  /*08b0*/  ISETP.NE.AND P1, PT, R9, RZ, PT ;  /* 0x000000ff0900720c */ /* 0x000fe20003f25270 */
[----:B--2---:R-:W-:Y:S02]  /*08c0*/  USHF.L.U32 UR4, UR5, UR4, URZ ;  /* 0x0000000405047299 */ /* 0x004fe400080006ff */
[----:B------:R-:W-:Y:S10]  /*08d0*/  @!P0 BRA `(.L_x_5) ;  /* 0x0000000000688947 */ /* 0x000ff40003800000 */
[----:B------:R-:W-:Y:S01]  /*08e0*/  IMAD R10, R24, 0x4, R0 ;  /* 0x00000004180a7824 */ /* 0x000fe200078e0200 */
[----:B------:R-:W-:Y:S01]  /*08f0*/  LOP3.LUT R5, R6, 0xffffff0, RZ, 0xc0, !PT ;  /* 0x0ffffff006057812 */ /* 0x000fe200078ec0ff */
[----:B------:R-:W-:-:S03]  /*0900*/  IMAD.MOV.U32 R8, RZ, RZ, R24 ;  /* 0x000000ffff087224 */ /* 0x000fc600078e0018 */
[----:B------:R-:W-:Y:S01]  /*0910*/  IADD3 R10, PT, PT, R10, 0x400, R7 ;  /* 0x000004000a0a7810 */ /* 0x000fe20007ffe007 */
[----:B------:R-:W-:-:S07]  /*0920*/  IMAD.MOV R5, RZ, RZ, -R5 ;  /* 0x000000ffff057224 */ /* 0x000fce00078e0a05 */
.L_x_6:
[----:B------:R-:W-:Y:S01]  /*0930*/  VIADD R5, R5, 0x10 ;  /* 0x0000001005057836 */ /* 0x000fe20000000000 */
[----:B------:R-:W-:Y:S01]  /*0940*/  STS [R10+-0x400], RZ ;  /* 0xfffc00ff0a007388 */ /* 0x000fe20000000800 */
[----:B------:R-:W-:-:S03]  /*0950*/  VIADD R8, R8, 0x200 ;  /* 0x0000020008087836 */ /* 0x000fc60000000000 */
[----:B------:R-:W-:Y:S01]  /*0960*/  ISETP.NE.AND P0, PT, R5, RZ, PT ;  /* 0x000000ff0500720c */ /* 0x000fe20003f05270 */
[----:B------:R-:W-:Y:S04]  /*0970*/  STS [R10+-0x380], RZ ;  /* 0xfffc80ff0a007388 */ /* 0x000fe80000000800 */
[----:B------:R-:W-:Y:S04]  /*0980*/  STS [R10+-0x300], RZ ;  /* 0xfffd00ff0a007388 */ /* 0x000fe80000000800 */
[----:B------:R-:W-:Y:S04]  /*0990*/  STS [R10+-0x280], RZ ;  /* 0xfffd80ff0a007388 */ /* 0x000fe80000000800 */
[----:B------:R-:W-:Y:S04]  /*09a0*/  STS [R10+-0x200], RZ ;  /* 0xfffe00ff0a007388 */ /* 0x000fe80000000800 */
[----:B------:R-:W-:Y:S04]  /*09b0*/  STS [R10+-0x180], RZ ;  /* 0xfffe80ff0a007388 */ /* 0x000fe80000000800 */
[----:B------:R-:W-:Y:S04]  /*09c0*/  STS [R10+-0x100], RZ ;  /* 0xffff00ff0a007388 */ /* 0x000fe80000000800 */
[----:B------:R-:W-:Y:S04]  /*09d0*/  STS [R10+-0x80], RZ ;  /* 0xffff80ff0a007388 */ /* 0x000fe80000000800 */
[----:B------:R-:W-:Y:S04]  /*09e0*/  STS [R10], RZ ;  /* 0x000000ff0a007388 */ /* 0x000fe80000000800 */
[----:B------:R-:W-:Y:S04]  /*09f0*/  STS [R10+0x80], RZ ;  /* 0x000080ff0a007388 */ /* 0x000fe80000000800 */
[----:B------:R-:W-:Y:S04]  /*0a00*/  STS [R10+0x100], RZ ;  /* 0x000100ff0a007388 */ /* 0x000fe80000000800 */
[----:B------:R-:W-:Y:S04]  /*0a10*/  STS [R10+0x180], RZ ;  /* 0x000180ff0a007388 */ /* 0x000fe80000000800 */
[----:B------:R-:W-:Y:S04]  /*0a20*/  STS [R10+0x200], RZ ;  /* 0x000200ff0a007388 */ /* 0x000fe80000000800 */
[----:B------:R-:W-:Y:S04]  /*0a30*/  STS [R10+0x280], RZ ;  /* 0x000280ff0a007388 */ /* 0x000fe80000000800 */
[----:B------:R-:W-:Y:S04]  /*0a40*/  STS [R10+0x300], RZ ;  /* 0x000300ff0a007388 */ /* 0x000fe80000000800 */
[----:B------:R0:W-:Y:S02]  /*0a50*/  STS [R10+0x380], RZ ;  /* 0x000380ff0a007388 */ /* 0x0001e40000000800 */
[----:B0-----:R-:W-:Y:S01]  /*0a60*/  VIADD R10, R10, 0x800 ;  /* 0x000008000a0a7836 */ /* 0x001fe20000000000 */
[----:B------:R-:W-:Y:S06]  /*0a70*/  @P0 BRA `(.L_x_6) ;  /* 0xfffffffc00ac0947 */ /* 0x000fec000383ffff */
.L_x_5:
[----:B------:R-:W-:Y:S05]  /*0a80*/  BSYNC.RECONVERGENT B0 ;  /* 0x0000000000007941 */ /* 0x000fea0003800200 */
.L_x_4:
[----:B------:R-:W-:Y:S01]  /*0a90*/  BSSY.RECONVERGENT B0, `(.L_x_7) ;  /* 0x0000026000007945 */ /* 0x000fe20003800200 */
[----:B------:R-:W-:-:S03]  /*0aa0*/  IMAD.IADD R5, R7, 0x1, R0 ;  /* 0x0000000107057824 */ /* 0x000fc600078e0200 */
[----:B------:R-:W-:Y:S05]  /*0ab0*/  @!P1 BRA `(.L_x_8) ;  /* 0x00000000008c9947 */ /* 0x000fea0003800000 */
[----:B------:R-:W-:Y:S01]  /*0ac0*/  ISETP.GE.U32.AND P0, PT, R9, 0x8, PT ;  /* 0x000000080900780c */ /* 0x000fe20003f06070 */
[----:B------:R-:W-:Y:S01]  /*0ad0*/  BSSY.RECONVERGENT B1, `(.L_x_9) ;  /* 0x000000e000017945 */ /* 0x000fe20003800200 */
[----:B------:R-:W-:-:S04]  /*0ae0*/  LOP3.LUT R10, R6, 0x7, RZ, 0xc0, !PT ;  /* 0x00000007060a7812 */ /* 0x000fc800078ec0ff */
[----:B------:R-:W-:-:S07]  /*0af0*/  ISETP.NE.AND P1, PT, R10, RZ, PT ;  /* 0x000000ff0a00720c */ /* 0x000fce0003f25270 */
[----:B------:R-:W-:Y:S06]  /*0b00*/  @!P0 BRA `(.L_x_10) ;  /* 0x0000000000288947 */ /* 0x000fec0003800000 */
[C---:B------:R-:W-:Y:S02]  /*0b10*/  IMAD R9, R8.reuse, 0x4, R5 ;  /* 0x0000000408097824 */ /* 0x040fe400078e0205 */
[----:B------:R-:W-:-:S03]  /*0b20*/  VIADD R8, R8, 0x100 ;  /* 0x0000010008087836 */ /* 0x000fc60000000000 */
[----:B------:R0:W-:Y:S04]  /*0b30*/  STS [R9], RZ ;  /* 0x000000ff09007388 */ /* 0x0001e80000000800 */
[----:B------:R0:W-:Y:S04]  /*0b40*/  STS [R9+0x80], RZ ;  /* 0x000080ff09007388 */ /* 0x0001e80000000800 */
[----:B------:R0:W-:Y:S04]  /*0b50*/  STS [R9+0x100], RZ ;  /* 0x000100ff09007388 */ /* 0x0001e80000000800 */
[----:B------:R0:W-:Y:S04]  /*0b60*/  STS [R9+0x180], RZ ;  /* 0x000180ff09007388 */ /* 0x0001e80000000800 */
[----:B------:R0:W-:Y:S04]  /*0b70*/  STS [R9+0x200], RZ ;  /* 0x000200ff09007388 */ /* 0x0001e80000000800 */
[----:B------:R0:W-:Y:S04]  /*0b80*/  STS [R9+0x280], RZ ;  /* 0x000280ff09007388 */ /* 0x0001e80000000800 */
[----:B------:R0:W-:Y:S04]  /*0b90*/  STS [R9+0x300], RZ ;  /* 0x000300ff09007388 */ /* 0x0001e80000000800 */
[----:B------:R0:W-:Y:S02]  /*0ba0*/  STS [R9+0x380], RZ ;  /* 0x000380ff09007388 */ /* 0x0001e40000000800 */
.L_x_10:
[----:B------:R-:W-:Y:S05]  /*0bb0*/  BSYNC.RECONVERGENT B1 ;  /* 0x0000000000017941 */ /* 0x000fea0003800200 */
.L_x_9:
[----:B------:R-:W-:Y:S05]  /*0bc0*/  @!P1 BRA `(.L_x_8) ;  /* 0x0000000000489947 */ /* 0x000fea0003800000 */
[----:B------:R-:W-:Y:S02]  /*0bd0*/  ISETP.GE.U32.AND P0, PT, R10, 0x4, PT ;  /* 0x000000040a00780c */ /* 0x000fe40003f06070 */
[----:B------:R-:W-:-:S04]  /*0be0*/  LOP3.LUT R6, R6, 0x3, RZ, 0xc0, !PT ;  /* 0x0000000306067812 */ /* 0x000fc800078ec0ff */
[----:B------:R-:W-:-:S07]  /*0bf0*/  ISETP.NE.AND P1, PT, R6, RZ, PT ;  /* 0x000000ff0600720c */ /* 0x000fce0003f25270 */
[C---:B0-----:R-:W-:Y:S02]  /*0c00*/  @P0 IMAD R9, R8.reuse, 0x4, R5 ;  /* 0x0000000408090824 */ /* 0x041fe400078e0205 */
[----:B------:R-:W-:-:S03]  /*0c10*/  @P0 VIADD R8, R8, 0x80 ;  /* 0x0000008008080836 */ /* 0x000fc60000000000 */
[----:B------:R1:W-:Y:S04]  /*0c20*/  @P0 STS [R9], RZ ;  /* 0x000000ff09000388 */ /* 0x0003e80000000800 */
[----:B------:R1:W-:Y:S04]  /*0c30*/  @P0 STS [R9+0x80], RZ ;  /* 0x000080ff09000388 */ /* 0x0003e80000000800 */
[----:B------:R1:W-:Y:S04]  /*0c40*/  @P0 STS [R9+0x100], RZ ;  /* 0x000100ff09000388 */ /* 0x0003e80000000800 */
[----:B------:R1:W-:Y:S01]  /*0c50*/  @P0 STS [R9+0x180], RZ ;  /* 0x000180ff09000388 */ /* 0x0003e20000000800 */
[----:B------:R-:W-:Y:S05]  /*0c60*/  @!P1 BRA `(.L_x_8) ;  /* 0x0000000000209947 */ /* 0x000fea0003800000 */
[----:B------:R-:W-:Y:S02]  /*0c70*/  IMAD R0, R8, 0x4, R0 ;  /* 0x0000000408007824 */ /* 0x000fe400078e0200 */
[----:B------:R-:W-:Y:S02]  /*0c80*/  IMAD.MOV R6, RZ, RZ, -R6 ;  /* 0x000000ffff067224 */ /* 0x000fe400078e0a06 */
[----:B------:R-:W-:-:S07]  /*0c90*/  IMAD.IADD R0, R7, 0x1, R0 ;  /* 0x0000000107007824 */ /* 0x000fce00078e0200 */
.L_x_11:
[----:B------:R-:W-:Y:S01]  /*0ca0*/  VIADD R6, R6, 0x1 ;  /* 0x0000000106067836 */ /* 0x000fe20000000000 */
[----:B------:R0:W-:Y:S04]  /*0cb0*/  STS [R0], RZ ;  /* 0x000000ff00007388 */ /* 0x0001e80000000800 */
[----:B------:R-:W-:Y:S01]  /*0cc0*/  ISETP.NE.AND P0, PT, R6, RZ, PT ;  /* 0x000000ff0600720c */ /* 0x000fe20003f05270 */
[----:B0-----:R-:W-:-:S12]  /*0cd0*/  VIADD R0, R0, 0x80 ;  /* 0x0000008000007836 */ /* 0x001fd80000000000 */
[----:B------:R-:W-:Y:S05]  /*0ce0*/  @P0 BRA `(.L_x_11) ;  /* 0xfffffffc00ec0947 */ /* 0x000fea000383ffff */
.L_x_8:
[----:B------:R-:W-:Y:S05]  /*0cf0*/  BSYNC.RECONVERGENT B0 ;  /* 0x0000000000007941 */ /* 0x000fea0003800200 */
.L_x_7:
[----:B------:R-:W2:Y:S01]  /*0d00*/  LDCU UR5, c[0x0][0x3c4] ;  /* 0x00007880ff0577ac */ /* 0x000ea20008000800 */
[----:B-----5:R-:W-:Y:S01]  /*0d10*/  LOP3.LUT R27, R28, 0x80000000, RZ, 0x3c, !PT ;  /* 0x800000001c1b7812 */ /* 0x020fe200078e3cff */
[----:B------:R-:W-:Y:S01]  /*0d20*/  BSSY.RECONVERGENT B0, `(.L_x_12) ;  /* 0x0000080000007945 */ /* 0x000fe20003800200 */
[----:B------:R-:W-:Y:S02]  /*0d30*/  LOP3.LUT R22, R29, 0x80000000, RZ, 0x3c, !PT ;  /* 0x800000001d167812 */ /* 0x000fe400078e3cff */
[----:B------:R-:W-:Y:S02]  /*0d40*/  LOP3.LUT R21, R30, 0x80000000, RZ, 0x3c, !PT ;  /* 0x800000001e157812 */ /* 0x000fe400078e3cff */
[----:B------:R-:W-:Y:S02]  /*0d50*/  LOP3.LUT R18, R31, 0x80000000, RZ, 0x3c, !PT ;  /* 0x800000001f127812 */ /* 0x000fe400078e3cff */
[----:B------:R-:W-:Y:S02]  /*0d60*/  LOP3.LUT R20, R33, 0x80000000, RZ, 0x3c, !PT ;  /* 0x8000000021147812 */ /* 0x000fe400078e3cff */
[----:B------:R-:W-:-:S02]  /*0d70*/  LOP3.LUT R23, R32, 0x80000000, RZ, 0x3c, !PT ;  /* 0x8000000020177812 */ /* 0x000fc400078e3cff */
[----:B------:R-:W-:Y:S02]  /*0d80*/  LOP3.LUT R25, R34, 0x80000000, RZ, 0x3c, !PT ;  /* 0x8000000022197812 */ /* 0x000fe400078e3cff */
[----:B------:R-:W-:Y:S02]  /*0d90*/  LOP3.LUT R17, R36, 0x80000000, RZ, 0x3c, !PT ;  /* 0x8000000024117812 */ /* 0x000fe400078e3cff */
[----:B------:R-:W-:Y:S02]  /*0da0*/  LOP3.LUT R19, R38, 0x80000000, RZ, 0x3c, !PT ;  /* 0x8000000026137812 */ /* 0x000fe400078e3cff */
[----:B--2---:R-:W-:Y:S02]  /*0db0*/  SHF.R.U32.HI R49, RZ, UR5, R27 ;  /* 0x00000005ff317c19 */ /* 0x004fe4000801161b */
[----:B------:R-:W-:Y:S02]  /*0dc0*/  SHF.R.U32.HI R52, RZ, UR5, R22 ;  /* 0x00000005ff347c19 */ /* 0x000fe40008011616 */
[----:B------:R-:W-:-:S02]  /*0dd0*/  LOP3.LUT R49, R49, UR4, RZ, 0x30, !PT ;  /* 0x0000000431317c12 */ /* 0x000fc4000f8e30ff */
[----:B------:R-:W-:Y:S02]  /*0de0*/  LOP3.LUT R52, R52, UR4, RZ, 0x30, !PT ;  /* 0x0000000434347c12 */ /* 0x000fe4000f8e30ff */
[----:B------:R-:W-:Y:S01]  /*0df0*/  SHF.R.U32.HI R56, RZ, UR5, R21 ;  /* 0x00000005ff387c19 */ /* 0x000fe20008011615 */
[--C-:B------:R-:W-:Y:S01]  /*0e00*/  IMAD R0, R49, 0x4, R5.reuse ;  /* 0x0000000431007824 */ /* 0x100fe200078e0205 */
[----:B------:R-:W-:Y:S01]  /*0e10*/  SHF.R.U32.HI R48, RZ, UR5, R18 ;  /* 0x00000005ff307c19 */ /* 0x000fe20008011612 */
[----:B------:R-:W-:Y:S01]  /*0e20*/  IMAD R6, R52, 0x4, R5 ;  /* 0x0000000434067824 */ /* 0x000fe200078e0205 */
[----:B------:R-:W-:Y:S01]  /*0e30*/  LOP3.LUT R56, R56, UR4, RZ, 0x30, !PT ;  /* 0x0000000438387c12 */ /* 0x000fe2000f8e30ff */
[----:B------:R-:W-:Y:S01]  /*0e40*/  NOP ;  /* 0x0000000000007918 */ /* 0x000fe20000000000 */
[----:B01----:R-:W-:Y:S01]  /*0e50*/  SHF.R.U32.HI R9, RZ, UR5, R20 ;  /* 0x00000005ff097c19 */ /* 0x003fe20008011614 */
[----:B------:R0:W-:Y:S01]  /*0e60*/  ATOMS.POPC.INC.32 RZ, [R0+URZ] ;  /* 0x0000000000ff7f8c */ /* 0x0001e2000d8000ff */
[----:B------:R-:W-:-:S02]  /*0e70*/  LOP3.LUT R48, R48, UR4, RZ, 0x30, !PT ;  /* 0x0000000430307c12 */ /* 0x000fc4000f8e30ff */
[----:B------:R-:W-:Y:S01]  /*0e80*/  SHF.R.U32.HI R8, RZ, UR5, R23 ;  /* 0x00000005ff087c19 */ /* 0x000fe20008011617 */
[----:B------:R1:W-:Y:S01]  /*0e90*/  ATOMS.POPC.INC.32 RZ, [R6+URZ] ;  /* 0x0000000006ff7f8c */ /* 0x0003e2000d8000ff */
[----:B------:R-:W-:Y:S02]  /*0ea0*/  SHF.R.U32.HI R11, RZ, UR5, R25 ;  /* 0x00000005ff0b7c19 */ /* 0x000fe40008011619 */
[----:B------:R-:W-:Y:S01]  /*0eb0*/  LOP3.LUT R10, R9, UR4, RZ, 0x30, !PT ;  /* 0x00000004090a7c12 */ /* 0x000fe2000f8e30ff */
[--C-:B0-----:R-:W-:Y:S01]  /*0ec0*/  IMAD R0, R56, 0x4, R5.reuse ;  /* 0x0000000438007824 */ /* 0x101fe200078e0205 */
[----:B------:R-:W-:Y:S02]  /*0ed0*/  LOP3.LUT R8, R8, UR4, RZ, 0x30, !PT ;  /* 0x0000000408087c12 */ /* 0x000fe4000f8e30ff */
[----:B------:R-:W-:Y:S01]  /*0ee0*/  LOP3.LUT R12, R11, UR4, RZ, 0x30, !PT ;  /* 0x000000040b0c7c12 */ /* 0x000fe2000f8e30ff */
[--C-:B-1----:R-:W-:Y:S01]  /*0ef0*/  IMAD R6, R48, 0x4, R5.reuse ;  /* 0x0000000430067824 */ /* 0x102fe200078e0205 */
[----:B------:R0:W-:Y:S01]  /*0f00*/  ATOMS.POPC.INC.32 RZ, [R0+URZ] ;  /* 0x0000000000ff7f8c */ /* 0x0001e2000d8000ff */
[--C-:B------:R-:W-:Y:S01]  /*0f10*/  IMAD R9, R10, 0x4, R5.reuse ;  /* 0x000000040a097824 */ /* 0x100fe200078e0205 */
[----:B------:R-:W-:Y:S01]  /*0f20*/  LOP3.LUT R10, R35, 0x80000000, RZ, 0x3c, !PT ;  /* 0x80000000230a7812 */ /* 0x000fe200078e3cff */
[--C-:B------:R-:W-:Y:S01]  /*0f30*/  IMAD R8, R8, 0x4, R5.reuse ;  /* 0x0000000408087824 */ /* 0x100fe200078e0205 */
[----:B------:R1:W-:Y:S01]  /*0f40*/  ATOMS.POPC.INC.32 RZ, [R6+URZ] ;  /* 0x0000000006ff7f8c */ /* 0x0003e2000d8000ff */
[----:B------:R-:W-:Y:S01]  /*0f50*/  IMAD R11, R12, 0x4, R5 ;  /* 0x000000040c0b7824 */ /* 0x000fe200078e0205 */
[----:B------:R-:W-:-:S02]  /*0f60*/  LOP3.LUT R12, R37, 0x80000000, RZ, 0x3c, !PT ;  /* 0x80000000250c7812 */ /* 0x000fc400078e3cff */
[----:B------:R-:W-:Y:S01]  /*0f70*/  LOP3.LUT R16, R39, 0x80000000, RZ, 0x3c, !PT ;  /* 0x8000000027107812 */ /* 0x000fe200078e3cff */
[----:B------:R-:W-:Y:S01]  /*0f80*/  ATOMS.POPC.INC.32 RZ, [R8+URZ] ;  /* 0x0000000008ff7f8c */ /* 0x000fe2000d8000ff */
[----:B0-----:R-:W-:Y:S02]  /*0f90*/  SHF.R.U32.HI R0, RZ, UR5, R10 ;  /* 0x00000005ff007c19 */ /* 0x001fe4000801160a */
[----:B-1----:R-:W-:Y:S01]  /*0fa0*/  SHF.R.U32.HI R6, RZ, UR5, R17 ;  /* 0x00000005ff067c19 */ /* 0x002fe20008011611 */
[----:B------:R0:W-:Y:S01]  /*0fb0*/  ATOMS.POPC.INC.32 RZ, [R9+URZ] ;  /* 0x0000000009ff7f8c */ /* 0x0001e2000d8000ff */
[----:B------:R-:W-:Y:S02]  /*0fc0*/  SHF.R.U32.HI R14, RZ, UR5, R19 ;  /* 0x00000005ff0e7c19 */ /* 0x000fe40008011613 */
[----:B------:R-:W-:Y:S01]  /*0fd0*/  LOP3.LUT R6, R6, UR4, RZ, 0x30, !PT ;  /* 0x0000000406067c12 */ /* 0x000fe2000f8e30ff */
[----:B------:R1:W-:Y:S01]  /*0fe0*/  ATOMS.POPC.INC.32 RZ, [R11+URZ] ;  /* 0x000000000bff7f8c */ /* 0x0003e2000d8000ff */
[----:B------:R-:W-:-:S02]  /*0ff0*/  SHF.R.U32.HI R13, RZ, UR5, R12 ;  /* 0x00000005ff0d7c19 */ /* 0x000fc4000801160c */
[----:B------:R-:W-:Y:S02]  /*1000*/  LOP3.LUT R0, R0, UR4, RZ, 0x30, !PT ;  /* 0x0000000400007c12 */ /* 0x000fe4000f8e30ff */
[----:B0-----:R-:W-:Y:S02]  /*1010*/  SHF.R.U32.HI R9, RZ, UR5, R16 ;  /* 0x00000005ff097c19 */ /* 0x001fe40008011610 */
[----:B------:R-:W-:Y:S01]  /*1020*/  LOP3.LUT R50, R14, UR4, RZ, 0x30, !PT ;  /* 0x000000040e327c12 */ /* 0x000fe2000f8e30ff */
[--C-:B------:R-:W-:Y:S01]  /*1030*/  IMAD R14, R6, 0x4, R5.reuse ;  /* 0x00000004060e7824 */ /* 0x100fe200078e0205 */
[----:B------:R-:W-:Y:S01]  /*1040*/  LOP3.LUT R8, R13, UR4, RZ, 0x30, !PT ;  /* 0x000000040d087c12 */ /* 0x000fe2000f8e30ff */
[--C-:B------:R-:W-:Y:S01]  /*1050*/  IMAD R0, R0, 0x4, R5.reuse ;  /* 0x0000000400007824 */ /* 0x100fe200078e0205 */
[----:B------:R-:W-:Y:S01]  /*1060*/  LOP3.LUT R6, R9, UR4, RZ, 0x30, !PT ;  /* 0x0000000409067c12 */ /* 0x000fe2000f8e30ff */
[--C-:B------:R-:W-:Y:S01]  /*1070*/  IMAD R50, R50, 0x4, R5.reuse ;  /* 0x0000000432327824 */ /* 0x100fe200078e0205 */
[----:B------:R-:W-:Y:S01]  /*1080*/  LOP3.LUT R9, R40, 0x80000000, RZ, 0x3c, !PT ;  /* 0x8000000028097812 */ /* 0x000fe200078e3cff */
[--C-:B------:R-:W-:Y:S01]  /*1090*/  IMAD R26, R8, 0x4, R5.reuse ;  /* 0x00000004081a7824 */ /* 0x100fe200078e0205 */
[----:B------:R0:W-:Y:S01]  /*10a0*/  ATOMS.POPC.INC.32 RZ, [R0+URZ] ;  /* 0x0000000000ff7f8c */ /* 0x0001e2000d8000ff */
[----:B------:R-:W-:Y:S01]  /*10b0*/  IMAD R51, R6, 0x4, R5 ;  /* 0x0000000406337824 */ /* 0x000fe200078e0205 */
[----:B------:R-:W-:-:S02]  /*10c0*/  LOP3.LUT R6, R43, 0x80000000, RZ, 0x3c, !PT ;  /* 0x800000002b067812 */ /* 0x000fc400078e3cff */
[----:B-1----:R-:W-:Y:S01]  /*10d0*/  LOP3.LUT R11, R44, 0x80000000, RZ, 0x3c, !PT ;  /* 0x800000002c0b7812 */ /* 0x002fe200078e3cff */
[----:B------:R1:W-:Y:S01]  /*10e0*/  ATOMS.POPC.INC.32 RZ, [R14+URZ] ;  /* 0x000000000eff7f8c */ /* 0x0003e2000d8000ff */
[----:B------:R-:W-:Y:S02]  /*10f0*/  LOP3.LUT R8, R45, 0x80000000, RZ, 0x3c, !PT ;  /* 0x800000002d087812 */ /* 0x000fe400078e3cff */
[----:B------:R-:W-:Y:S01]  /*1100*/  LOP3.LUT R13, R46, 0x80000000, RZ, 0x3c, !PT ;  /* 0x800000002e0d7812 */ /* 0x000fe200078e3cff */
[----:B------:R2:W-:Y:S01]  /*1110*/  ATOMS.POPC.INC.32 RZ, [R26+URZ] ;  /* 0x000000001aff7f8c */ /* 0x0005e2000d8000ff */
[----:B0-----:R-:W-:Y:S02]  /*1120*/  SHF.R.U32.HI R0, RZ, UR5, R9 ;  /* 0x00000005ff007c19 */ /* 0x001fe40008011609 */
[----:B------:R-:W-:Y:S01]  /*1130*/  SHF.R.U32.HI R53, RZ, UR5, R11 ;  /* 0x00000005ff357c19 */ /* 0x000fe2000801160b */
[----:B-1----:R-:W0:Y:S01]  /*1140*/  LDC.64 R14, c[0x0][0x380] ;  /* 0x0000e000ff0e7b82 */ /* 0x002e220000000a00 */
[----:B------:R-:W-:Y:S01]  /*1150*/  SHF.R.U32.HI R55, RZ, UR5, R8 ;  /* 0x00000005ff377c19 */ /* 0x000fe20008011608 */
[----:B------:R1:W-:Y:S01]  /*1160*/  ATOMS.POPC.INC.32 RZ, [R50+URZ] ;  /* 0x0000000032ff7f8c */ /* 0x0003e2000d8000ff */
[----:B------:R-:W-:-:S02]  /*1170*/  SHF.R.U32.HI R57, RZ, UR5, R13 ;  /* 0x00000005ff397c19 */ /* 0x000fc4000801160d */
[----:B--2---:R-:W-:Y:S01]  /*1180*/  SHF.R.U32.HI R26, RZ, UR5, R6 ;  /* 0x00000005ff1a7c19 */ /* 0x004fe20008011606 */
[----:B------:R2:W-:Y:S01]  /*1190*/  ATOMS.POPC.INC.32 RZ, [R51+URZ] ;  /* 0x0000000033ff7f8c */ /* 0x0005e2000d8000ff */
[----:B------:R-:W-:Y:S02]  /*11a0*/  LOP3.LUT R0, R0, UR4, RZ, 0x30, !PT ;  /* 0x0000000400007c12 */ /* 0x000fe4000f8e30ff */
[----:B------:R-:W-:Y:S02]  /*11b0*/  LOP3.LUT R54, R26, UR4, RZ, 0x30, !PT ;  /* 0x000000041a367c12 */ /* 0x000fe4000f8e30ff */
[----:B------:R-:W-:Y:S01]  /*11c0*/  LOP3.LUT R58, R53, UR4, RZ, 0x30, !PT ;  /* 0x00000004353a7c12 */ /* 0x000fe2000f8e30ff */
[--C-:B------:R-:W-:Y:S01]  /*11d0*/  IMAD R53, R0, 0x4, R5.reuse ;  /* 0x0000000400357824 */ /* 0x100fe200078e0205 */
[----:B------:R-:W-:Y:S01]  /*11e0*/  ISETP.GT.U32.AND P2, PT, R3, 0xff, PT ;  /* 0x000000ff0300780c */ /* 0x000fe20003f44070 */
[--C-:B------:R-:W-:Y:S01]  /*11f0*/  IMAD R54, R54, 0x4, R5.reuse ;  /* 0x0000000436367824 */ /* 0x100fe200078e0205 */
[----:B------:R-:W-:Y:S01]  /*1200*/  LOP3.LUT R60, R55, UR4, RZ, 0x30, !PT ;  /* 0x00000004373c7c12 */ /* 0x000fe2000f8e30ff */
[--C-:B------:R-:W-:Y:S01]  /*1210*/  IMAD R58, R58, 0x4, R5.reuse ;  /* 0x000000043a3a7824 */ /* 0x100fe200078e0205 */
[----:B------:R-:W-:Y:S01]  /*1220*/  LOP3.LUT R26, R57, UR4, RZ, 0x30, !PT ;  /* 0x00000004391a7c12 */ /* 0x000fe2000f8e30ff */
[----:B------:R3:W-:Y:S01]  /*1230*/  ATOMS.POPC.INC.32 RZ, [R53+URZ] ;  /* 0x0000000035ff7f8c */ /* 0x0007e2000d8000ff */
[----:B-1----:R-:W-:Y:S01]  /*1240*/  P2R R50, PR, RZ, 0x4 ;  /* 0x00000004ff327803 */ /* 0x002fe20000000000 */
[----:B------:R-:W-:-:S02]  /*1250*/  IMAD R60, R60, 0x4, R5 ;  /* 0x000000043c3c7824 */ /* 0x000fc400078e0205 */
[----:B------:R-:W-:Y:S01]  /*1260*/  IMAD R5, R26, 0x4, R5 ;  /* 0x000000041a057824 */ /* 0x000fe200078e0205 */
[----:B------:R3:W-:Y:S01]  /*1270*/  ATOMS.POPC.INC.32 RZ, [R54+URZ] ;  /* 0x0000000036ff7f8c */ /* 0x0007e2000d8000ff */
[----:B--2---:R-:W-:Y:S02]  /*1280*/  IMAD R51, R3, 0x4, R7 ;  /* 0x0000000403337824 */ /* 0x004fe400078e0207 */
[----:B------:R-:W-:Y:S01]  /*1290*/  IMAD.MOV.U32 R0, RZ, RZ, RZ ;  /* 0x000000ffff007224 */ /* 0x000fe200078e00ff */
[----:B------:R3:W-:Y:S04]  /*12a0*/  ATOMS.POPC.INC.32 RZ, [R58+URZ] ;  /* 0x000000003aff7f8c */ /* 0x0007e8000d8000ff */
[----:B------:R3:W-:Y:S04]  /*12b0*/  ATOMS.POPC.INC.32 RZ, [R60+URZ] ;  /* 0x000000003cff7f8c */ /* 0x0007e8000d8000ff */
[----:B------:R3:W-:Y:S01]  /*12c0*/  ATOMS.POPC.INC.32 RZ, [R5+URZ] ;  /* 0x0000000005ff7f8c */ /* 0x0007e2000d8000ff */
[----:B------:R-:W-:Y:S06]  /*12d0*/  BAR.SYNC.DEFER_BLOCKING 0x0 ;  /* 0x0000000000007b1d */ /* 0x000fec0000010000 */
[----:B------:R-:W-:Y:S05]  /*12e0*/  @P2 BRA `(.L_x_13) ;  /* 0x00000000008c2947 */ /* 0x000fea0003800000 */
[----:B------:R-:W1:Y:S04]  /*12f0*/  LDS R0, [R51] ;  /* 0x0000000033007984 */ /* 0x000e680000000800 */
[----:B---3--:R-:W2:Y:S04]  /*1300*/  LDS R5, [R51+0x400] ;  /* 0x0004000033057984 */ /* 0x008ea80000000800 */
[----:B------:R-:W3:Y:S04]  /*1310*/  LDS R53, [R51+0x800] ;  /* 0x0008000033357984 */ /* 0x000ee80000000800 */
[----:B------:R-:W4:Y:S04]  /*1320*/  LDS R55, [R51+0xc00] ;  /* 0x000c000033377984 */ /* 0x000f280000000800 */
[----:B------:R-:W5:Y:S04]  /*1330*/  LDS R57, [R51+0x1000] ;  /* 0x0010000033397984 */ /* 0x000f680000000800 */
[----:B------:R-:W0:Y:S04]  /*1340*/  LDS R59, [R51+0x1400] ;  /* 0x00140000333b7984 */ /* 0x000e280000000800 */
[----:B------:R-:W-:Y:S04]  /*1350*/  LDS R61, [R51+0x2000] ;  /* 0x00200000333d7984 */ /* 0x000fe80000000800 */
[----:B------:R-:W-:Y:S04]  /*1360*/  LDS R63, [R51+0x2400] ;  /* 0x00240000333f7984 */ /* 0x000fe80000000800 */
[----:B------:R-:W-:Y:S04]  /*1370*/  LDS R65, [R51+0x2800] ;  /* 0x0028000033417984 */ /* 0x000fe80000000800 */
[----:B------:R-:W-:Y:S04]  /*1380*/  STS [R51], RZ ;  /* 0x000000ff33007388 */ /* 0x000fe80000000800 */
[----:B-1----:R-:W-:Y:S01]  /*1390*/  STS [R51+0x400], R0 ;  /* 0x0004000033007388 */ /* 0x002fe20000000800 */
[----:B--2---:R-:W-:-:S03]  /*13a0*/  IMAD.IADD R54, R0, 0x1, R5 ;  /* 0x0000000100367824 */ /* 0x004fc600078e0205 */
[----:B------:R-:W1:Y:S01]  /*13b0*/  LDS R5, [R51+0x1800] ;  /* 0x0018000033057984 */ /* 0x000e620000000800 */
[----:B---3--:R-:W-:-:S03]  /*13c0*/  IMAD.IADD R58, R54, 0x1, R53 ;  /* 0x00000001363a7824 */ /* 0x008fc600078e0235 */
[----:B------:R-:W2:Y:S01]  /*13d0*/  LDS R53, [R51+0x1c00] ;  /* 0x001c000033357984 */ /* 0x000ea20000000800 */
[----:B----4-:R-:W-:-:S03]  /*13e0*/  IMAD.IADD R60, R58, 0x1, R55 ;  /* 0x000000013a3c7824 */ /* 0x010fc600078e0237 */
[----:B------:R1:W-:Y:S01]  /*13f0*/  STS [R51+0x800], R54 ;  /* 0x0008003633007388 */ /* 0x0003e20000000800 */
[----:B-----5:R-:W-:-:S03]  /*1400*/  IMAD.IADD R62, R60, 0x1, R57 ;  /* 0x000000013c3e7824 */ /* 0x020fc600078e0239 */
[----:B------:R-:W3:Y:S01]  /*1410*/  LDS R55, [R51+0x2c00] ;  /* 0x002c000033377984 */ /* 0x000ee20000000800 */
[----:B0-----:R-:W-:-:S03]  /*1420*/  IMAD.IADD R64, R62, 0x1, R59 ;  /* 0x000000013e407824 */ /* 0x001fc600078e023b */
[----:B------:R0:W-:Y:S04]  /*1430*/  STS [R51+0xc00], R58 ;  /* 0x000c003a33007388 */ /* 0x0001e80000000800 */
[----:B------:R4:W-:Y:S04]  /*1440*/  STS [R51+0x1000], R60 ;  /* 0x0010003c33007388 */ /* 0x0009e80000000800 */
[----:B------:R4:W-:Y:S04]  /*1450*/  STS [R51+0x1400], R62 ;  /* 0x0014003e33007388 */ /* 0x0009e80000000800 */
[----:B------:R4:W-:Y:S01]  /*1460*/  STS [R51+0x1800], R64 ;  /* 0x0018004033007388 */ /* 0x0009e20000000800 */
[----:B-1----:R-:W-:-:S04]  /*1470*/  IMAD.IADD R54, R64, 0x1, R5 ;  /* 0x0000000140367824 */ /* 0x002fc800078e0205 */
[----:B--2---:R-:W-:Y:S01]  /*1480*/  IMAD.IADD R66, R54, 0x1, R53 ;  /* 0x0000000136427824 */ /* 0x004fe200078e0235 */
[----:B------:R4:W-:Y:S03]  /*1490*/  STS [R51+0x1c00], R54 ;  /* 0x001c003633007388 */ /* 0x0009e60000000800 */
[----:B------:R-:W-:Y:S01]  /*14a0*/  IMAD.IADD R68, R66, 0x1, R61 ;  /* 0x0000000142447824 */ /* 0x000fe200078e023d */
[----:B------:R4:W-:Y:S03]  /*14b0*/  STS [R51+0x2000], R66 ;  /* 0x0020004233007388 */ /* 0x0009e60000000800 */
[----:B------:R-:W-:Y:S01]  /*14c0*/  IMAD.IADD R70, R68, 0x1, R63 ;  /* 0x0000000144467824 */ /* 0x000fe200078e023f */
[----:B------:R4:W-:Y:S03]  /*14d0*/  STS [R51+0x2400], R68 ;  /* 0x0024004433007388 */ /* 0x0009e60000000800 */
[----:B0-----:R-:W-:Y:S01]  /*14e0*/  IMAD.IADD R58, R70, 0x1, R65 ;  /* 0x00000001463a7824 */ /* 0x001fe200078e0241 */
[----:B------:R4:W-:Y:S03]  /*14f0*/  STS [R51+0x2800], R70 ;  /* 0x0028004633007388 */ /* 0x0009e60000000800 */
[----:B---3--:R-:W-:Y:S01]  /*1500*/  IMAD.IADD R0, R58, 0x1, R55 ;  /* 0x000000013a007824 */ /* 0x008fe200078e0237 */
[----:B------:R4:W-:Y:S06]  /*1510*/  STS [R51+0x2c00], R58 ;  /* 0x002c003a33007388 */ /* 0x0009ec0000000800 */
.L_x_13:
[----:B------:R-:W-:Y:S05]  /*1520*/  BSYNC.RECONVERGENT B0 ;  /* 0x0000000000007941 */ /* 0x000fea0003800200 */
.L_x_12:
[----:B------:R-:W-:Y:S01]  /*1530*/  ISETP.NE.AND P0, PT, R0, 0x1980, PT ;  /* 0x000019800000780c */ /* 0x000fe20003f05270 */
[----:B---3--:R-:W-:Y:S01]  /*1540*/  IMAD R5, R42, 0x100, R3 ;  /* 0x000001002a057824 */ /* 0x008fe200078e0203 */
[----:B------:R-:W-:Y:S01]  /*1550*/  @!P2 LOP3.LUT R53, R0, 0x40000000, RZ, 0xfc, !PT ;  /* 0x400000000035a812 */ /* 0x000fe200078efcff */
[----:B------:R-:W-:Y:S01]  /*1560*/  IMAD R41, R41, 0x11, RZ ;  /* 0x0000001129297824 */ /* 0x000fe200078e02ff */
[----:B------:R-:W-:Y:S01]  /*1570*/  ISETP.LT.U32.AND P0, PT, R3, 0x100, !P0 ;  /* 0x000001000300780c */ /* 0x000fe20004701070 */
[----:B0-----:R-:W-:-:S03]  /*1580*/  IMAD.WIDE R14, R5, 0x4, R14 ;  /* 0x00000004050e7825 */ /* 0x001fc600078e020e */
[----:B------:R-:W-:Y:S01]  /*1590*/  LOP3.LUT R57, R41, R4, RZ, 0xfc, !PT ;  /* 0x0000000429397212 */ /* 0x000fe200078efcff */
[----:B----4-:R-:W-:Y:S01]  /*15a0*/  IMAD R54, R42, 0x1980, RZ ;  /* 0x000019802a367824 */ /* 0x010fe200078e02ff */
[----:B------:R0:W-:Y:S07]  /*15b0*/  @!P2 STG.E.STRONG.SYS desc[UR6][R14.64], R53 ;  /* 0x000000350e00a986 */ /* 0x0001ee000c115906 */
[----:B------:R-:W-:Y:S06]  /*15c0*/  BAR.RED.OR.DEFER_BLOCKING 0x0, P0 ;  /* 0x0000000000007b1d */ /* 0x000fec0000014800 */
[----:B------:R-:W1:Y:S01]  /*15d0*/  B2R.RESULT RZ, P0 ;  /* 0x0000000000ff731c */ /* 0x000e620000004000 */
[----:B------:R-:W-:-:S04]  /*15e0*/  IADD3 R4, P1, PT, R54, R57, RZ ;  /* 0x0000003936047210 */ /* 0x000fc80007f3e0ff */
[----:B------:R-:W-:Y:S01]  /*15f0*/  LEA.HI.X.SX32 R55, R54, RZ, 0x1, P1 ;  /* 0x000000ff36377211 */ /* 0x000fe200008f0eff */
[----:B------:R-:W-:-:S03]  /*1600*/  IMAD.SHL.U32 R5, R4, 0x4, RZ ;  /* 0x0000000404057824 */ /* 0x000fc600078e00ff */
[----:B------:R-:W-:Y:S01]  /*1610*/  SHF.L.U64.HI R4, R4, 0x2, R55 ;  /* 0x0000000204047819 */ /* 0x000fe20000010237 */
[----:B01----:R-:W-:Y:S06]  /*1620*/  @!P0 BRA `(.L_x_14) ;  /* 0x0000001000b48947 */ /* 0x003fec0003800000 */
[----:B------:R-:W0:Y:S01]  /*1630*/  LDCU.64 UR8, c[0x0][0x3b8] ;  /* 0x00007700ff0877ac */ /* 0x000e220008000a00 */
[----:B------:R-:W-:Y:S01]  /*1640*/  BSSY B1, `(.L_x_15) ;  /* 0x0000032000017945 */ /* 0x000fe20003800000 */
[----:B------:R-:W-:Y:S01]  /*1650*/  IMAD R13, R3, 0x8, R7 ;  /* 0x00000008030d7824 */ /* 0x000fe200078e0207 */
[----:B0-----:R-:W-:-:S04]  /*1660*/  IADD3 R8, P0, PT, R5, UR8, RZ ;  /* 0x0000000805087c10 */ /* 0x001fc8000ff1e0ff */
[----:B------:R-:W-:Y:S01]  /*1670*/  IADD3.X R9, PT, PT, R4, UR9, RZ, P0, !PT ;  /* 0x0000000904097c10 */ /* 0x000fe200087fe4ff */
[----:B------:R-:W-:Y:S08]  /*1680*/  @P2 BRA `(.L_x_16) ;  /* 0x0000000000b42947 */ /* 0x000ff00003800000 */
[----:B------:R-:W0:Y:S02]  /*1690*/  LDCU.64 UR8, c[0x0][0x398] ;  /* 0x00007300ff0877ac */ /* 0x000e240008000a00 */
[----:B0-----:R-:W-:-:S04]  /*16a0*/  LEA R10, P0, R3, UR8, 0x3 ;  /* 0x00000008030a7c11 */ /* 0x001fc8000f8018ff */
[----:B------:R-:W-:-:S05]  /*16b0*/  LEA.HI.X R11, R3, UR9, RZ, 0x3, P0 ;  /* 0x00000009030b7c11 */ /* 0x000fca00080f1cff */
[----:B------:R-:W2:Y:S01]  /*16c0*/  LDG.E.64 R4, desc[UR6][R10.64] ;  /* 0x000000060a047981 */ /* 0x000ea2000c1e1b00 */
[----:B------:R-:W-:-:S04]  /*16d0*/  ISETP.GT.U32.AND P0, PT, R3, R49, PT ;  /* 0x000000310300720c */ /* 0x000fc80003f04070 */
[----:B------:R-:W-:-:S04]  /*16e0*/  SEL R17, RZ, 0x1980, !P0 ;  /* 0x00001980ff117807 */ /* 0x000fc80004000000 */
[----:B--2---:R-:W-:Y:S01]  /*16f0*/  IADD3 R4, P0, PT, R4, -R17, RZ ;  /* 0x8000001104047210 */ /* 0x004fe20007f1e0ff */
[----:B------:R-:W-:-:S03]  /*1700*/  IMAD.MOV.U32 R17, RZ, RZ, R0 ;  /* 0x000000ffff117224 */ /* 0x000fc600078e0000 */
[----:B------:R-:W-:Y:S02]  /*1710*/  IADD3.X R5, PT, PT, R5, -0x1, RZ, P0, !PT ;  /* 0xffffffff05057810 */ /* 0x000fe400007fe4ff */
[----:B------:R-:W-:-:S03]  /*1720*/  ISETP.GE.AND P0, PT, R42, 0x1, PT ;  /* 0x000000012a00780c */ /* 0x000fc60003f06270 */
[----:B------:R0:W-:Y:S10]  /*1730*/  STS.64 [R13+0x6600], R4 ;  /* 0x006600040d007388 */ /* 0x0001f40000000a00 */
[----:B------:R-:W-:Y:S05]  /*1740*/  @!P0 BRA `(.L_x_17) ;  /* 0x00000000006c8947 */ /* 0x000fea0003800000 */
[----:B------:R-:W-:Y:S01]  /*1750*/  BSSY B0, `(.L_x_18) ;  /* 0x0000019000007945 */ /* 0x000fe20003800000 */
[----:B------:R-:W-:Y:S02]  /*1760*/  IMAD.MOV.U32 R6, RZ, RZ, -0x1 ;  /* 0xffffffffff067424 */ /* 0x000fe400078e00ff */
[----:B------:R-:W-:Y:S02]  /*1770*/  IMAD.MOV.U32 R10, RZ, RZ, R42 ;  /* 0x000000ffff0a7224 */ /* 0x000fe400078e002a */
[----:B------:R-:W-:-:S07]  /*1780*/  IMAD.MOV.U32 R17, RZ, RZ, R0 ;  /* 0x000000ffff117224 */ /* 0x000fce00078e0000 */
.L_x_22:
[----:B0-----:R-:W0:Y:S01]  /*1790*/  LDC.64 R4, c[0x0][0x380] ;  /* 0x0000e000ff047b82 */ /* 0x001e220000000a00 */
[----:B------:R-:W-:Y:S01]  /*17a0*/  VIADD R19, R10, 0xffffffff ;  /* 0xffffffff0a137836 */ /* 0x000fe20000000000 */
[----:B------:R-:W-:Y:S03]  /*17b0*/  BSSY B2, `(.L_x_19) ;  /* 0x0000008000027945 */ /* 0x000fe60003800000 */
[----:B------:R-:W-:-:S04]  /*17c0*/  IMAD R11, R19, 0x100, R3 ;  /* 0x00000100130b7824 */ /* 0x000fc800078e0203 */
[----:B0-----:R-:W-:-:S07]  /*17d0*/  IMAD.WIDE R4, R11, 0x4, R4 ;  /* 0x000000040b047825 */ /* 0x001fce00078e0204 */
.L_x_20:
[----:B------:R-:W-:Y:S05]  /*17e0*/  YIELD ;  /* 0x0000000000007946 */ /* 0x000fea0003800000 */
[----:B------:R0:W-:Y:S06]  /*17f0*/  MEMBAR.SC.CTA ;  /* 0x0000000000007992 */ /* 0x0001ec0000000000 */
[----:B0-----:R-:W2:Y:S02]  /*1800*/  LDG.E.STRONG.SYS R11, desc[UR6][R4.64] ;  /* 0x00000006040b7981 */ /* 0x001ea4000c1f5900 */
[----:B--2---:R-:W-:-:S13]  /*1810*/  ISETP.NE.AND P0, PT, R11, RZ, PT ;  /* 0x000000ff0b00720c */ /* 0x004fda0003f05270 */
[----:B------:R-:W-:Y:S05]  /*1820*/  @!P0 BRA `(.L_x_20) ;  /* 0xfffffffc00ec8947 */ /* 0x000fea000383ffff */
[----:B------:R-:W-:Y:S05]  /*1830*/  BSYNC B2 ;  /* 0x0000000000027941 */ /* 0x000fea0003800000 */
.L_x_19:
[----:B------:R-:W-:Y:S01]  /*1840*/  BSSY.RECONVERGENT B2, `(.L_x_21) ;  /* 0x0000006000027945 */ /* 0x000fe20003800200 */
[C---:B------:R-:W-:Y:S02]  /*1850*/  ISETP.GT.AND P0, PT, R11.reuse, -0x1, PT ;  /* 0xffffffff0b00780c */ /* 0x040fe40003f04270 */
[----:B------:R-:W-:Y:S01]  /*1860*/  LOP3.LUT R4, R11, 0x3fffffff, RZ, 0xc0, !PT ;  /* 0x3fffffff0b047812 */ /* 0x000fe200078ec0ff */
[----:B------:R-:W-:Y:S05]  /*1870*/  WARPSYNC.EXCLUSIVE R6 ;  /* 0x0000000006007348 */ /* 0x000fea0003a00000 */
[----:B------:R-:W-:-:S05]  /*1880*/  IMAD.IADD R17, R4, 0x1, R17 ;  /* 0x0000000104117824 */ /* 0x000fca00078e0211 */
[----:B------:R-:W-:-:S07]  /*1890*/  VOTE.ANY R6, PT, P0 ;  /* 0x0000000000067806 */ /* 0x000fce00000e0100 */
[----:B------:R-:W-:Y:S05]  /*18a0*/  BSYNC.RECONVERGENT B2 ;  /* 0x0000000000027941 */ /* 0x000fea0003800200 */
.L_x_21:
[----:B------:R-:W-:Y:S01]  /*18b0*/  ISETP.GT.U32.AND P1, PT, R10, 0x1, PT ;  /* 0x000000010a00780c */ /* 0x000fe20003f24070 */
[----:B------:R-:W-:-:S12]  /*18c0*/  IMAD.MOV.U32 R10, RZ, RZ, R19 ;  /* 0x000000ffff0a7224 */ /* 0x000fd800078e0013 */
[----:B------:R-:W-:Y:S05]  /*18d0*/  @P0 BRA P1, `(.L_x_22) ;  /* 0xfffffffc00ac0947 */ /* 0x000fea000083ffff */
[----:B------:R-:W-:Y:S05]  /*18e0*/  BSYNC B0 ;  /* 0x0000000000007941 */ /* 0x000fea0003800000 */
.L_x_18:
[----:B------:R1:W2:Y:S02]  /*18f0*/  LDS.64 R4, [R13+0x6600] ;  /* 0x006600000d047984 */ /* 0x0002a40000000a00 */
.L_x_17:
[C---:B------:R-:W-:Y:S01]  /*1900*/  IMAD.IADD R19, R17.reuse, 0x1, -R0 ;  /* 0x0000000111137824 */ /* 0x040fe200078e0a00 */
[----:B------:R-:W-:-:S04]  /*1910*/  LOP3.LUT R11, R17, 0x80000000, RZ, 0xfc, !PT ;  /* 0x80000000110b7812 */ /* 0x000fc800078efcff */
[C---:B0-2---:R-:W-:Y:S01]  /*1920*/  IADD3 R4, P0, PT, R19.reuse, R4, RZ ;  /* 0x0000000413047210 */ /* 0x045fe20007f1e0ff */
[----:B------:R0:W-:Y:S03]  /*1930*/  STG.E.STRONG.SYS desc[UR6][R14.64], R11 ;  /* 0x0000000b0e007986 */ /* 0x0001e6000c115906 */
[----:B------:R-:W-:-:S05]  /*1940*/  LEA.HI.X.SX32 R5, R19, R5, 0x1, P0 ;  /* 0x0000000513057211 */ /* 0x000fca00000f0eff */
[----:B------:R0:W-:Y:S04]  /*1950*/  STS.64 [R13+0x6600], R4 ;  /* 0x006600040d007388 */ /* 0x0001e80000000a00 */
.L_x_16:
[----:B------:R-:W-:Y:S05]  /*1960*/  BSYNC B1 ;  /* 0x0000000000017941 */ /* 0x000fea0003800000 */
.L_x_15:
[----:B0-----:R-:W0:Y:S01]  /*1970*/  LDC R5, c[0x0][0x3c0] ;  /* 0x0000f000ff057b82 */ /* 0x001e220000000800 */
[----:B------:R-:W-:-:S07]  /*1980*/  IMAD R4, R49, 0x8, R7 ;  /* 0x0000000831047824 */ /* 0x000fce00078e0207 */
[----:B------:R-:W2:Y:S01]  /*1990*/  LDC.64 R16, c[0x0][0x390] ;  /* 0x0000e400ff107b82 */ /* 0x000ea20000000a00 */
[----:B0-----:R-:W-:Y:S02]  /*19a0*/  ISETP.GE.AND P0, PT, R47, R5, PT ;  /* 0x000000052f00720c */ /* 0x001fe40003f06270 */
[----:B--2---:R-:W-:-:S04]  /*19b0*/  ISETP.EQ.U32.AND P1, PT, R16, RZ, PT ;  /* 0x000000ff1000720c */ /* 0x004fc80003f22070 */
[----:B------:R-:W-:-:S04]  /*19c0*/  ISETP.EQ.OR.EX P0, PT, R17, RZ, !P0, P1 ;  /* 0x000000ff1100720c */ /* 0x000fc80004702710 */
[----:B------:R-:W-:-:S13]  /*19d0*/  ISETP.GT.U32.OR P0, PT, R3, 0xff, P0 ;  /* 0x000000ff0300780c */ /* 0x000fda0000704470 */
[----:B------:R-:W-:Y:S05]  /*19e0*/  @P0 BRA `(.L_x_23) ;  /* 0x0000000000240947 */ /* 0x000fea0003800000 */
[----:B------:R-:W0:Y:S01]  /*19f0*/  LDS.64 R10, [R13+0x6600] ;  /* 0x006600000d0a7984 */ /* 0x000e220000000a00 */
[C---:B------:R-:W-:Y:S02]  /*1a00*/  ISETP.GT.U32.AND P0, PT, R3.reuse, R49, PT ;  /* 0x000000310300720c */ /* 0x040fe40003f04070 */
[C---:B------:R-:W-:Y:S02]  /*1a10*/  LEA R6, P2, R3.reuse, R16, 0x3 ;  /* 0x0000001003067211 */ /* 0x040fe400078418ff */
[----:B------:R-:W-:Y:S02]  /*1a20*/  SEL R7, RZ, 0x1980, !P0 ;  /* 0x00001980ff077807 */ /* 0x000fe40004000000 */
[--C-:B------:R-:W-:Y:S02]  /*1a30*/  SHF.R.S32.HI R15, RZ, 0x1f, R0.reuse ;  /* 0x0000001fff0f7819 */ /* 0x100fe40000011400 */
[----:B0-----:R-:W-:Y:S02]  /*1a40*/  IADD3 R2, P0, P1, R10, R7, R0 ;  /* 0x000000070a027210 */ /* 0x001fe4000791e000 */
[----:B------:R-:W-:-:S02]  /*1a50*/  LEA.HI.X R7, R3, R17, RZ, 0x3, P2 ;  /* 0x0000001103077211 */ /* 0x000fc400010f1cff */
[----:B------:R-:W-:-:S05]  /*1a60*/  IADD3.X R3, PT, PT, R11, RZ, R15, P0, P1 ;  /* 0x000000ff0b037210 */ /* 0x000fca00007e240f */
[----:B------:R0:W-:Y:S04]  /*1a70*/  STG.E.64 desc[UR6][R6.64], R2 ;  /* 0x0000000206007986 */ /* 0x0001e8000c101b06 */
.L_x_23:
[----:B------:R-:W-:Y:S05]  /*1a80*/  WARPSYNC.ALL ;  /* 0x0000000000007948 */ /* 0x000fea0003800000 */
[----:B------:R-:W-:Y:S01]  /*1a90*/  BAR.SYNC.DEFER_BLOCKING 0x0 ;  /* 0x0000000000007b1d */ /* 0x000fe20000010000 */
[----:B------:R-:W-:-:S05]  /*1aa0*/  ISETP.GT.AND P0, PT, R47, R5, PT ;  /* 0x000000052f00720c */ /* 0x000fca0003f04270 */
[----:B0-----:R0:W2:Y:S08]  /*1ab0*/  LDS.64 R2, [R4+0x6600] ;  /* 0x0066000004027984 */ /* 0x0010b00000000a00 */
[----:B0-----:R-:W-:Y:S05]  /*1ac0*/  @P0 BRA `(.L_x_24) ;  /* 0x00000000005c0947 */ /* 0x001fea0003800000 */
[----:B------:R-:W0:Y:S01]  /*1ad0*/  LDCU.64 UR4, c[0x0][0x3a0] ;  /* 0x00007400ff0477ac */ /* 0x000e220008000a00 */
[----:B--2---:R-:W-:-:S05]  /*1ae0*/  IADD3 R0, P1, PT, R57, R2, RZ ;  /* 0x0000000239007210 */ /* 0x004fca0007f3e0ff */
[----:B------:R-:W-:Y:S01]  /*1af0*/  IMAD.X R7, RZ, RZ, R3, P1 ;  /* 0x000000ffff077224 */ /* 0x000fe200008e0603 */
[----:B0-----:R-:W-:-:S04]  /*1b00*/  LEA R2, P1, R0, UR4, 0x2 ;  /* 0x0000000400027c11 */ /* 0x001fc8000f8210ff */
[----:B------:R-:W-:-:S05]  /*1b10*/  LEA.HI.X R3, R0, UR5, R7, 0x2, P1 ;  /* 0x0000000500037c11 */ /* 0x000fca00088f1407 */
[----:B------:R2:W-:Y:S04]  /*1b20*/  STG.E desc[UR6][R2.64], R28 ;  /* 0x0000001c02007986 */ /* 0x0005e8000c101906 */
        /* <DEDUP_REMOVED lines=15> */
[----:B------:R2:W-:Y:S01]  /*1c20*/  STG.E desc[UR6][R2.64+0x800], R46 ;  /* 0x0008002e02007986 */ /* 0x0005e2000c101906 */
[----:B------:R-:W-:Y:S05]  /*1c30*/  BRA `(.L_x_25) ;  /* 0x0000000000e07947 */ /* 0x000fea0003800000 */
.L_x_24:
[----:B------:R-:W0:Y:S01]  /*1c40*/  LDCU.64 UR4, c[0x0][0x3a0] ;  /* 0x00007400ff0477ac */ /* 0x000e220008000a00 */
[----:B------:R-:W-:Y:S01]  /*1c50*/  IMAD R4, R42, -0x1980, R5 ;  /* 0xffffe6802a047824 */ /* 0x000fe200078e0205 */
[C---:B--2---:R-:W-:Y:S01]  /*1c60*/  IADD3 R0, P1, PT, R57.reuse, R2, RZ ;  /* 0x0000000239007210 */ /* 0x044fe20007f3e0ff */
[C---:B------:R-:W-:Y:S02]  /*1c70*/  VIADD R11, R57.reuse, 0x20 ;  /* 0x00000020390b7836 */ /* 0x040fe40000000000 */
[C---:B-1----:R-:W-:Y:S01]  /*1c80*/  VIADD R13, R57.reuse, 0x40 ;  /* 0x00000040390d7836 */ /* 0x042fe20000000000 */
[-C--:B------:R-:W-:Y:S01]  /*1c90*/  ISETP.GE.AND P5, PT, R57, R4.reuse, PT ;  /* 0x000000043900720c */ /* 0x080fe20003fa6270 */
[----:B------:R-:W-:Y:S01]  /*1ca0*/  IMAD.X R7, RZ, RZ, R3, P1 ;  /* 0x000000ffff077224 */ /* 0x000fe200008e0603 */
[-C--:B------:R-:W-:Y:S01]  /*1cb0*/  ISETP.GE.AND P4, PT, R11, R4.reuse, PT ;  /* 0x000000040b00720c */ /* 0x080fe20003f86270 */
[----:B------:R-:W-:Y:S01]  /*1cc0*/  VIADD R11, R57, 0x60 ;  /* 0x00000060390b7836 */ /* 0x000fe20000000000 */
[----:B------:R-:W-:Y:S01]  /*1cd0*/  ISETP.GE.AND P3, PT, R13, R4, PT ;  /* 0x000000040d00720c */ /* 0x000fe20003f66270 */
[----:B------:R-:W-:-:S02]  /*1ce0*/  VIADD R13, R57, 0x80 ;  /* 0x00000080390d7836 */ /* 0x000fc40000000000 */
[----:B------:R-:W-:Y:S01]  /*1cf0*/  VIADD R15, R57, 0xa0 ;  /* 0x000000a0390f7836 */ /* 0x000fe20000000000 */
[-C--:B------:R-:W-:Y:S01]  /*1d00*/  ISETP.GE.AND P2, PT, R11, R4.reuse, PT ;  /* 0x000000040b00720c */ /* 0x080fe20003f46270 */
[----:B------:R-:W-:Y:S01]  /*1d10*/  VIADD R11, R57, 0xc0 ;  /* 0x000000c0390b7836 */ /* 0x000fe20000000000 */
[C---:B0-----:R-:W-:Y:S02]  /*1d20*/  LEA R2, P1, R0.reuse, UR4, 0x2 ;  /* 0x0000000400027c11 */ /* 0x041fe4000f8210ff */
[-C--:B------:R-:W-:Y:S02]  /*1d30*/  ISETP.GE.AND P6, PT, R15, R4.reuse, PT ;  /* 0x000000040f00720c */ /* 0x080fe40003fc6270 */
[----:B------:R-:W-:Y:S02]  /*1d40*/  LEA.HI.X R3, R0, UR5, R7, 0x2, P1 ;  /* 0x0000000500037c11 */ /* 0x000fe400088f1407 */
[----:B------:R-:W-:Y:S01]  /*1d50*/  ISETP.GE.AND P1, PT, R13, R4, PT ;  /* 0x000000040d00720c */ /* 0x000fe20003f26270 */
[----:B------:R-:W-:-:S02]  /*1d60*/  VIADD R13, R57, 0xe0 ;  /* 0x000000e0390d7836 */ /* 0x000fc40000000000 */
[----:B------:R0:W-:Y:S01]  /*1d70*/  @!P5 STG.E desc[UR6][R2.64], R28 ;  /* 0x0000001c0200d986 */ /* 0x0001e2000c101906 */
[-C--:B------:R-:W-:Y:S01]  /*1d80*/  ISETP.GE.AND P5, PT, R11, R4.reuse, PT ;  /* 0x000000040b00720c */ /* 0x080fe20003fa6270 */
[----:B------:R-:W-:Y:S02]  /*1d90*/  VIADD R11, R57, 0x100 ;  /* 0x00000100390b7836 */ /* 0x000fe40000000000 */
[----:B------:R0:W-:Y:S01]  /*1da0*/  @!P4 STG.E desc[UR6][R2.64+0x80], R29 ;  /* 0x0000801d0200c986 */ /* 0x0001e2000c101906 */
[-C--:B------:R-:W-:Y:S01]  /*1db0*/  ISETP.GE.AND P4, PT, R13, R4.reuse, PT ;  /* 0x000000040d00720c */ /* 0x080fe20003f86270 */
[----:B------:R-:W-:Y:S02]  /*1dc0*/  VIADD R13, R57, 0x120 ;  /* 0x00000120390d7836 */ /* 0x000fe40000000000 */
[----:B------:R0:W-:Y:S01]  /*1dd0*/  @!P3 STG.E desc[UR6][R2.64+0x100], R30 ;  /* 0x0001001e0200b986 */ /* 0x0001e2000c101906 */
        /* <DEDUP_REMOVED lines=21> */
[----:B------:R-:W-:-:S03]  /*1f30*/  ISETP.GE.AND P2, PT, R13, R4, PT ;  /* 0x000000040d00720c */ /* 0x000fc60003f46270 */
[----:B------:R0:W-:Y:S01]  /*1f40*/  @!P1 STG.E desc[UR6][R2.64+0x500], R38 ;  /* 0x0005002602009986 */ /* 0x0001e2000c101906 */
[----:B------:R-:W-:-:S03]  /*1f50*/  ISETP.GE.AND P1, PT, R11, R4, PT ;  /* 0x000000040b00720c */ /* 0x000fc60003f26270 */
[----:B------:R0:W-:Y:S04]  /*1f60*/  @!P6 STG.E desc[UR6][R2.64+0x580], R39 ;  /* 0x000580270200e986 */ /* 0x0001e8000c101906 */
[----:B------:R0:W-:Y:S04]  /*1f70*/  @!P5 STG.E desc[UR6][R2.64+0x600], R40 ;  /* 0x000600280200d986 */ /* 0x0001e8000c101906 */
[----:B------:R0:W-:Y:S04]  /*1f80*/  @!P4 STG.E desc[UR6][R2.64+0x680], R43 ;  /* 0x0006802b0200c986 */ /* 0x0001e8000c101906 */
[----:B------:R0:W-:Y:S04]  /*1f90*/  @!P3 STG.E desc[UR6][R2.64+0x700], R44 ;  /* 0x0007002c0200b986 */ /* 0x0001e8000c101906 */
[----:B------:R0:W-:Y:S04]  /*1fa0*/  @!P2 STG.E desc[UR6][R2.64+0x780], R45 ;  /* 0x0007802d0200a986 */ /* 0x0001e8000c101906 */
[----:B------:R0:W-:Y:S02]  /*1fb0*/  @!P1 STG.E desc[UR6][R2.64+0x800], R46 ;  /* 0x0008002e02009986 */ /* 0x0001e4000c101906 */
.L_x_25:
[----:B------:R-:W-:Y:S05]  /*1fc0*/  @P0 BRA `(.L_x_26) ;  /* 0x0000000000480947 */ /* 0x000fea0003800000 */
[----:B------:R3:W5:Y:S04]  /*1fd0*/  LDG.E R11, desc[UR6][R8.64] ;  /* 0x00000006080b7981 */ /* 0x000768000c1e1900 */
[----:B-1----:R3:W5:Y:S04]  /*1fe0*/  LDG.E R13, desc[UR6][R8.64+0x80] ;  /* 0x00008006080d7981 */ /* 0x002768000c1e1900 */
[----:B------:R3:W5:Y:S04]  /*1ff0*/  LDG.E R15, desc[UR6][R8.64+0x100] ;  /* 0x00010006080f7981 */ /* 0x000768000c1e1900 */
[----:B------:R3:W5:Y:S04]  /*2000*/  LDG.E R17, desc[UR6][R8.64+0x180] ;  /* 0x0001800608117981 */ /* 0x000768000c1e1900 */
[----:B------:R3:W5:Y:S04]  /*2010*/  LDG.E R19, desc[UR6][R8.64+0x200] ;  /* 0x0002000608137981 */ /* 0x000768000c1e1900 */
[----:B------:R3:W5:Y:S04]  /*2020*/  LDG.E R21, desc[UR6][R8.64+0x280] ;  /* 0x0002800608157981 */ /* 0x000768000c1e1900 */
[----:B------:R3:W5:Y:S04]  /*2030*/  LDG.E R23, desc[UR6][R8.64+0x300] ;  /* 0x0003000608177981 */ /* 0x000768000c1e1900 */
[----:B------:R3:W5:Y:S04]  /*2040*/  LDG.E R25, desc[UR6][R8.64+0x380] ;  /* 0x0003800608197981 */ /* 0x000768000c1e1900 */
[----:B------:R3:W5:Y:S04]  /*2050*/  LDG.E R27, desc[UR6][R8.64+0x400] ;  /* 0x00040006081b7981 */ /* 0x000768000c1e1900 */
[----:B0-2---:R3:W5:Y:S04]  /*2060*/  LDG.E R29, desc[UR6][R8.64+0x480] ;  /* 0x00048006081d7981 */ /* 0x005768000c1e1900 */
        /* <DEDUP_REMOVED lines=8> */
.L_x_26:
[----:B------:R-:W-:Y:S02]  /*20f0*/  IMAD.IADD R54, R5, 0x1, -R54 ;  /* 0x0000000105367824 */ /* 0x000fe400078e0a36 */
[C---:B0-2---:R-:W-:Y:S02]  /*2100*/  VIADD R3, R57.reuse, 0x20 ;  /* 0x0000002039037836 */ /* 0x045fe40000000000 */
[C---:B------:R-:W-:Y:S01]  /*2110*/  VIADD R45, R57.reuse, 0x40 ;  /* 0x00000040392d7836 */ /* 0x040fe20000000000 */
[CC--:B------:R-:W-:Y:S01]  /*2120*/  ISETP.GE.AND P5, PT, R57.reuse, R54.reuse, PT ;  /* 0x000000363900720c */ /* 0x0c0fe20003fa6270 */
[----:B------:R-:W-:Y:S01]  /*2130*/  VIADD R47, R57, 0x80 ;  /* 0x00000080392f7836 */ /* 0x000fe20000000000 */
[-C--:B------:R-:W-:Y:S01]  /*2140*/  ISETP.GE.AND P4, PT, R3, R54.reuse, PT ;  /* 0x000000360300720c */ /* 0x080fe20003f86270 */
[----:B------:R-:W-:Y:S01]  /*2150*/  VIADD R3, R57, 0x60 ;  /* 0x0000006039037836 */ /* 0x000fe20000000000 */
[-C--:B------:R-:W-:Y:S01]  /*2160*/  ISETP.GE.AND P3, PT, R45, R54.reuse, PT ;  /* 0x000000362d00720c */ /* 0x080fe20003f66270 */
[----:B------:R-:W-:Y:S01]  /*2170*/  VIADD R45, R57, 0xa0 ;  /* 0x000000a0392d7836 */ /* 0x000fe20000000000 */
[----:B------:R-:W-:-:S02]  /*2180*/  ISETP.GE.AND P1, PT, R47, R54, PT ;  /* 0x000000362f00720c */ /* 0x000fc40003f26270 */
[-C--:B------:R-:W-:Y:S01]  /*2190*/  ISETP.GE.AND P2, PT, R3, R54.reuse, PT ;  /* 0x000000360300720c */ /* 0x080fe20003f46270 */
[----:B------:R-:W-:Y:S01]  /*21a0*/  VIADD R3, R57, 0xc0 ;  /* 0x000000c039037836 */ /* 0x000fe20000000000 */
[-C--:B------:R-:W-:Y:S01]  /*21b0*/  ISETP.GE.AND P6, PT, R45, R54.reuse, PT ;  /* 0x000000362d00720c */ /* 0x080fe20003fc6270 */
[----:B------:R-:W-:Y:S02]  /*21c0*/  VIADD R45, R57, 0xe0 ;  /* 0x000000e0392d7836 */ /* 0x000fe40000000000 */
[----:B------:R0:W5:Y:S01]  /*21d0*/  @!P5 LDG.E R11, desc[UR6][R8.64] ;  /* 0x00000006080bd981 */ /* 0x000162000c1e1900 */
[-C--:B------:R-:W-:Y:S01]  /*21e0*/  ISETP.GE.AND P5, PT, R3, R54.reuse, PT ;  /* 0x000000360300720c */ /* 0x080fe20003fa6270 */
[----:B------:R-:W-:Y:S02]  /*21f0*/  VIADD R3, R57, 0x100 ;  /* 0x0000010039037836 */ /* 0x000fe40000000000 */
[----:B-1----:R0:W5:Y:S01]  /*2200*/  @!P4 LDG.E R13, desc[UR6][R8.64+0x80] ;  /* 0x00008006080dc981 */ /* 0x002162000c1e1900 */
[----:B------:R-:W-:Y:S01]  /*2210*/  ISETP.GE.AND P4, PT, R45, R54, PT ;  /* 0x000000362d00720c */ /* 0x000fe20003f86270 */
[----:B------:R-:W-:-:S02]  /*2220*/  VIADD R45, R57, 0x120 ;  /* 0x00000120392d7836 */ /* 0x000fc40000000000 */
[----:B------:R0:W5:Y:S01]  /*2230*/  @!P3 LDG.E R15, desc[UR6][R8.64+0x100] ;  /* 0x00010006080fb981 */ /* 0x000162000c1e1900 */
[-C--:B------:R-:W-:Y:S01]  /*2240*/  ISETP.GE.AND P3, PT, R3, R54.reuse, PT ;  /* 0x000000360300720c */ /* 0x080fe20003f66270 */
[----:B------:R-:W-:Y:S02]  /*2250*/  VIADD R3, R57, 0x140 ;  /* 0x0000014039037836 */ /* 0x000fe40000000000 */
[----:B------:R0:W5:Y:S01]  /*2260*/  @!P2 LDG.E R17, desc[UR6][R8.64+0x180] ;  /* 0x000180060811a981 */ /* 0x000162000c1e1900 */
[-C--:B------:R-:W-:Y:S01]  /*2270*/  ISETP.GE.AND P2, PT, R45, R54.reuse, PT ;  /* 0x000000362d00720c */ /* 0x080fe20003f46270 */
[----:B------:R-:W-:Y:S02]  /*2280*/  VIADD R45, R57, 0x160 ;  /* 0x00000160392d7836 */ /* 0x000fe40000000000 */
[----:B------:R0:W5:Y:S01]  /*2290*/  @!P1 LDG.E R19, desc[UR6][R8.64+0x200] ;  /* 0x0002000608139981 */ /* 0x000162000c1e1900 */
        /* <DEDUP_REMOVED lines=15> */
[----:B------:R-:W-:-:S03]  /*2390*/  ISETP.GE.AND P2, PT, R45, R54, PT ;  /* 0x000000362d00720c */ /* 0x000fc60003f46270 */
[----:B------:R0:W5:Y:S01]  /*23a0*/  @!P1 LDG.E R31, desc[UR6][R8.64+0x500] ;  /* 0x00050006081f9981 */ /* 0x000162000c1e1900 */
[----:B------:R-:W-:-:S03]  /*23b0*/  ISETP.GE.AND P1, PT, R3, R54, PT ;  /* 0x000000360300720c */ /* 0x000fc60003f26270 */
[----:B------:R0:W5:Y:S04]  /*23c0*/  @!P6 LDG.E R33, desc[UR6][R8.64+0x580] ;  /* 0x000580060821e981 */ /* 0x000168000c1e1900 */
[----:B------:R0:W5:Y:S04]  /*23d0*/  @!P5 LDG.E R35, desc[UR6][R8.64+0x600] ;  /* 0x000600060823d981 */ /* 0x000168000c1e1900 */
[----:B------:R0:W5:Y:S04]  /*23e0*/  @!P4 LDG.E R37, desc[UR6][R8.64+0x680] ;  /* 0x000680060825c981 */ /* 0x000168000c1e1900 */
[----:B------:R0:W5:Y:S04]  /*23f0*/  @!P3 LDG.E R39, desc[UR6][R8.64+0x700] ;  /* 0x000700060827b981 */ /* 0x000168000c1e1900 */
[----:B------:R0:W5:Y:S04]  /*2400*/  @!P2 LDG.E R41, desc[UR6][R8.64+0x780] ;  /* 0x000780060829a981 */ /* 0x000168000c1e1900 */
[----:B------:R0:W5:Y:S02]  /*2410*/  @!P1 LDG.E R43, desc[UR6][R8.64+0x800] ;  /* 0x00080006082b9981 */ /* 0x000164000c1e1900 */
.L_x_27:
[----:B------:R-:W-:Y:S05]  /*2420*/  @P0 BRA `(.L_x_28) ;  /* 0x0000000000540947 */ /* 0x000fea0003800000 */
[----:B------:R-:W1:Y:S02]  /*2430*/  LDCU.64 UR4, c[0x0][0x3b0] ;  /* 0x00007600ff0477ac */ /* 0x000e640008000a00 */
[----:B-1----:R-:W-:-:S04]  /*2440*/  LEA R2, P0, R0, UR4, 0x2 ;  /* 0x0000000400027c11 */ /* 0x002fc8000f8010ff */
[----:B------:R-:W-:-:S05]  /*2450*/  LEA.HI.X R3, R0, UR5, R7, 0x2, P0 ;  /* 0x0000000500037c11 */ /* 0x000fca00080f1407 */
[----:B-----5:R-:W-:Y:S04]  /*2460*/  STG.E desc[UR6][R2.64], R11 ;  /* 0x0000000b02007986 */ /* 0x020fe8000c101906 */
[----:B------:R-:W-:Y:S04]  /*2470*/  STG.E desc[UR6][R2.64+0x80], R13 ;  /* 0x0000800d02007986 */ /* 0x000fe8000c101906 */
        /* <DEDUP_REMOVED lines=14> */
[----:B------:R-:W-:Y:S01]  /*2560*/  STG.E desc[UR6][R2.64+0x800], R43 ;  /* 0x0008002b02007986 */ /* 0x000fe2000c101906 */
[----:B------:R-:W-:Y:S05]  /*2570*/  EXIT ;  /* 0x000000000000794d */ /* 0x000fea0003800000 */
.L_x_28:
[----:B------:R-:W1:Y:S01]  /*2580*/  LDCU.64 UR4, c[0x0][0x3b0] ;  /* 0x00007600ff0477ac */ /* 0x000e620008000a00 */
[----:B------:R-:W-:Y:S02]  /*2590*/  IMAD R42, R42, -0x1980, R5 ;  /* 0xffffe6802a2a7824 */ /* 0x000fe400078e0205 */
[C---:B------:R-:W-:Y:S02]  /*25a0*/  VIADD R5, R57.reuse, 0x40 ;  /* 0x0000004039057836 */ /* 0x040fe40000000000 */
[C---:B------:R-:W-:Y:S01]  /*25b0*/  VIADD R3, R57.reuse, 0x20 ;  /* 0x0000002039037836 */ /* 0x040fe20000000000 */
[CC--:B------:R-:W-:Y:S01]  /*25c0*/  ISETP.GE.AND P3, PT, R57.reuse, R42.reuse, PT ;  /* 0x0000002a3900720c */ /* 0x0c0fe20003f66270 */
[----:B0--3--:R-:W-:Y:S01]  /*25d0*/  VIADD R9, R57, 0x60 ;  /* 0x0000006039097836 */ /* 0x009fe20000000000 */
[-C--:B------:R-:W-:Y:S01]  /*25e0*/  ISETP.GE.AND P1, PT, R5, R42.reuse, PT ;  /* 0x0000002a0500720c */ /* 0x080fe20003f26270 */
[----:B------:R-:W-:Y:S01]  /*25f0*/  VIADD R5, R57, 0x80 ;  /* 0x0000008039057836 */ /* 0x000fe20000000000 */
[-C--:B------:R-:W-:Y:S01]  /*2600*/  ISETP.GE.AND P2, PT, R3, R42.reuse, PT ;  /* 0x0000002a0300720c */ /* 0x080fe20003f46270 */
[----:B------:R-:W-:Y:S01]  /*2610*/  VIADD R45, R57, 0xc0 ;  /* 0x000000c0392d7836 */ /* 0x000fe20000000000 */
[-C--:B------:R-:W-:Y:S01]  /*2620*/  ISETP.GE.AND P0, PT, R9, R42.reuse, PT ;  /* 0x0000002a0900720c */ /* 0x080fe20003f06270 */
[----:B------:R-:W-:Y:S01]  /*2630*/  VIADD R9, R57, 0xa0 ;  /* 0x000000a039097836 */ /* 0x000fe20000000000 */
[----:B------:R-:W-:Y:S01]  /*2640*/  ISETP.GE.AND P6, PT, R5, R42, PT ;  /* 0x0000002a0500720c */ /* 0x000fe20003fc6270 */
[----:B------:R-:W-:Y:S01]  /*2650*/  VIADD R5, R57, 0xe0 ;  /* 0x000000e039057836 */ /* 0x000fe20000000000 */
[----:B-1----:R-:W-:-:S02]  /*2660*/  LEA R2, P4, R0, UR4, 0x2 ;  /* 0x0000000400027c11 */ /* 0x002fc4000f8810ff */
[-C--:B------:R-:W-:Y:S02]  /*2670*/  ISETP.GE.AND P5, PT, R9, R42.reuse, PT ;  /* 0x0000002a0900720c */ /* 0x080fe40003fa6270 */
[----:B------:R-:W-:Y:S01]  /*2680*/  LEA.HI.X R3, R0, UR5, R7, 0x2, P4 ;  /* 0x0000000500037c11 */ /* 0x000fe2000a0f1407 */
[----:B------:R-:W-:Y:S01]  /*2690*/  VIADD R7, R57, 0x100 ;  /* 0x0000010039077836 */ /* 0x000fe20000000000 */
[----:B------:R-:W-:-:S03]  /*26a0*/  ISETP.GE.AND P4, PT, R45, R42, PT ;  /* 0x0000002a2d00720c */ /* 0x000fc60003f86270 */
[----:B-----5:R0:W-:Y:S01]  /*26b0*/  @!P3 STG.E desc[UR6][R2.64], R11 ;  /* 0x0000000b0200b986 */ /* 0x0201e2000c101906 */
        /* <DEDUP_REMOVED lines=19> */
[C---:B------:R-:W-:Y:S02]  /*27f0*/  VIADD R5, R57.reuse, 0x1e0 ;  /* 0x000001e039057836 */ /* 0x040fe40000000000 */
[----:B------:R-:W-:Y:S01]  /*2800*/  VIADD R57, R57, 0x200 ;  /* 0x0000020039397836 */ /* 0x000fe20000000000 */
[----:B------:R0:W-:Y:S01]  /*2810*/  @!P3 STG.E desc[UR6][R2.64+0x380], R25 ;  /* 0x000380190200b986 */ /* 0x0001e2000c101906 */
[----:B------:R-:W-:-:S03]  /*2820*/  ISETP.GE.AND P3, PT, R7, R42, PT ;  /* 0x0000002a0700720c */ /* 0x000fc60003f66270 */
        /* <DEDUP_REMOVED lines=9> */
[----:B------:R0:W-:Y:S01]  /*28c0*/  @!P2 STG.E desc[UR6][R2.64+0x780], R41 ;  /* 0x000780290200a986 */ /* 0x0001e2000c101906 */
[----:B------:R-:W-:Y:S05]  /*28d0*/  @P1 EXIT ;  /* 0x000000000000194d */ /* 0x000fea0003800000 */
[----:B------:R-:W-:Y:S01]  /*28e0*/  STG.E desc[UR6][R2.64+0x800], R43 ;  /* 0x0008002b02007986 */ /* 0x000fe2000c101906 */
[----:B------:R-:W-:Y:S05]  /*28f0*/  EXIT ;  /* 0x000000000000794d */ /* 0x000fea0003800000 */
.L_x_14:
[----:B------:R-:W-:Y:S01]  /*2900*/  IMAD.MOV.U32 R2, RZ, RZ, RZ ;  /* 0x000000ffff027224 */ /* 0x000fe200078e00ff */
[C---:B------:R-:W-:Y:S01]  /*2910*/  ISETP.GT.U32.AND P0, PT, R3.reuse, 0x1f, PT ;  /* 0x0000001f0300780c */ /* 0x040fe20003f04070 */
[----:B------:R-:W-:Y:S05]  /*2920*/  WARPSYNC.ALL ;  /* 0x0000000000007948 */ /* 0x000fea0003800000 */
[----:B------:R-:W-:-:S04]  /*2930*/  IMAD.HI.U32 R14, R3, 0x15555556, R2 ;  /* 0x15555556030e7827 */ /* 0x000fc800078e0002 */
[----:B------:R-:W-:-:S05]  /*2940*/  IMAD R15, R14, 0x4, R7 ;  /* 0x000000040e0f7824 */ /* 0x000fca00078e0207 */
[----:B------:R0:W-:Y:S01]  /*2950*/  STS [R15+0x3410], R0 ;  /* 0x003410000f007388 */ /* 0x0001e20000000800 */
[----:B------:R-:W-:Y:S06]  /*2960*/  BAR.SYNC.DEFER_BLOCKING 0x0 ;  /* 0x0000000000007b1d */ /* 0x000fec0000010000 */
[----:B------:R-:W-:Y:S05]  /*2970*/  @P0 BRA `(.L_x_29) ;  /* 0x0000000000dc0947 */ /* 0x000fea0003800000 */
[----:B------:R-:W-:Y:S01]  /*2980*/  IMAD R14, R3, 0x34, R7 ;  /* 0x00000034030e7824 */ /* 0x000fe200078e0207 */
[----:B------:R-:W-:-:S04]  /*2990*/  UMOV UR8, 0xffffffff ;  /* 0xffffffff00087882 */ /* 0x000fc80000000000 */
[----:B------:R-:W-:Y:S04]  /*29a0*/  LDS R28, [R14+0x3410] ;  /* 0x003410000e1c7984 */ /* 0x000fe80000000800 */
[----:B------:R-:W-:Y:S04]  /*29b0*/  LDS R29, [R14+0x3414] ;  /* 0x003414000e1d7984 */ /* 0x000fe80000000800 */
[----:B------:R-:W1:Y:S04]  /*29c0*/  LDS R30, [R14+0x3418] ;  /* 0x003418000e1e7984 */ /* 0x000e680000000800 */
[----:B------:R-:W-:Y:S04]  /*29d0*/  LDS R31, [R14+0x341c] ;  /* 0x00341c000e1f7984 */ /* 0x000fe80000000800 */
[----:B------:R-:W2:Y:S04]  /*29e0*/  LDS R32, [R14+0x3420] ;  /* 0x003420000e207984 */ /* 0x000ea80000000800 */
[----:B------:R-:W-:Y:S04]  /*29f0*/  LDS R33, [R14+0x3424] ;  /* 0x003424000e217984 */ /* 0x000fe80000000800 */
[----:B------:R-:W3:Y:S04]  /*2a00*/  LDS R34, [R14+0x3428] ;  /* 0x003428000e227984 */ /* 0x000ee80000000800 */
[----:B------:R-:W-:Y:S04]  /*2a10*/  LDS R35, [R14+0x342c] ;  /* 0x00342c000e237984 */ /* 0x000fe80000000800 */
[----:B------:R-:W4:Y:S04]  /*2a20*/  LDS R36, [R14+0x3430] ;  /* 0x003430000e247984 */ /* 0x000f280000000800 */
[----:B------:R-:W-:Y:S04]  /*2a30*/  LDS R37, [R14+0x3434] ;  /* 0x003434000e257984 */ /* 0x000fe80000000800 */
[----:B------:R-:W5:Y:S04]  /*2a40*/  LDS R38, [R14+0x3438] ;  /* 0x003438000e267984 */ /* 0x000f680000000800 */
[----:B------:R-:W0:Y:S01]  /*2a50*/  LDS R39, [R14+0x343c] ;  /* 0x00343c000e277984 */ /* 0x000e220000000800 */
[----:B-1----:R-:W-:-:S04]  /*2a60*/  IADD3 R40, PT, PT, R30, R29, R28 ;  /* 0x0000001d1e287210 */ /* 0x002fc80007ffe01c */
[----:B--2---:R-:W-:-:S04]  /*2a70*/  IADD3 R40, PT, PT, R32, R40, R31 ;  /* 0x0000002820287210 */ /* 0x004fc80007ffe01f */
[----:B---3--:R-:W-:-:S04]  /*2a80*/  IADD3 R40, PT, PT, R34, R40, R33 ;  /* 0x0000002822287210 */ /* 0x008fc80007ffe021 */
[----:B----4-:R-:W-:-:S04]  /*2a90*/  IADD3 R40, PT, PT, R36, R40, R35 ;  /* 0x0000002824287210 */ /* 0x010fc80007ffe023 */
[----:B-----5:R-:W-:-:S05]  /*2aa0*/  IADD3 R40, PT, PT, R38, R40, R37 ;  /* 0x0000002826287210 */ /* 0x020fca0007ffe025 */
[----:B0-----:R-:W-:Y:S01]  /*2ab0*/  IMAD.IADD R39, R39, 0x1, R40 ;  /* 0x0000000127277824 */ /* 0x001fe200078e0228 */
[----:B------:R-:W-:Y:S06]  /*2ac0*/  BRA.DIV UR8, `(.L_x_30) ;  /* 0x0000007a08547947 */ /* 0x000fec000b800000 */
[----:B------:R-:W0:Y:S02]  /*2ad0*/  SHFL.UP P0, R40, R39, 0x1, RZ ;  /* 0x0420000027287989 */ /* 0x000e2400000000ff */
[----:B0-----:R-:W-:-:S05]  /*2ae0*/  @P0 IMAD.IADD R40, R39, 0x1, R40 ;  /* 0x0000000127280824 */ /* 0x001fca00078e0228 */
[----:B------:R-:W0:Y:S02]  /*2af0*/  SHFL.UP P0, R43, R40, 0x2, RZ ;  /* 0x04400000282b7989 */ /* 0x000e2400000000ff */
[----:B0-----:R-:W-:-:S05]  /*2b00*/  @P0 IMAD.IADD R43, R40, 0x1, R43 ;  /* 0x00000001282b0824 */ /* 0x001fca00078e022b */
[----:B------:R-:W0:Y:S02]  /*2b10*/  SHFL.UP P0, R44, R43, 0x4, RZ ;  /* 0x048000002b2c7989 */ /* 0x000e2400000000ff */
[----:B0-----:R-:W-:-:S05]  /*2b20*/  @P0 IMAD.IADD R44, R43, 0x1, R44 ;  /* 0x000000012b2c0824 */ /* 0x001fca00078e022c */
[----:B------:R-:W0:Y:S02]  /*2b30*/  SHFL.UP P0, R45, R44, 0x8, RZ ;  /* 0x050000002c2d7989 */ /* 0x000e2400000000ff */
[----:B0-----:R-:W-:-:S05]  /*2b40*/  @P0 IMAD.IADD R45, R44, 0x1, R45 ;  /* 0x000000012c2d0824 */ /* 0x001fca00078e022d */
[----:B------:R0:W1:Y:S02]  /*2b50*/  SHFL.UP P0, R46, R45, 0x10, RZ ;  /* 0x060000002d2e7989 */ /* 0x00006400000000ff */
.L_x_120:
[----:B-1----:R-:W-:-:S04]  /*2b60*/  @P0 IMAD.IADD R46, R45, 0x1, R46 ;  /* 0x000000012d2e0824 */ /* 0x002fc800078e022e */
[----:B------:R-:W-:-:S04]  /*2b70*/  IMAD.IADD R39, R46, 0x1, -R39 ;  /* 0x000000012e277824 */ /* 0x000fc800078e0a27 */
[----:B------:R-:W-:Y:S01]  /*2b80*/  IMAD.IADD R28, R28, 0x1, R39 ;  /* 0x000000011c1c7824 */ /* 0x000fe200078e0227 */
[----:B------:R1:W-:Y:S03]  /*2b90*/  STS [R14+0x3410], R39 ;  /* 0x003410270e007388 */ /* 0x0003e60000000800 */
        /* <DEDUP_REMOVED lines=19> */
[----:B------:R1:W-:Y:S04]  /*2cd0*/  STS [R14+0x3438], R37 ;  /* 0x003438250e007388 */ /* 0x0003e80000000800 */
[----:B------:R1:W-:Y:S02]  /*2ce0*/  STS [R14+0x343c], R43 ;  /* 0x00343c2b0e007388 */ /* 0x0003e40000000800 */
.L_x_29:
[----:B------:R-:W-:Y:S05]  /*2cf0*/  WARPSYNC.ALL ;  /* 0x0000000000007948 */ /* 0x000fea0003800000 */
[----:B------:R-:W-:Y:S01]  /*2d00*/  BAR.SYNC.DEFER_BLOCKING 0x0 ;  /* 0x0000000000007b1d */ /* 0x000fe20000010000 */
[----:B------:R-:W-:Y:S02]  /*2d10*/  ISETP.NE.AND P0, PT, R50, RZ, PT ;  /* 0x000000ff3200720c */ /* 0x000fe40003f05270 */
[----:B-1----:R-:W-:-:S03]  /*2d20*/  SHF.R.U32.HI R28, RZ, UR5, R27 ;  /* 0x00000005ff1c7c19 */ /* 0x002fc6000801161b */
[----:B------:R-:W-:Y:S01]  /*2d30*/  BSSY.RECONVERGENT B0, `(.L_x_31) ;  /* 0x0000028000007945 */ /* 0x000fe20003800200 */
[----:B------:R-:W-:Y:S01]  /*2d40*/  LOP3.LUT R28, R28, UR4, RZ, 0x30, !PT ;  /* 0x000000041c1c7c12 */ /* 0x000fe2000f8e30ff */
[----:B0-----:R-:W0:Y:S06]  /*2d50*/  LDS R15, [R15+0x3410] ;  /* 0x003410000f0f7984 */ /* 0x001e2c0000000800 */
[----:B------:R-:W-:Y:S05]  /*2d60*/  @P0 BRA `(.L_x_32) ;  /* 0x0000000000900947 */ /* 0x000fea0003800000 */
[----:B------:R-:W0:Y:S04]  /*2d70*/  LDS R14, [R51] ;  /* 0x00000000330e7984 */ /* 0x000e280000000800 */
[----:B------:R-:W1:Y:S04]  /*2d80*/  LDS R30, [R51+0x400] ;  /* 0x00040000331e7984 */ /* 0x000e680000000800 */
[----:B------:R-:W2:Y:S04]  /*2d90*/  LDS R32, [R51+0x800] ;  /* 0x0008000033207984 */ /* 0x000ea80000000800 */
[----:B------:R-:W3:Y:S04]  /*2da0*/  LDS R34, [R51+0xc00] ;  /* 0x000c000033227984 */ /* 0x000ee80000000800 */
[----:B------:R-:W4:Y:S04]  /*2db0*/  LDS R36, [R51+0x1000] ;  /* 0x0010000033247984 */ /* 0x000f280000000800 */
[----:B------:R-:W5:Y:S04]  /*2dc0*/  LDS R38, [R51+0x1400] ;  /* 0x0014000033267984 */ /* 0x000f680000000800 */
[----:B------:R-:W5:Y:S04]  /*2dd0*/  LDS R40, [R51+0x1800] ;  /* 0x0018000033287984 */ /* 0x000f680000000800 */
[----:B------:R-:W5:Y:S04]  /*2de0*/  LDS R44, [R51+0x1c00] ;  /* 0x001c0000332c7984 */ /* 0x000f680000000800 */
[----:B------:R-:W5:Y:S04]  /*2df0*/  LDS R46, [R51+0x2000] ;  /* 0x00200000332e7984 */ /* 0x000f680000000800 */
[----:B------:R-:W5:Y:S04]  /*2e00*/  LDS R58, [R51+0x2400] ;  /* 0x00240000333a7984 */ /* 0x000f680000000800 */
[----:B------:R-:W5:Y:S01]  /*2e10*/  LDS R60, [R51+0x2800] ;  /* 0x00280000333c7984 */ /* 0x000f620000000800 */
[----:B0-----:R-:W-:-:S03]  /*2e20*/  IMAD.IADD R14, R15, 0x1, R14 ;  /* 0x000000010f0e7824 */ /* 0x001fc600078e020e */
[----:B------:R-:W0:Y:S01]  /*2e30*/  LDS R62, [R51+0x2c00] ;  /* 0x002c0000333e7984 */ /* 0x000e220000000800 */
[C---:B-1----:R-:W-:Y:S02]  /*2e40*/  IMAD.IADD R30, R15.reuse, 0x1, R30 ;  /* 0x000000010f1e7824 */ /* 0x042fe400078e021e */
[C---:B--2---:R-:W-:Y:S01]  /*2e50*/  IMAD.IADD R32, R15.reuse, 0x1, R32 ;  /* 0x000000010f207824 */ /* 0x044fe200078e0220 */
[----:B------:R1:W-:Y:S01]  /*2e60*/  STS [R51], R14 ;  /* 0x0000000e33007388 */ /* 0x0003e20000000800 */
[----:B---3--:R-:W-:-:S03]  /*2e70*/  IMAD.IADD R34, R15, 0x1, R34 ;  /* 0x000000010f227824 */ /* 0x008fc600078e0222 */
[----:B------:R1:W-:Y:S01]  /*2e80*/  STS [R51+0x400], R30 ;  /* 0x0004001e33007388 */ /* 0x0003e20000000800 */
[----:B----4-:R-:W-:-:S03]  /*2e90*/  IMAD.IADD R36, R15, 0x1, R36 ;  /* 0x000000010f247824 */ /* 0x010fc600078e0224 */
[----:B------:R1:W-:Y:S01]  /*2ea0*/  STS [R51+0x800], R32 ;  /* 0x0008002033007388 */ /* 0x0003e20000000800 */
[----:B-----5:R-:W-:-:S03]  /*2eb0*/  IMAD.IADD R38, R15, 0x1, R38 ;  /* 0x000000010f267824 */ /* 0x020fc600078e0226 */
[----:B------:R1:W-:Y:S01]  /*2ec0*/  STS [R51+0xc00], R34 ;  /* 0x000c002233007388 */ /* 0x0003e20000000800 */
[----:B------:R-:W-:-:S03]  /*2ed0*/  IMAD.IADD R40, R15, 0x1, R40 ;  /* 0x000000010f287824 */ /* 0x000fc600078e0228 */
        /* <DEDUP_REMOVED lines=9> */
[----:B0-----:R-:W-:-:S03]  /*2f70*/  IMAD.IADD R62, R15, 0x1, R62 ;  /* 0x000000010f3e7824 */ /* 0x001fc600078e023e */
[----:B------:R1:W-:Y:S04]  /*2f80*/  STS [R51+0x2400], R58 ;  /* 0x0024003a33007388 */ /* 0x0003e80000000800 */
[----:B------:R1:W-:Y:S04]  /*2f90*/  STS [R51+0x2800], R60 ;  /* 0x0028003c33007388 */ /* 0x0003e80000000800 */
[----:B------:R1:W-:Y:S02]  /*2fa0*/  STS [R51+0x2c00], R62 ;  /* 0x002c003e33007388 */ /* 0x0003e40000000800 */
.L_x_32:
[----:B------:R-:W-:Y:S05]  /*2fb0*/  BSYNC.RECONVERGENT B0 ;  /* 0x0000000000007941 */ /* 0x000fea0003800200 */
.L_x_31:
[----:B------:R-:W-:Y:S01]  /*2fc0*/  BAR.SYNC.DEFER_BLOCKING 0x0 ;  /* 0x0000000000007b1d */ /* 0x000fe20000010000 */
[----:B------:R-:W-:Y:S01]  /*2fd0*/  R2P PR, R28, 0x7f ;  /* 0x0000007f1c007804 */ /* 0x000fe20000000000 */
[----:B------:R-:W-:-:S04]  /*2fe0*/  IMAD.MOV.U32 R47, RZ, RZ, RZ ;  /* 0x000000ffff2f7224 */ /* 0x000fc800078e00ff */
[----:B------:R-:W-:Y:S08]  /*2ff0*/  BSSY.RECONVERGENT B0, `(.L_x_33) ;  /* 0x0000024000007945 */ /* 0x000ff00003800200 */
[----:B-1----:R-:W-:Y:S02]  /*3000*/  VOTE.ANY R14, PT, P0 ;  /* 0x00000000000e7806 */ /* 0x002fe400000e0100 */
[----:B------:R-:W-:-:S02]  /*3010*/  VOTE.ANY R29, PT, P1 ;  /* 0x00000000001d7806 */ /* 0x000fc400008e0100 */
[----:B------:R-:W-:Y:S02]  /*3020*/  @!P0 LOP3.LUT R14, RZ, R14, RZ, 0x33, !PT ;  /* 0x0000000eff0e8212 */ /* 0x000fe400078e33ff */
[----:B------:R-:W-:Y:S02]  /*3030*/  VOTE.ANY R31, PT, P2 ;  /* 0x00000000001f7806 */ /* 0x000fe400010e0100 */
[----:B------:R-:W-:Y:S02]  /*3040*/  @!P1 LOP3.LUT R29, RZ, R29, RZ, 0x33, !PT ;  /* 0x0000001dff1d9212 */ /* 0x000fe400078e33ff */
[----:B------:R-:W-:Y:S02]  /*3050*/  VOTE.ANY R33, PT, P3 ;  /* 0x0000000000217806 */ /* 0x000fe400018e0100 */
[----:B------:R-:W-:Y:S02]  /*3060*/  @!P2 LOP3.LUT R31, RZ, R31, RZ, 0x33, !PT ;  /* 0x0000001fff1fa212 */ /* 0x000fe400078e33ff */
[----:B------:R-:W-:-:S02]  /*3070*/  LOP3.LUT R14, R29, R14, RZ, 0xc0, !PT ;  /* 0x0000000e1d0e7212 */ /* 0x000fc400078ec0ff */
[----:B------:R-:W-:Y:S02]  /*3080*/  @!P3 LOP3.LUT R33, RZ, R33, RZ, 0x33, !PT ;  /* 0x00000021ff21b212 */ /* 0x000fe400078e33ff */
[----:B------:R-:W-:Y:S02]  /*3090*/  LOP3.LUT R14, R31, R14, RZ, 0xc0, !PT ;  /* 0x0000000e1f0e7212 */ /* 0x000fe400078ec0ff */
[----:B------:R-:W-:Y:S02]  /*30a0*/  VOTE.ANY R29, PT, P4 ;  /* 0x00000000001d7806 */ /* 0x000fe400020e0100 */
[----:B------:R-:W-:Y:S02]  /*30b0*/  LOP3.LUT R14, R33, R14, RZ, 0xc0, !PT ;  /* 0x0000000e210e7212 */ /* 0x000fe400078ec0ff */
[----:B------:R-:W-:Y:S02]  /*30c0*/  @!P4 LOP3.LUT R29, RZ, R29, RZ, 0x33, !PT ;  /* 0x0000001dff1dc212 */ /* 0x000fe400078e33ff */
[----:B------:R-:W-:-:S02]  /*30d0*/  VOTE.ANY R31, PT, P5 ;  /* 0x00000000001f7806 */ /* 0x000fc400028e0100 */
[----:B------:R-:W-:Y:S01]  /*30e0*/  LOP3.LUT R14, R29, R14, RZ, 0xc0, !PT ;  /* 0x0000000e1d0e7212 */ /* 0x000fe200078ec0ff */
[----:B------:R-:W-:Y:S01]  /*30f0*/  IMAD.SHL.U32 R29, R3, 0x20, RZ ;  /* 0x00000020031d7824 */ /* 0x000fe200078e00ff */
[----:B------:R-:W-:Y:S02]  /*3100*/  LOP3.LUT P0, RZ, R28, 0x80, RZ, 0xc0, !PT ;  /* 0x000000801cff7812 */ /* 0x000fe4000780c0ff */
[----:B------:R-:W-:Y:S02]  /*3110*/  @!P5 LOP3.LUT R31, RZ, R31, RZ, 0x33, !PT ;  /* 0x0000001fff1fd212 */ /* 0x000fe400078e33ff */
[----:B------:R-:W-:Y:S02]  /*3120*/  VOTE.ANY R30, PT, P6 ;  /* 0x00000000001e7806 */ /* 0x000fe400030e0100 */
[----:B------:R-:W-:Y:S02]  /*3130*/  LOP3.LUT R31, R31, R14, RZ, 0xc0, !PT ;  /* 0x0000000e1f1f7212 */ /* 0x000fe400078ec0ff */
[----:B------:R-:W1:Y:S01]  /*3140*/  S2R R14, SR_LEMASK ;  /* 0x00000000000e7919 */ /* 0x000e620000003a00 */
[----:B------:R-:W-:-:S04]  /*3150*/  @!P6 LOP3.LUT R30, RZ, R30, RZ, 0x33, !PT ;  /* 0x0000001eff1ee212 */ /* 0x000fc800078e33ff */
[----:B------:R-:W-:Y:S02]  /*3160*/  VOTE.ANY R32, PT, P0 ;  /* 0x0000000000207806 */ /* 0x000fe400000e0100 */
[----:B------:R-:W-:Y:S02]  /*3170*/  LOP3.LUT R31, R30, R31, RZ, 0xc0, !PT ;  /* 0x0000001f1e1f7212 */ /* 0x000fe400078ec0ff */
[----:B------:R-:W-:Y:S02]  /*3180*/  @!P0 LOP3.LUT R32, RZ, R32, RZ, 0x33, !PT ;  /* 0x00000020ff208212 */ /* 0x000fe400078e33ff */
[----:B------:R-:W-:Y:S02]  /*3190*/  LOP3.LUT R30, R29, 0x7c00, RZ, 0xc0, !PT ;  /* 0x00007c001d1e7812 */ /* 0x000fe400078ec0ff */
[----:B------:R-:W-:-:S03]  /*31a0*/  LOP3.LUT R31, R32, R31, RZ, 0xc0, !PT ;  /* 0x0000001f201f7212 */ /* 0x000fc600078ec0ff */
[----:B------:R-:W-:Y:S01]  /*31b0*/  IMAD.IADD R29, R7, 0x1, R30 ;  /* 0x00000001071d7824 */ /* 0x000fe200078e021e */
[----:B------:R-:W2:Y:S01]  /*31c0*/  FLO.U32 R32, R31 ;  /* 0x0000001f00207300 */ /* 0x000ea200000e0000 */
[----:B-1----:R-:W-:Y:S02]  /*31d0*/  LOP3.LUT R44, R14, R31, RZ, 0xc0, !PT ;  /* 0x0000001f0e2c7212 */ /* 0x002fe400078ec0ff */
[----:B--2---:R-:W-:-:S05]  /*31e0*/  ISETP.NE.AND P0, PT, R24, R32, PT ;  /* 0x000000201800720c */ /* 0x004fca0003f05270 */
[----:B------:R-:W1:Y:S08]  /*31f0*/  POPC R44, R44 ;  /* 0x0000002c002c7309 */ /* 0x000e700000000000 */
[----:B------:R-:W-:Y:S05]  /*3200*/  @P0 BRA `(.L_x_34) ;  /* 0x0000000000080947 */ /* 0x000fea0003800000 */
[----:B------:R-:W-:-:S06]  /*3210*/  IMAD R47, R28, 0x4, R29 ;  /* 0x000000041c2f7824 */ /* 0x000fcc00078e021d */
[----:B-1----:R2:W3:Y:S02]  /*3220*/  ATOMS.ADD R47, [R47], R44 ;  /* 0x0000002c2f2f738c */ /* 0x0024e40000000000 */
.L_x_34:
[----:B------:R-:W-:Y:S05]  /*3230*/  BSYNC.RECONVERGENT B0 ;  /* 0x0000000000007941 */ /* 0x000fea0003800200 */
.L_x_33:
[----:B------:R-:W-:Y:S01]  /*3240*/  R2P PR, R52, 0x7f ;  /* 0x0000007f34007804 */ /* 0x000fe20000000000 */
[----:B---3--:R3:W4:Y:S01]  /*3250*/  SHFL.IDX PT, R47, R47, R32, 0x1f ;  /* 0x00001f202f2f7589 */ /* 0x00872200000e0000 */
[----:B------:R-:W-:Y:S01]  /*3260*/  BSSY.RECONVERGENT B0, `(.L_x_35) ;  /* 0x0000021000007945 */ /* 0x000fe20003800200 */
[----:B------:R-:W-:-:S10]  /*3270*/  IMAD.MOV.U32 R49, RZ, RZ, RZ ;  /* 0x000000ffff317224 */ /* 0x000fd400078e00ff */
[----:B------:R-:W-:Y:S02]  /*3280*/  VOTE.ANY R28, PT, P0 ;  /* 0x00000000001c7806 */ /* 0x000fe400000e0100 */
[----:B------:R-:W-:Y:S02]  /*3290*/  VOTE.ANY R31, PT, P1 ;  /* 0x00000000001f7806 */ /* 0x000fe400008e0100 */
[----:B------:R-:W-:Y:S02]  /*32a0*/  @!P0 LOP3.LUT R28, RZ, R28, RZ, 0x33, !PT ;  /* 0x0000001cff1c8212 */ /* 0x000fe400078e33ff */
[----:B------:R-:W-:Y:S02]  /*32b0*/  VOTE.ANY R33, PT, P2 ;  /* 0x0000000000217806 */ /* 0x000fe400010e0100 */
[----:B------:R-:W-:Y:S02]  /*32c0*/  @!P1 LOP3.LUT R31, RZ, R31, RZ, 0x33, !PT ;  /* 0x0000001fff1f9212 */ /* 0x000fe400078e33ff */
[----:B------:R-:W-:-:S02]  /*32d0*/  @!P2 LOP3.LUT R33, RZ, R33, RZ, 0x33, !PT ;  /* 0x00000021ff21a212 */ /* 0x000fc400078e33ff */
[----:B------:R-:W-:Y:S02]  /*32e0*/  LOP3.LUT R28, R31, R28, RZ, 0xc0, !PT ;  /* 0x0000001c1f1c7212 */ /* 0x000fe400078ec0ff */
[----:B------:R-:W-:Y:S02]  /*32f0*/  VOTE.ANY R31, PT, P3 ;  /* 0x00000000001f7806 */ /* 0x000fe400018e0100 */
[----:B------:R-:W-:Y:S02]  /*3300*/  LOP3.LUT R28, R33, R28, RZ, 0xc0, !PT ;  /* 0x0000001c211c7212 */ /* 0x000fe400078ec0ff */
[----:B------:R-:W-:Y:S02]  /*3310*/  LOP3.LUT P0, RZ, R52, 0x80, RZ, 0xc0, !PT ;  /* 0x0000008034ff7812 */ /* 0x000fe4000780c0ff */
[----:B------:R-:W-:Y:S02]  /*3320*/  VOTE.ANY R33, PT, P4 ;  /* 0x0000000000217806 */ /* 0x000fe400020e0100 */
[----:B------:R-:W-:-:S02]  /*3330*/  @!P3 LOP3.LUT R31, RZ, R31, RZ, 0x33, !PT ;  /* 0x0000001fff1fb212 */ /* 0x000fc400078e33ff */
[----:B------:R-:W-:Y:S02]  /*3340*/  @!P4 LOP3.LUT R33, RZ, R33, RZ, 0x33, !PT ;  /* 0x00000021ff21c212 */ /* 0x000fe400078e33ff */
[----:B------:R-:W-:Y:S02]  /*3350*/  LOP3.LUT R28, R31, R28, RZ, 0xc0, !PT ;  /* 0x0000001c1f1c7212 */ /* 0x000fe400078ec0ff */
[----:B------:R-:W-:Y:S02]  /*3360*/  VOTE.ANY R31, PT, P5 ;  /* 0x00000000001f7806 */ /* 0x000fe400028e0100 */
[----:B------:R-:W-:Y:S02]  /*3370*/  LOP3.LUT R28, R33, R28, RZ, 0xc0, !PT ;  /* 0x0000001c211c7212 */ /* 0x000fe400078ec0ff */
[----:B------:R-:W-:Y:S02]  /*3380*/  VOTE.ANY R33, PT, P6 ;  /* 0x0000000000217806 */ /* 0x000fe400030e0100 */
[----:B------:R-:W-:-:S02]  /*3390*/  @!P5 LOP3.LUT R31, RZ, R31, RZ, 0x33, !PT ;  /* 0x0000001fff1fd212 */ /* 0x000fc400078e33ff */
[----:B------:R-:W-:Y:S02]  /*33a0*/  VOTE.ANY R35, PT, P0 ;  /* 0x0000000000237806 */ /* 0x000fe400000e0100 */
[----:B------:R-:W-:Y:S02]  /*33b0*/  @!P6 LOP3.LUT R33, RZ, R33, RZ, 0x33, !PT ;  /* 0x00000021ff21e212 */ /* 0x000fe400078e33ff */
[----:B------:R-:W-:Y:S02]  /*33c0*/  LOP3.LUT R28, R31, R28, RZ, 0xc0, !PT ;  /* 0x0000001c1f1c7212 */ /* 0x000fe400078ec0ff */
[----:B------:R-:W-:Y:S02]  /*33d0*/  @!P0 LOP3.LUT R35, RZ, R35, RZ, 0x33, !PT ;  /* 0x00000023ff238212 */ /* 0x000fe400078e33ff */
[----:B------:R-:W-:-:S04]  /*33e0*/  LOP3.LUT R28, R33, R28, RZ, 0xc0, !PT ;  /* 0x0000001c211c7212 */ /* 0x000fc800078ec0ff */
[----:B------:R-:W-:-:S04]  /*33f0*/  LOP3.LUT R35, R35, R28, RZ, 0xc0, !PT ;  /* 0x0000001c23237212 */ /* 0x000fc800078ec0ff */
[----:B------:R-:W5:Y:S01]  /*3400*/  FLO.U32 R30, R35 ;  /* 0x00000023001e7300 */ /* 0x000f6200000e0000 */
[----:B------:R-:W-:-:S07]  /*3410*/  LOP3.LUT R46, R14, R35, RZ, 0xc0, !PT ;  /* 0x000000230e2e7212 */ /* 0x000fce00078ec0ff */
[----:B------:R-:W0:Y:S01]  /*3420*/  POPC R46, R46 ;  /* 0x0000002e002e7309 */ /* 0x000e220000000000 */
[----:B-----5:R-:W-:-:S13]  /*3430*/  ISETP.NE.AND P0, PT, R24, R30, PT ;  /* 0x0000001e1800720c */ /* 0x020fda0003f05270 */
[----:B0--34-:R-:W-:Y:S05]  /*3440*/  @P0 BRA `(.L_x_36) ;  /* 0x0000000000080947 */ /* 0x019fea0003800000 */
[----:B------:R-:W-:-:S06]  /*3450*/  IMAD R49, R52, 0x4, R29 ;  /* 0x0000000434317824 */ /* 0x000fcc00078e021d */
[----:B------:R0:W3:Y:S02]  /*3460*/  ATOMS.ADD R49, [R49], R46 ;  /* 0x0000002e3131738c */ /* 0x0000e40000000000 */
.L_x_36:
[----:B------:R-:W-:Y:S05]  /*3470*/  BSYNC.RECONVERGENT B0 ;  /* 0x0000000000007941 */ /* 0x000fea0003800200 */
.L_x_35:
        /* <DEDUP_REMOVED lines=35> */
.L_x_38:
[----:B------:R-:W-:Y:S05]  /*36b0*/  BSYNC.RECONVERGENT B0 ;  /* 0x0000000000007941 */ /* 0x000fea0003800200 */
.L_x_37:
        /* <DEDUP_REMOVED lines=27> */
[----:B------:R-:W-:Y:S02]  /*3870*/  LOP3.LUT R35, R35, R28, RZ, 0xc0, !PT ;  /* 0x0000001c23237212 */ /* 0x000fe400078ec0ff */
[----:B------:R-:W-:Y:S02]  /*3880*/  SHF.R.U32.HI R28, RZ, UR5, R23 ;  /* 0x00000005ff1c7c19 */ /* 0x000fe40008011617 */
[----:B------:R-:W5:Y:S01]  /*3890*/  FLO.U32 R39, R35 ;  /* 0x0000002300277300 */ /* 0x000f6200000e0000 */
[----:B------:R-:W-:Y:S02]  /*38a0*/  LOP3.LUT R53, R14, R35, RZ, 0xc0, !PT ;  /* 0x000000230e357212 */ /* 0x000fe400078ec0ff */
[----:B------:R-:W-:-:S05]  /*38b0*/  LOP3.LUT R30, R28, UR4, RZ, 0x30, !PT ;  /* 0x000000041c1e7c12 */ /* 0x000fca000f8e30ff */
[----:B------:R-:W0:Y:S01]  /*38c0*/  POPC R53, R53 ;  /* 0x0000003500357309 */ /* 0x000e220000000000 */
[----:B-----5:R-:W-:-:S13]  /*38d0*/  ISETP.NE.AND P0, PT, R24, R39, PT ;  /* 0x000000271800720c */ /* 0x020fda0003f05270 */
[----:B0--34-:R-:W-:Y:S05]  /*38e0*/  @P0 BRA `(.L_x_40) ;  /* 0x0000000000080947 */ /* 0x019fea0003800000 */
[----:B------:R-:W-:-:S05]  /*38f0*/  IMAD R48, R48, 0x4, R29 ;  /* 0x0000000430307824 */ /* 0x000fca00078e021d */
[----:B------:R0:W3:Y:S02]  /*3900*/  ATOMS.ADD R56, [R48], R53 ;  /* 0x000000353038738c */ /* 0x0000e40000000000 */
.L_x_40:
[----:B------:R-:W-:Y:S05]  /*3910*/  BSYNC.RECONVERGENT B0 ;  /* 0x0000000000007941 */ /* 0x000fea0003800200 */
.L_x_39:
        /* <DEDUP_REMOVED lines=30> */
[----:B0-----:R-:W-:Y:S02]  /*3b00*/  LOP3.LUT R48, R14, R35, RZ, 0xc0, !PT ;  /* 0x000000230e307212 */ /* 0x001fe400078ec0ff */
[----:B------:R-:W-:-:S05]  /*3b10*/  LOP3.LUT R34, R28, UR4, RZ, 0x30, !PT ;  /* 0x000000041c227c12 */ /* 0x000fca000f8e30ff */
[----:B------:R-:W0:Y:S01]  /*3b20*/  POPC R48, R48 ;  /* 0x0000003000307309 */ /* 0x000e220000000000 */
[----:B-----5:R-:W-:-:S13]  /*3b30*/  ISETP.NE.AND P0, PT, R24, R32, PT ;  /* 0x000000201800720c */ /* 0x020fda0003f05270 */
[----:B0--34-:R-:W-:Y:S05]  /*3b40*/  @P0 BRA `(.L_x_42) ;  /* 0x0000000000080947 */ /* 0x019fea0003800000 */
[----:B------:R-:W-:-:S06]  /*3b50*/  IMAD R45, R30, 0x4, R29 ;  /* 0x000000041e2d7824 */ /* 0x000fcc00078e021d */
[----:B------:R0:W3:Y:S02]  /*3b60*/  ATOMS.ADD R45, [R45], R48 ;  /* 0x000000302d2d738c */ /* 0x0000e40000000000 */
.L_x_42:
[----:B------:R-:W-:Y:S05]  /*3b70*/  BSYNC.RECONVERGENT B0 ;  /* 0x0000000000007941 */ /* 0x000fea0003800200 */
.L_x_41:
        /* <DEDUP_REMOVED lines=35> */
[----:B------:R-:W-:-:S06]  /*3db0*/  IMAD R36, R34, 0x4, R29 ;  /* 0x0000000422247824 */ /* 0x000fcc00078e021d */
[----:B------:R0:W3:Y:S02]  /*3dc0*/  ATOMS.ADD R36, [R36], R37 ;  /* 0x000000252424738c */ /* 0x0000e40000000000 */
.L_x_44:
[----:B------:R-:W-:Y:S05]  /*3dd0*/  BSYNC.RECONVERGENT B0 ;  /* 0x0000000000007941 */ /* 0x000fea0003800200 */
.L_x_43:
        /* <DEDUP_REMOVED lines=37> */
.L_x_46:
[----:B------:R-:W-:Y:S05]  /*4030*/  BSYNC.RECONVERGENT B0 ;  /* 0x0000000000007941 */ /* 0x000fea0003800200 */
.L_x_45:
        /* <DEDUP_REMOVED lines=37> */
.L_x_48:
[----:B------:R-:W-:Y:S05]  /*4290*/  BSYNC.RECONVERGENT B0 ;  /* 0x0000000000007941 */ /* 0x000fea0003800200 */
.L_x_47:
[----:B------:R-:W-:Y:S01]  /*42a0*/  R2P PR, R40, 0x7f ;  /* 0x0000007f28007804 */ /* 0x000fe20000000000 */
[----:B---3--:R3:W4:Y:S01]  /*42b0*/  SHFL.IDX PT, R32, R32, R55, 0x1f ;  /* 0x00001f3720207589 */ /* 0x00872200000e0000 */
[----:B------:R-:W-:Y:S01]  /*42c0*/  SHF.R.U32.HI R38, RZ, UR5, R12 ;  /* 0x00000005ff267c19 */ /* 0x000fe2000801160c */
[----:B------:R-:W-:Y:S01]  /*42d0*/  BSSY.RECONVERGENT B0, `(.L_x_49) ;  /* 0x0000022000007945 */ /* 0x000fe20003800200 */
[----:B------:R-:W-:Y:S02]  /*42e0*/  IMAD.MOV.U32 R30, RZ, RZ, RZ ;  /* 0x000000ffff1e7224 */ /* 0x000fe400078e00ff */
[----:B------:R-:W-:-:S07]  /*42f0*/  LOP3.LUT R38, R38, UR4, RZ, 0x30, !PT ;  /* 0x0000000426267c12 */ /* 0x000fce000f8e30ff */
        /* <DEDUP_REMOVED lines=31> */
.L_x_50:
[----:B------:R-:W-:Y:S05]  /*44f0*/  BSYNC.RECONVERGENT B0 ;  /* 0x0000000000007941 */ /* 0x000fea0003800200 */
.L_x_49:
        /* <DEDUP_REMOVED lines=9> */
[----:B------:R-:W-:Y:S02]  /*4590*/  @!P1 LOP3.LUT R39, RZ, R39, RZ, 0x33, !PT ;  /* 0x00000027ff279212 */ /* 0x000fe400078e33ff */
[----:B------:R-:W-:Y:S02]  /*45a0*/  VOTE.ANY R55, PT, P2 ;  /* 0x0000000000377806 */ /* 0x000fe400010e0100 */
[----:B------:R-:W-:-:S02]  /*45b0*/  LOP3.LUT R28, R39, R28, RZ, 0xc0, !PT ;  /* 0x0000001c271c7212 */ /* 0x000fc400078ec0ff */
[----:B------:R-:W-:Y:S02]  /*45c0*/  VOTE.ANY R39, PT, P3 ;  /* 0x0000000000277806 */ /* 0x000fe400018e0100 */
[----:B------:R-:W-:Y:S02]  /*45d0*/  @!P2 LOP3.LUT R55, RZ, R55, RZ, 0x33, !PT ;  /* 0x00000037ff37a212 */ /* 0x000fe400078e33ff */
[----:B------:R-:W-:Y:S02]  /*45e0*/  @!P3 LOP3.LUT R39, RZ, R39, RZ, 0x33, !PT ;  /* 0x00000027ff27b212 */ /* 0x000fe400078e33ff */
[----:B------:R-:W-:Y:S02]  /*45f0*/  LOP3.LUT R28, R55, R28, RZ, 0xc0, !PT ;  /* 0x0000001c371c7212 */ /* 0x000fe400078ec0ff */
[----:B------:R-:W-:Y:S02]  /*4600*/  LOP3.LUT P0, RZ, R38, 0x80, RZ, 0xc0, !PT ;  /* 0x0000008026ff7812 */ /* 0x000fe4000780c0ff */
[----:B------:R-:W-:-:S02]  /*4610*/  VOTE.ANY R55, PT, P4 ;  /* 0x0000000000377806 */ /* 0x000fc400020e0100 */
[----:B------:R-:W-:Y:S02]  /*4620*/  LOP3.LUT R28, R39, R28, RZ, 0xc0, !PT ;  /* 0x0000001c271c7212 */ /* 0x000fe400078ec0ff */
[----:B------:R-:W-:Y:S02]  /*4630*/  VOTE.ANY R39, PT, P5 ;  /* 0x0000000000277806 */ /* 0x000fe400028e0100 */
[----:B------:R-:W-:Y:S02]  /*4640*/  @!P4 LOP3.LUT R55, RZ, R55, RZ, 0x33, !PT ;  /* 0x00000037ff37c212 */ /* 0x000fe400078e33ff */
[----:B------:R-:W-:Y:S02]  /*4650*/  @!P5 LOP3.LUT R39, RZ, R39, RZ, 0x33, !PT ;  /* 0x00000027ff27d212 */ /* 0x000fe400078e33ff */
[----:B------:R-:W-:Y:S02]  /*4660*/  LOP3.LUT R28, R55, R28, RZ, 0xc0, !PT ;  /* 0x0000001c371c7212 */ /* 0x000fe400078ec0ff */
[----:B------:R-:W-:-:S02]  /*4670*/  VOTE.ANY R55, PT, P6 ;  /* 0x0000000000377806 */ /* 0x000fc400030e0100 */
[----:B------:R-:W-:Y:S02]  /*4680*/  LOP3.LUT R28, R39, R28, RZ, 0xc0, !PT ;  /* 0x0000001c271c7212 */ /* 0x000fe400078ec0ff */
[----:B------:R-:W-:Y:S02]  /*4690*/  VOTE.ANY R39, PT, P0 ;  /* 0x0000000000277806 */ /* 0x000fe400000e0100 */
[----:B------:R-:W-:Y:S02]  /*46a0*/  @!P6 LOP3.LUT R55, RZ, R55, RZ, 0x33, !PT ;  /* 0x00000037ff37e212 */ /* 0x000fe400078e33ff */
        /* <DEDUP_REMOVED lines=8> */
[----:B------:R-:W-:-:S05]  /*4730*/  IMAD R43, R38, 0x4, R29 ;  /* 0x00000004262b7824 */ /* 0x000fca00078e021d */
[----:B------:R0:W3:Y:S02]  /*4740*/  ATOMS.ADD R60, [R43], R28 ;  /* 0x0000001c2b3c738c */ /* 0x0000e40000000000 */
.L_x_52:
[----:B------:R-:W-:Y:S05]  /*4750*/  BSYNC.RECONVERGENT B0 ;  /* 0x0000000000007941 */ /* 0x000fea0003800200 */
.L_x_51:
[----:B------:R-:W-:Y:S01]  /*4760*/  R2P PR, R40, 0x7f ;  /* 0x0000007f28007804 */ /* 0x000fe20000000000 */
[----:B---3--:R3:W4:Y:S01]  /*4770*/  SHFL.IDX PT, R39, R60, R39, 0x1f ;  /* 0x00001f273c277589 */ /* 0x00872200000e0000 */
[----:B------:R-:W-:Y:S01]  /*4780*/  SHF.R.U32.HI R58, RZ, UR5, R16 ;  /* 0x00000005ff3a7c19 */ /* 0x000fe20008011610 */
[----:B------:R-:W-:Y:S01]  /*4790*/  BSSY.RECONVERGENT B0, `(.L_x_53) ;  /* 0x0000022000007945 */ /* 0x000fe20003800200 */
[----:B------:R-:W-:Y:S02]  /*47a0*/  IMAD.MOV.U32 R64, RZ, RZ, RZ ;  /* 0x000000ffff407224 */ /* 0x000fe400078e00ff */
[----:B------:R-:W-:-:S07]  /*47b0*/  LOP3.LUT R58, R58, UR4, RZ, 0x30, !PT ;  /* 0x000000043a3a7c12 */ /* 0x000fce000f8e30ff */
[----:B------:R-:W-:Y:S02]  /*47c0*/  VOTE.ANY R38, PT, P0 ;  /* 0x0000000000267806 */ /* 0x000fe400000e0100 */
[----:B0-----:R-:W-:Y:S02]  /*47d0*/  VOTE.ANY R43, PT, P1 ;  /* 0x00000000002b7806 */ /* 0x001fe400008e0100 */
[----:B------:R-:W-:Y:S02]  /*47e0*/  @!P0 LOP3.LUT R38, RZ, R38, RZ, 0x33, !PT ;  /* 0x00000026ff268212 */ /* 0x000fe400078e33ff */
[----:B------:R-:W-:Y:S02]  /*47f0*/  @!P1 LOP3.LUT R43, RZ, R43, RZ, 0x33, !PT ;  /* 0x0000002bff2b9212 */ /* 0x000fe400078e33ff */
[----:B------:R-:W-:Y:S02]  /*4800*/  LOP3.LUT P0, RZ, R40, 0x80, RZ, 0xc0, !PT ;  /* 0x0000008028ff7812 */ /* 0x000fe4000780c0ff */
[----:B------:R-:W-:-:S02]  /*4810*/  LOP3.LUT R38, R43, R38, RZ, 0xc0, !PT ;  /* 0x000000262b267212 */ /* 0x000fc400078ec0ff */
[----:B------:R-:W-:-:S04]  /*4820*/  VOTE.ANY R43, PT, P2 ;  /* 0x00000000002b7806 */ /* 0x000fc800010e0100 */
[----:B------:R-:W-:-:S04]  /*4830*/  @!P2 LOP3.LUT R43, RZ, R43, RZ, 0x33, !PT ;  /* 0x0000002bff2ba212 */ /* 0x000fc800078e33ff */
[----:B------:R-:W-:Y:S02]  /*4840*/  LOP3.LUT R38, R43, R38, RZ, 0xc0, !PT ;  /* 0x000000262b267212 */ /* 0x000fe400078ec0ff */
        /* <DEDUP_REMOVED lines=14> */
[----:B------:R-:W-:-:S04]  /*4930*/  LOP3.LUT R55, R43, R38, RZ, 0xc0, !PT ;  /* 0x000000262b377212 */ /* 0x000fc800078ec0ff */
[----:B------:R-:W0:Y:S01]  /*4940*/  FLO.U32 R43, R55 ;  /* 0x00000037002b7300 */ /* 0x000e2200000e0000 */
[----:B------:R-:W-:-:S07]  /*4950*/  LOP3.LUT R38, R14, R55, RZ, 0xc0, !PT ;  /* 0x000000370e267212 */ /* 0x000fce00078ec0ff */
[----:B------:R-:W1:Y:S01]  /*4960*/  POPC R38, R38 ;  /* 0x0000002600267309 */ /* 0x000e620000000000 */
[----:B0-----:R-:W-:-:S13]  /*4970*/  ISETP.NE.AND P0, PT, R24, R43, PT ;  /* 0x0000002b1800720c */ /* 0x001fda0003f05270 */
[----:B-1-34-:R-:W-:Y:S05]  /*4980*/  @P0 BRA `(.L_x_54) ;  /* 0x0000000000080947 */ /* 0x01afea0003800000 */
[----:B------:R-:W-:-:S05]  /*4990*/  IMAD R55, R40, 0x4, R29 ;  /* 0x0000000428377824 */ /* 0x000fca00078e021d */
[----:B------:R0:W1:Y:S02]  /*49a0*/  ATOMS.ADD R64, [R55], R38 ;  /* 0x000000263740738c */ /* 0x0000640000000000 */
.L_x_54:
[----:B------:R-:W-:Y:S05]  /*49b0*/  BSYNC.RECONVERGENT B0 ;  /* 0x0000000000007941 */ /* 0x000fea0003800200 */
.L_x_53:
[----:B------:R-:W-:Y:S01]  /*49c0*/  R2P PR, R58, 0x7f ;  /* 0x0000007f3a007804 */ /* 0x000fe20000000000 */
[----:B-1----:R1:W3:Y:S01]  /*49d0*/  SHFL.IDX PT, R43, R64, R43, 0x1f ;  /* 0x00001f2b402b7589 */ /* 0x0022e200000e0000 */
        /* <DEDUP_REMOVED lines=30> */
[----:B------:R-:W4:Y:S01]  /*4bc0*/  POPC R40, R40 ;  /* 0x0000002800287309 */ /* 0x000f220000000000 */
[----:B0-----:R-:W-:-:S13]  /*4bd0*/  ISETP.NE.AND P0, PT, R24, R55, PT ;  /* 0x000000371800720c */ /* 0x001fda0003f05270 */
[----:B-1-34-:R-:W-:Y:S05]  /*4be0*/  @P0 BRA `(.L_x_56) ;  /* 0x0000000000080947 */ /* 0x01afea0003800000 */
[----:B------:R-:W-:-:S05]  /*4bf0*/  IMAD R59, R58, 0x4, R29 ;  /* 0x000000043a3b7824 */ /* 0x000fca00078e021d */
[----:B------:R0:W1:Y:S02]  /*4c00*/  ATOMS.ADD R62, [R59], R40 ;  /* 0x000000283b3e738c */ /* 0x0000640000000000 */
.L_x_56:
[----:B------:R-:W-:Y:S05]  /*4c10*/  BSYNC.RECONVERGENT B0 ;  /* 0x0000000000007941 */ /* 0x000fea0003800200 */
.L_x_55:
[----:B------:R-:W-:Y:S01]  /*4c20*/  R2P PR, R60, 0x7f ;  /* 0x0000007f3c007804 */ /* 0x000fe20000000000 */
[----:B--2---:R-:W-:Y:S01]  /*4c30*/  IMAD.IADD R44, R44, 0x1, R47 ;  /* 0x000000012c2c7824 */ /* 0x004fe200078e022f */
[----:B------:R-:W-:Y:S01]  /*4c40*/  BSSY.RECONVERGENT B0, `(.L_x_57) ;  /* 0x0000025000007945 */ /* 0x000fe20003800200 */
[----:B------:R-:W-:Y:S02]  /*4c50*/  IMAD.IADD R46, R46, 0x1, R49 ;  /* 0x000000012e2e7824 */ /* 0x000fe400078e0231 */
[----:B-1----:R1:W2:Y:S01]  /*4c60*/  SHFL.IDX PT, R49, R62, R55, 0x1f ;  /* 0x00001f373e317589 */ /* 0x0022a200000e0000 */
[----:B------:R-:W-:-:S07]  /*4c70*/  IMAD.MOV.U32 R64, RZ, RZ, RZ ;  /* 0x000000ffff407224 */ /* 0x000fce00078e00ff */
[----:B------:R-:W-:Y:S02]  /*4c80*/  VOTE.ANY R58, PT, P0 ;  /* 0x00000000003a7806 */ /* 0x000fe400000e0100 */
[----:B------:R-:W-:Y:S02]  /*4c90*/  VOTE.ANY R47, PT, P1 ;  /* 0x00000000002f7806 */ /* 0x000fe400008e0100 */
        /* <DEDUP_REMOVED lines=22> */
[----:B------:R-:W-:Y:S02]  /*4e00*/  SHF.R.U32.HI R58, RZ, UR5, R6 ;  /* 0x00000005ff3a7c19 */ /* 0x000fe40008011606 */
[----:B0-----:R-:W0:Y:S01]  /*4e10*/  FLO.U32 R59, R61 ;  /* 0x0000003d003b7300 */ /* 0x001e2200000e0000 */
[----:B------:R-:W-:Y:S02]  /*4e20*/  LOP3.LUT R47, R14, R61, RZ, 0xc0, !PT ;  /* 0x0000003d0e2f7212 */ /* 0x000fe400078ec0ff */
[----:B------:R-:W-:-:S05]  /*4e30*/  LOP3.LUT R58, R58, UR4, RZ, 0x30, !PT ;  /* 0x000000043a3a7c12 */ /* 0x000fca000f8e30ff */
[----:B------:R-:W3:Y:S01]  /*4e40*/  POPC R47, R47 ;  /* 0x0000002f002f7309 */ /* 0x000ee20000000000 */
[----:B0-----:R-:W-:-:S13]  /*4e50*/  ISETP.NE.AND P0, PT, R24, R59, PT ;  /* 0x0000003b1800720c */ /* 0x001fda0003f05270 */
[----:B-123--:R-:W-:Y:S05]  /*4e60*/  @P0 BRA `(.L_x_58) ;  /* 0x0000000000080947 */ /* 0x00efea0003800000 */
[----:B------:R-:W-:-:S05]  /*4e70*/  IMAD R60, R60, 0x4, R29 ;  /* 0x000000043c3c7824 */ /* 0x000fca00078e021d */
[----:B------:R0:W1:Y:S02]  /*4e80*/  ATOMS.ADD R64, [R60], R47 ;  /* 0x0000002f3c40738c */ /* 0x0000640000000000 */
.L_x_58:
[----:B------:R-:W-:Y:S05]  /*4e90*/  BSYNC.RECONVERGENT B0 ;  /* 0x0000000000007941 */ /* 0x000fea0003800200 */
.L_x_57:
[----:B------:R-:W-:Y:S01]  /*4ea0*/  R2P PR, R58, 0x7f ;  /* 0x0000007f3a007804 */ /* 0x000fe20000000000 */
[----:B------:R-:W-:Y:S01]  /*4eb0*/  IMAD.IADD R52, R51, 0x1, R52 ;  /* 0x0000000133347824 */ /* 0x000fe200078e0234 */
[----:B-1----:R1:W2:Y:S01]  /*4ec0*/  SHFL.IDX PT, R64, R64, R59, 0x1f ;  /* 0x00001f3b40407589 */ /* 0x0022a200000e0000 */
[----:B------:R-:W-:Y:S01]  /*4ed0*/  BSSY.RECONVERGENT B0, `(.L_x_59) ;  /* 0x0000024000007945 */ /* 0x000fe20003800200 */
[----:B------:R-:W-:Y:S02]  /*4ee0*/  IMAD.IADD R56, R53, 0x1, R56 ;  /* 0x0000000135387824 */ /* 0x000fe400078e0238 */
[----:B------:R-:W-:-:S07]  /*4ef0*/  IMAD.MOV.U32 R62, RZ, RZ, RZ ;  /* 0x000000ffff3e7224 */ /* 0x000fce00078e00ff */
        /* <DEDUP_REMOVED lines=25> */
[----:B------:R-:W0:Y:S01]  /*5090*/  FLO.U32 R55, R61 ;  /* 0x0000003d00377300 */ /* 0x000e2200000e0000 */
[----:B------:R-:W-:Y:S02]  /*50a0*/  LOP3.LUT R51, R14, R61, RZ, 0xc0, !PT ;  /* 0x0000003d0e337212 */ /* 0x000fe400078ec0ff */
[----:B------:R-:W-:-:S05]  /*50b0*/  LOP3.LUT R60, R60, UR4, RZ, 0x30, !PT ;  /* 0x000000043c3c7c12 */ /* 0x000fca000f8e30ff */
[----:B------:R-:W3:Y:S01]  /*50c0*/  POPC R51, R51 ;  /* 0x0000003300337309 */ /* 0x000ee20000000000 */
[----:B0-----:R-:W-:-:S13]  /*50d0*/  ISETP.NE.AND P0, PT, R24, R55, PT ;  /* 0x000000371800720c */ /* 0x001fda0003f05270 */
[----:B-123--:R-:W-:Y:S05]  /*50e0*/  @P0 BRA `(.L_x_60) ;  /* 0x0000000000080947 */ /* 0x00efea0003800000 */
[----:B------:R-:W-:-:S05]  /*50f0*/  IMAD R58, R58, 0x4, R29 ;  /* 0x000000043a3a7824 */ /* 0x000fca00078e021d */
[----:B------:R0:W1:Y:S02]  /*5100*/  ATOMS.ADD R62, [R58], R51 ;  /* 0x000000333a3e738c */ /* 0x0000640000000000 */
.L_x_60:
[----:B------:R-:W-:Y:S05]  /*5110*/  BSYNC.RECONVERGENT B0 ;  /* 0x0000000000007941 */ /* 0x000fea0003800200 */
.L_x_59:
[----:B------:R-:W-:Y:S01]  /*5120*/  R2P PR, R60, 0x7f ;  /* 0x0000007f3c007804 */ /* 0x000fe20000000000 */
[----:B------:R-:W-:Y:S01]  /*5130*/  IMAD.IADD R48, R48, 0x1, R45 ;  /* 0x0000000130307824 */ /* 0x000fe200078e022d */
[----:B-1----:R1:W2:Y:S01]  /*5140*/  SHFL.IDX PT, R62, R62, R55, 0x1f ;  /* 0x00001f373e3e7589 */ /* 0x0022a200000e0000 */
[----:B------:R-:W-:Y:S01]  /*5150*/  BSSY.RECONVERGENT B0, `(.L_x_61) ;  /* 0x0000024000007945 */ /* 0x000fe20003800200 */
[----:B------:R-:W-:-:S09]  /*5160*/  IMAD.MOV.U32 R66, RZ, RZ, RZ ;  /* 0x000000ffff427224 */ /* 0x000fd200078e00ff */
        /* <DEDUP_REMOVED lines=23> */
[----:B------:R-:W-:Y:S01]  /*52e0*/  LOP3.LUT R53, R58, R53, RZ, 0xc0, !PT ;  /* 0x000000353a357212 */ /* 0x000fe200078ec0ff */
[----:B------:R-:W-:Y:S01]  /*52f0*/  IMAD.IADD R58, R37, 0x1, R36 ;  /* 0x00000001253a7824 */ /* 0x000fe200078e0224 */
        /* <DEDUP_REMOVED lines=9> */
.L_x_62:
[----:B------:R-:W-:Y:S05]  /*5390*/  BSYNC.RECONVERGENT B0 ;  /* 0x0000000000007941 */ /* 0x000fea0003800200 */
.L_x_61:
[----:B------:R-:W-:Y:S01]  /*53a0*/  R2P PR, R36, 0x7f ;  /* 0x0000007f24007804 */ /* 0x000fe20000000000 */
[----:B------:R-:W-:Y:S01]  /*53b0*/  IMAD.IADD R34, R35, 0x1, R34 ;  /* 0x0000000123227824 */ /* 0x000fe200078e0222 */
[----:B------:R-:W-:Y:S01]  /*53c0*/  BSSY.RECONVERGENT B0, `(.L_x_63) ;  /* 0x0000022000007945 */ /* 0x000fe20003800200 */
[----:B------:R-:W-:-:S10]  /*53d0*/  IMAD.MOV.U32 R55, RZ, RZ, RZ ;  /* 0x000000ffff377224 */ /* 0x000fd400078e00ff */
        /* <DEDUP_REMOVED lines=24> */
[----:B-1----:R0:W1:Y:S02]  /*5560*/  SHFL.IDX PT, R60, R66, R45, 0x1f ;  /* 0x00001f2d423c7589 */ /* 0x00206400000e0000 */
[----:B------:R-:W2:Y:S01]  /*5570*/  FLO.U32 R59, R53 ;  /* 0x00000035003b7300 */ /* 0x000ea200000e0000 */
[----:B------:R-:W-:-:S07]  /*5580*/  LOP3.LUT R35, R14, R53, RZ, 0xc0, !PT ;  /* 0x000000350e237212 */ /* 0x000fce00078ec0ff */
[----:B------:R-:W3:Y:S01]  /*5590*/  POPC R35, R35 ;  /* 0x0000002300237309 */ /* 0x000ee20000000000 */
[----:B--2---:R-:W-:-:S13]  /*55a0*/  ISETP.NE.AND P0, PT, R24, R59, PT ;  /* 0x0000003b1800720c */ /* 0x004fda0003f05270 */
[----:B01-3--:R-:W-:Y:S05]  /*55b0*/  @P0 BRA `(.L_x_64) ;  /* 0x0000000000080947 */ /* 0x00bfea0003800000 */
[----:B------:R-:W-:-:S05]  /*55c0*/  IMAD R36, R36, 0x4, R29 ;  /* 0x0000000424247824 */ /* 0x000fca00078e021d */
[----:B------:R0:W1:Y:S02]  /*55d0*/  ATOMS.ADD R55, [R36], R35 ;  /* 0x000000232437738c */ /* 0x0000640000000000 */
.L_x_64:
[----:B------:R-:W-:Y:S05]  /*55e0*/  BSYNC.RECONVERGENT B0 ;  /* 0x0000000000007941 */ /* 0x000fea0003800200 */
.L_x_63:
[----:B------:R-:W-:Y:S01]  /*55f0*/  R2P PR, R26, 0x7f ;  /* 0x0000007f1a007804 */ /* 0x000fe20000000000 */
[----:B01----:R0:W1:Y:S01]  /*5600*/  SHFL.IDX PT, R36, R55, R59, 0x1f ;  /* 0x00001f3b37247589 */ /* 0x00306200000e0000 */
[----:B------:R-:W-:Y:S11]  /*5610*/  BSSY.RECONVERGENT B0, `(.L_x_65) ;  /* 0x0000021000007945 */ /* 0x000ff60003800200 */
[----:B------:R-:W-:-:S02]  /*5620*/  VOTE.ANY R45, PT, P0 ;  /* 0x00000000002d7806 */ /* 0x000fc400000e0100 */
[----:B------:R-:W-:Y:S02]  /*5630*/  VOTE.ANY R66, PT, P1 ;  /* 0x0000000000427806 */ /* 0x000fe400008e0100 */
[----:B------:R-:W-:Y:S02]  /*5640*/  @!P0 LOP3.LUT R45, RZ, R45, RZ, 0x33, !PT ;  /* 0x0000002dff2d8212 */ /* 0x000fe400078e33ff */
[----:B------:R-:W-:Y:S02]  /*5650*/  @!P1 LOP3.LUT R66, RZ, R66, RZ, 0x33, !PT ;  /* 0x00000042ff429212 */ /* 0x000fe400078e33ff */
[----:B------:R-:W-:Y:S02]  /*5660*/  LOP3.LUT P0, RZ, R26, 0x80, RZ, 0xc0, !PT ;  /* 0x000000801aff7812 */ /* 0x000fe4000780c0ff */
        /* <DEDUP_REMOVED lines=19> */
[----:B------:R-:W2:Y:S01]  /*57a0*/  FLO.U32 R53, R45 ;  /* 0x0000002d00357300 */ /* 0x000ea200000e0000 */
[----:B------:R-:W-:-:S07]  /*57b0*/  LOP3.LUT R14, R14, R45, RZ, 0xc0, !PT ;  /* 0x0000002d0e0e7212 */ /* 0x000fce00078ec0ff */
[----:B0-----:R0:W3:Y:S01]  /*57c0*/  POPC R55, R14 ;  /* 0x0000000e00377309 */ /* 0x0010e20000000000 */
[----:B--2---:R-:W-:Y:S01]  /*57d0*/  ISETP.NE.AND P0, PT, R24, R53, PT ;  /* 0x000000351800720c */ /* 0x004fe20003f05270 */
[----:B------:R-:W-:-:S12]  /*57e0*/  IMAD.MOV.U32 R24, RZ, RZ, RZ ;  /* 0x000000ffff187224 */ /* 0x000fd800078e00ff */
[----:B01-3--:R-:W-:Y:S05]  /*57f0*/  @P0 BRA `(.L_x_66) ;  /* 0x0000000000080947 */ /* 0x00bfea0003800000 */
[----:B------:R-:W-:-:S06]  /*5800*/  IMAD R24, R26, 0x4, R29 ;  /* 0x000000041a187824 */ /* 0x000fcc00078e021d */
[----:B------:R0:W1:Y:S02]  /*5810*/  ATOMS.ADD R24, [R24], R55 ;  /* 0x000000371818738c */ /* 0x0000640000000000 */
.L_x_66:
[----:B------:R-:W-:Y:S05]  /*5820*/  BSYNC.RECONVERGENT B0 ;  /* 0x0000000000007941 */ /* 0x000fea0003800200 */
.L_x_65:
[----:B------:R-:W-:Y:S01]  /*5830*/  BAR.SYNC.DEFER_BLOCKING 0x0 ;  /* 0x0000000000007b1d */ /* 0x000fe20000010000 */
[----:B------:R-:W-:Y:S01]  /*5840*/  IMAD.IADD R26, R40, 0x1, R49 ;  /* 0x00000001281a7824 */ /* 0x000fe200078e0231 */
[----:B------:R-:W-:Y:S01]  /*5850*/  ISETP.NE.AND P0, PT, R50, RZ, PT ;  /* 0x000000ff3200720c */ /* 0x000fe20003f05270 */
[----:B------:R-:W-:Y:S02]  /*5860*/  IMAD.IADD R28, R28, 0x1, R39 ;  /* 0x000000011c1c7824 */ /* 0x000fe400078e0227 */
[----:B------:R-:W-:Y:S01]  /*5870*/  IMAD R40, R44, 0x4, R7 ;  /* 0x000000042c287824 */ /* 0x000fe200078e0207 */
[----:B------:R-:W-:Y:S01]  /*5880*/  BSSY B1, `(.L_x_67) ;  /* 0x000005c000017945 */ /* 0x000fe20003800000 */
[----:B------:R-:W-:Y:S01]  /*5890*/  IMAD.IADD R14, R38, 0x1, R43 ;  /* 0x00000001260e7824 */ /* 0x000fe200078e022b */
[----:B-1----:R-:W1:Y:S01]  /*58a0*/  SHFL.IDX PT, R24, R24, R53, 0x1f ;  /* 0x00001f3518187589 */ /* 0x002e6200000e0000 */
[----:B------:R-:W-:Y:S02]  /*58b0*/  IMAD R39, R46, 0x4, R7 ;  /* 0x000000042e277824 */ /* 0x000fe400078e0207 */
[----:B------:R-:W-:-:S02]  /*58c0*/  IMAD.IADD R60, R37, 0x1, R60 ;  /* 0x00000001253c7824 */ /* 0x000fc400078e023c */
[--C-:B------:R-:W-:Y:S02]  /*58d0*/  IMAD R38, R52, 0x4, R7.reuse ;  /* 0x0000000434267824 */ /* 0x100fe400078e0207 */
[----:B------:R-:W-:Y:S02]  /*58e0*/  IMAD.IADD R32, R33, 0x1, R32 ;  /* 0x0000000121207824 */ /* 0x000fe400078e0220 */
[----:B------:R-:W-:Y:S02]  /*58f0*/  IMAD.IADD R44, R35, 0x1, R36 ;  /* 0x00000001232c7824 */ /* 0x000fe400078e0224 */
[--C-:B------:R-:W-:Y:S02]  /*5900*/  IMAD R37, R56, 0x4, R7.reuse ;  /* 0x0000000438257824 */ /* 0x100fe400078e0207 */
[----:B------:R-:W-:Y:S02]  /*5910*/  IMAD.IADD R30, R31, 0x1, R30 ;  /* 0x000000011f1e7824 */ /* 0x000fe400078e021e */
[--C-:B------:R-:W-:Y:S01]  /*5920*/  IMAD R36, R48, 0x4, R7.reuse ;  /* 0x0000000430247824 */ /* 0x100fe200078e0207 */
[----:B------:R2:W-:Y:S01]  /*5930*/  STS [R40+-0x4], R27 ;  /* 0xfffffc1b28007388 */ /* 0x0005e20000000800 */
[----:B------:R-:W-:-:S02]  /*5940*/  IMAD R35, R58, 0x4, R7 ;  /* 0x000000043a237824 */ /* 0x000fc400078e0207 */
[--C-:B------:R-:W-:Y:S01]  /*5950*/  IMAD R34, R34, 0x4, R7.reuse ;  /* 0x0000000422227824 */ /* 0x100fe200078e0207 */
[----:B------:R-:W-:Y:S01]  /*5960*/  STS [R39+-0x4], R22 ;  /* 0xfffffc1627007388 */ /* 0x000fe20000000800 */
[--C-:B------:R-:W-:Y:S02]  /*5970*/  IMAD R33, R32, 0x4, R7.reuse ;  /* 0x0000000420217824 */ /* 0x100fe400078e0207 */
[----:B------:R-:W-:Y:S01]  /*5980*/  IMAD.IADD R64, R47, 0x1, R64 ;  /* 0x000000012f407824 */ /* 0x000fe200078e0240 */
[----:B------:R-:W-:Y:S01]  /*5990*/  STS [R38+-0x4], R21 ;  /* 0xfffffc1526007388 */ /* 0x000fe20000000800 */
[--C-:B------:R-:W-:Y:S02]  /*59a0*/  IMAD R32, R30, 0x4, R7.reuse ;  /* 0x000000041e207824 */ /* 0x100fe400078e0207 */
[----:B------:R-:W-:Y:S01]  /*59b0*/  IMAD.IADD R62, R51, 0x1, R62 ;  /* 0x00000001333e7824 */ /* 0x000fe200078e023e */
[----:B------:R-:W-:Y:S01]  /*59c0*/  STS [R37+-0x4], R18 ;  /* 0xfffffc1225007388 */ /* 0x000fe20000000800 */
[----:B------:R-:W-:-:S02]  /*59d0*/  IMAD R31, R28, 0x4, R7 ;  /* 0x000000041c1f7824 */ /* 0x000fc400078e0207 */
[--C-:B------:R-:W-:Y:S01]  /*59e0*/  IMAD R30, R14, 0x4, R7.reuse ;  /* 0x000000040e1e7824 */ /* 0x100fe200078e0207 */
[----:B------:R-:W-:Y:S01]  /*59f0*/  STS [R36+-0x4], R23 ;  /* 0xfffffc1724007388 */ /* 0x000fe20000000800 */
[--C-:B------:R-:W-:Y:S02]  /*5a00*/  IMAD R29, R26, 0x4, R7.reuse ;  /* 0x000000041a1d7824 */ /* 0x100fe400078e0207 */
[----:B-1----:R-:W-:Y:S01]  /*5a10*/  IMAD.IADD R24, R55, 0x1, R24 ;  /* 0x0000000137187824 */ /* 0x002fe200078e0218 */
[----:B------:R-:W-:Y:S01]  /*5a20*/  STS [R35+-0x4], R20 ;  /* 0xfffffc1423007388 */ /* 0x000fe20000000800 */
[--C-:B------:R-:W-:Y:S02]  /*5a30*/  IMAD R28, R64, 0x4, R7.reuse ;  /* 0x00000004401c7824 */ /* 0x100fe400078e0207 */
[--C-:B--2---:R-:W-:Y:S01]  /*5a40*/  IMAD R27, R62, 0x4, R7.reuse ;  /* 0x000000043e1b7824 */ /* 0x104fe200078e0207 */
[----:B------:R1:W-:Y:S01]  /*5a50*/  STS [R34+-0x4], R25 ;  /* 0xfffffc1922007388 */ /* 0x0003e20000000800 */
[----:B------:R-:W-:-:S02]  /*5a60*/  IMAD R26, R60, 0x4, R7 ;  /* 0x000000043c1a7824 */ /* 0x000fc400078e0207 */
[--C-:B------:R-:W-:Y:S01]  /*5a70*/  IMAD R24, R24, 0x4, R7.reuse ;  /* 0x0000000418187824 */ /* 0x100fe200078e0207 */
[----:B------:R-:W-:Y:S04]  /*5a80*/  STS [R33+-0x4], R10 ;  /* 0xfffffc0a21007388 */ /* 0x000fe80000000800 */
[----:B------:R-:W-:Y:S01]  /*5a90*/  STS [R32+-0x4], R17 ;  /* 0xfffffc1120007388 */ /* 0x000fe20000000800 */
[----:B-1----:R-:W-:-:S03]  /*5aa0*/  IMAD R25, R44, 0x4, R7 ;  /* 0x000000042c197824 */ /* 0x002fc600078e0207 */
[----:B------:R-:W-:Y:S04]  /*5ab0*/  STS [R31+-0x4], R12 ;  /* 0xfffffc0c1f007388 */ /* 0x000fe80000000800 */
[----:B------:R1:W-:Y:S04]  /*5ac0*/  STS [R30+-0x4], R19 ;  /* 0xfffffc131e007388 */ /* 0x0003e80000000800 */
[----:B------:R2:W-:Y:S04]  /*5ad0*/  STS [R29+-0x4], R16 ;  /* 0xfffffc101d007388 */ /* 0x0005e80000000800 */
[----:B------:R2:W-:Y:S01]  /*5ae0*/  STS [R28+-0x4], R9 ;  /* 0xfffffc091c007388 */ /* 0x0005e20000000800 */
[----:B-1----:R-:W-:-:S03]  /*5af0*/  IMAD R19, R3, 0x8, R7 ;  /* 0x0000000803137824 */ /* 0x002fc600078e0207 */
[----:B------:R2:W-:Y:S04]  /*5b00*/  STS [R27+-0x4], R6 ;  /* 0xfffffc061b007388 */ /* 0x0005e80000000800 */
[----:B------:R2:W-:Y:S04]  /*5b10*/  STS [R26+-0x4], R11 ;  /* 0xfffffc0b1a007388 */ /* 0x0005e80000000800 */
[----:B------:R2:W-:Y:S04]  /*5b20*/  STS [R25+-0x4], R8 ;  /* 0xfffffc0819007388 */ /* 0x0005e80000000800 */
[----:B------:R2:W-:Y:S01]  /*5b30*/  STS [R24+-0x4], R13 ;  /* 0xfffffc0d18007388 */ /* 0x0005e20000000800 */
[----:B------:R-:W-:Y:S05]  /*5b40*/  @P0 BRA `(.L_x_68) ;  /* 0x0000000000bc0947 */ /* 0x000fea0003800000 */
[----:B------:R-:W1:Y:S02]  /*5b50*/  LDCU.64 UR8, c[0x0][0x398] ;  /* 0x00007300ff0877ac */ /* 0x000e640008000a00 */
[----:B-1----:R-:W-:-:S04]  /*5b60*/  LEA R10, P0, R3, UR8, 0x3 ;  /* 0x00000008030a7c11 */ /* 0x002fc8000f8018ff */
[----:B--2---:R-:W-:-:S05]  /*5b70*/  LEA.HI.X R11, R3, UR9, RZ, 0x3, P0 ;  /* 0x00000009030b7c11 */ /* 0x004fca00080f1cff */
[----:B------:R-:W2:Y:S01]  /*5b80*/  LDG.E.64 R8, desc[UR6][R10.64] ;  /* 0x000000060a087981 */ /* 0x000ea2000c1e1b00 */
[----:B------:R-:W-:Y:S02]  /*5b90*/  SHF.R.S32.HI R13, RZ, 0x1f, R15 ;  /* 0x0000001fff0d7819 */ /* 0x000fe4000001140f */
[----:B--2---:R-:W-:-:S05]  /*5ba0*/  IADD3 R8, P0, PT, -R15, R8, RZ ;  /* 0x000000080f087210 */ /* 0x004fca0007f1e1ff */
[----:B------:R-:W-:Y:S01]  /*5bb0*/  IMAD.X R9, R9, 0x1, ~R13, P0 ;  /* 0x0000000109097824 */ /* 0x000fe200000e0e0d */
[----:B------:R-:W-:Y:S01]  /*5bc0*/  ISETP.GE.AND P0, PT, R42, 0x1, PT ;  /* 0x000000012a00780c */ /* 0x000fe20003f06270 */
[----:B------:R-:W-:-:S03]  /*5bd0*/  IMAD.MOV.U32 R13, RZ, RZ, R0 ;  /* 0x000000ffff0d7224 */ /* 0x000fc600078e0000 */
[----:B------:R1:W-:Y:S09]  /*5be0*/  STS.64 [R19+0x6600], R8 ;  /* 0x0066000813007388 */ /* 0x0003f20000000a00 */
[----:B------:R-:W-:Y:S05]  /*5bf0*/  @!P0 BRA `(.L_x_69) ;  /* 0x00000000006c8947 */ /* 0x000fea0003800000 */
[----:B------:R-:W-:Y:S01]  /*5c00*/  BSSY B0, `(.L_x_70) ;  /* 0x0000019000007945 */ /* 0x000fe20003800000 */
[----:B------:R-:W-:Y:S02]  /*5c10*/  IMAD.MOV.U32 R6, RZ, RZ, -0x1 ;  /* 0xffffffffff067424 */ /* 0x000fe400078e00ff */
[----:B------:R-:W-:Y:S02]  /*5c20*/  IMAD.MOV.U32 R10, RZ, RZ, R42 ;  /* 0x000000ffff0a7224 */ /* 0x000fe400078e002a */
[----:B------:R-:W-:-:S07]  /*5c30*/  IMAD.MOV.U32 R13, RZ, RZ, R0 ;  /* 0x000000ffff0d7224 */ /* 0x000fce00078e0000 */
.L_x_74:
[----:B-1----:R-:W1:Y:S01]  /*5c40*/  LDC.64 R8, c[0x0][0x380] ;  /* 0x0000e000ff087b82 */ /* 0x002e620000000a00 */
[----:B------:R-:W-:Y:S01]  /*5c50*/  VIADD R17, R10, 0xffffffff ;  /* 0xffffffff0a117836 */ /* 0x000fe20000000000 */
[----:B------:R-:W-:Y:S03]  /*5c60*/  BSSY B2, `(.L_x_71) ;  /* 0x0000008000027945 */ /* 0x000fe60003800000 */
[----:B------:R-:W-:-:S04]  /*5c70*/  IMAD R11, R17, 0x100, R3 ;  /* 0x00000100110b7824 */ /* 0x000fc800078e0203 */
[----:B-1----:R-:W-:-:S07]  /*5c80*/  IMAD.WIDE R8, R11, 0x4, R8 ;  /* 0x000000040b087825 */ /* 0x002fce00078e0208 */
.L_x_72:
[----:B------:R-:W-:Y:S05]  /*5c90*/  YIELD ;  /* 0x0000000000007946 */ /* 0x000fea0003800000 */
[----:B------:R1:W-:Y:S06]  /*5ca0*/  MEMBAR.SC.CTA ;  /* 0x0000000000007992 */ /* 0x0003ec0000000000 */
[----:B-1----:R-:W2:Y:S02]  /*5cb0*/  LDG.E.STRONG.SYS R11, desc[UR6][R8.64] ;  /* 0x00000006080b7981 */ /* 0x002ea4000c1f5900 */
[----:B--2---:R-:W-:-:S13]  /*5cc0*/  ISETP.NE.AND P0, PT, R11, RZ, PT ;  /* 0x000000ff0b00720c */ /* 0x004fda0003f05270 */
[----:B------:R-:W-:Y:S05]  /*5cd0*/  @!P0 BRA `(.L_x_72) ;  /* 0xfffffffc00ec8947 */ /* 0x000fea000383ffff */
[----:B------:R-:W-:Y:S05]  /*5ce0*/  BSYNC B2 ;  /* 0x0000000000027941 */ /* 0x000fea0003800000 */
.L_x_71:
[----:B------:R-:W-:Y:S01]  /*5cf0*/  BSSY.RECONVERGENT B2, `(.L_x_73) ;  /* 0x0000006000027945 */ /* 0x000fe20003800200 */
[C---:B------:R-:W-:Y:S02]  /*5d00*/  ISETP.GT.AND P0, PT, R11.reuse, -0x1, PT ;  /* 0xffffffff0b00780c */ /* 0x040fe40003f04270 */
[----:B------:R-:W-:Y:S01]  /*5d10*/  LOP3.LUT R8, R11, 0x3fffffff, RZ, 0xc0, !PT ;  /* 0x3fffffff0b087812 */ /* 0x000fe200078ec0ff */
[----:B------:R-:W-:Y:S05]  /*5d20*/  WARPSYNC.EXCLUSIVE R6 ;  /* 0x0000000006007348 */ /* 0x000fea0003a00000 */
[----:B------:R-:W-:-:S05]  /*5d30*/  IMAD.IADD R13, R8, 0x1, R13 ;  /* 0x00000001080d7824 */ /* 0x000fca00078e020d */
[----:B------:R-:W-:-:S07]  /*5d40*/  VOTE.ANY R6, PT, P0 ;  /* 0x0000000000067806 */ /* 0x000fce00000e0100 */
[----:B------:R-:W-:Y:S05]  /*5d50*/  BSYNC.RECONVERGENT B2 ;  /* 0x0000000000027941 */ /* 0x000fea0003800200 */
.L_x_73:
[----:B------:R-:W-:Y:S01]  /*5d60*/  ISETP.GT.U32.AND P1, PT, R10, 0x1, PT ;  /* 0x000000010a00780c */ /* 0x000fe20003f24070 */
[----:B------:R-:W-:-:S12]  /*5d70*/  IMAD.MOV.U32 R10, RZ, RZ, R17 ;  /* 0x000000ffff0a7224 */ /* 0x000fd800078e0011 */
[----:B------:R-:W-:Y:S05]  /*5d80*/  @P0 BRA P1, `(.L_x_74) ;  /* 0xfffffffc00ac0947 */ /* 0x000fea000083ffff */
[----:B------:R-:W-:Y:S05]  /*5d90*/  BSYNC B0 ;  /* 0x0000000000007941 */ /* 0x000fea0003800000 */
.L_x_70:
[----:B------:R2:W3:Y:S02]  /*5da0*/  LDS.64 R8, [R19+0x6600] ;  /* 0x0066000013087984 */ /* 0x0004e40000000a00 */
.L_x_69:
[----:B------:R-:W4:Y:S01]  /*5db0*/  LDC.64 R10, c[0x0][0x380] ;  /* 0x0000e000ff0a7b82 */ /* 0x000f220000000a00 */
[C---:B------:R-:W-:Y:S01]  /*5dc0*/  IMAD.IADD R17, R13.reuse, 0x1, -R0 ;  /* 0x000000010d117824 */ /* 0x040fe200078e0a00 */
[----:B------:R-:W-:Y:S01]  /*5dd0*/  LOP3.LUT R13, R13, 0x80000000, RZ, 0xfc, !PT ;  /* 0x800000000d0d7812 */ /* 0x000fe200078efcff */
[----:B------:R-:W-:-:S03]  /*5de0*/  IMAD R21, R42, 0x100, R3 ;  /* 0x000001002a157824 */ /* 0x000fc600078e0203 */
[----:B-1-3--:R-:W-:-:S04]  /*5df0*/  IADD3 R8, P0, PT, R17, R8, RZ ;  /* 0x0000000811087210 */ /* 0x00afc80007f1e0ff */
[----:B------:R-:W-:-:S05]  /*5e00*/  LEA.HI.X.SX32 R9, R17, R9, 0x1, P0 ;  /* 0x0000000911097211 */ /* 0x000fca00000f0eff */
[----:B------:R1:W-:Y:S01]  /*5e10*/  STS.64 [R19+0x6600], R8 ;  /* 0x0066000813007388 */ /* 0x0003e20000000a00 */
[----:B----4-:R-:W-:-:S05]  /*5e20*/  IMAD.WIDE R10, R21, 0x4, R10 ;  /* 0x00000004150a7825 */ /* 0x010fca00078e020a */
[----:B------:R1:W-:Y:S02]  /*5e30*/  STG.E.STRONG.SYS desc[UR6][R10.64], R13 ;  /* 0x0000000d0a007986 */ /* 0x0003e4000c115906 */
.L_x_68:
[----:B------:R-:W-:Y:S05]  /*5e40*/  BSYNC B1 ;  /* 0x0000000000017941 */ /* 0x000fea0003800000 */
.L_x_67:
[----:B------:R-:W3:Y:S01]  /*5e50*/  LDC R23, c[0x0][0x3c0] ;  /* 0x0000f000ff177b82 */ /* 0x000ee20000000800 */
[----:B--2---:R-:W-:-:S07]  /*5e60*/  VIADD R6, R54, 0x1980 ;  /* 0x0000198036067836 */ /* 0x004fce0000000000 */
[----:B-1----:R-:W1:Y:S01]  /*5e70*/  LDC.64 R10, c[0x0][0x390] ;  /* 0x0000e400ff0a7b82 */ /* 0x002e620000000a00 */
[----:B---3--:R-:W-:Y:S02]  /*5e80*/  ISETP.GE.AND P0, PT, R6, R23, PT ;  /* 0x000000170600720c */ /* 0x008fe40003f06270 */
[----:B-1----:R-:W-:-:S04]  /*5e90*/  ISETP.EQ.U32.AND P1, PT, R10, RZ, PT ;  /* 0x000000ff0a00720c */ /* 0x002fc80003f22070 */
[----:B------:R-:W-:-:S04]  /*5ea0*/  ISETP.EQ.OR.EX P0, PT, R11, RZ, !P0, P1 ;  /* 0x000000ff0b00720c */ /* 0x000fc80004702710 */
[----:B------:R-:W-:-:S13]  /*5eb0*/  ISETP.GT.U32.OR P0, PT, R3, 0xff, P0 ;  /* 0x000000ff0300780c */ /* 0x000fda0000704470 */
[----:B------:R-:W-:Y:S05]  /*5ec0*/  @P0 BRA `(.L_x_75) ;  /* 0x0000000000200947 */ /* 0x000fea0003800000 */
[----:B------:R-:W1:Y:S01]  /*5ed0*/  LDS.64 R8, [R19+0x6600] ;  /* 0x0066000013087984 */ /* 0x000e620000000a00 */
[C---:B------:R-:W-:Y:S02]  /*5ee0*/  LEA R10, P2, R3.reuse, R10, 0x3 ;  /* 0x0000000a030a7211 */ /* 0x040fe400078418ff */
[--C-:B------:R-:W-:Y:S02]  /*5ef0*/  SHF.R.S32.HI R13, RZ, 0x1f, R0.reuse ;  /* 0x0000001fff0d7819 */ /* 0x100fe40000011400 */
[----:B------:R-:W-:Y:S02]  /*5f00*/  LEA.HI.X R11, R3, R11, RZ, 0x3, P2 ;  /* 0x0000000b030b7211 */ /* 0x000fe400010f1cff */
[----:B-1----:R-:W-:Y:S02]  /*5f10*/  IADD3 R8, P0, P1, R8, R15, R0 ;  /* 0x0000000f08087210 */ /* 0x002fe4000791e000 */
[----:B------:R-:W-:-:S04]  /*5f20*/  SHF.R.S32.HI R15, RZ, 0x1f, R15 ;  /* 0x0000001fff0f7819 */ /* 0x000fc8000001140f */
[----:B------:R-:W-:-:S05]  /*5f30*/  IADD3.X R9, PT, PT, R9, R15, R13, P0, P1 ;  /* 0x0000000f09097210 */ /* 0x000fca00007e240d */
[----:B------:R1:W-:Y:S02]  /*5f40*/  STG.E.64 desc[UR6][R10.64], R8 ;  /* 0x000000080a007986 */ /* 0x0003e4000c101b06 */
.L_x_75:
[----:B------:R-:W-:Y:S01]  /*5f50*/  ISETP.GT.AND P0, PT, R6, R23, PT ;  /* 0x000000170600720c */ /* 0x000fe20003f04270 */
[----:B------:R-:W-:Y:S05]  /*5f60*/  WARPSYNC.ALL ;  /* 0x0000000000007948 */ /* 0x000fea0003800000 */
[----:B------:R-:W-:Y:S01]  /*5f70*/  BAR.SYNC.DEFER_BLOCKING 0x0 ;  /* 0x0000000000007b1d */ /* 0x000fe20000010000 */
[----:B------:R-:W-:-:S06]  /*5f80*/  IMAD R22, R3, 0x4, R7 ;  /* 0x0000000403167824 */ /* 0x000fcc00078e0207 */
[----:B------:R-:W-:Y:S05]  /*5f90*/  @P0 BRA `(.L_x_76) ;  /* 0x0000000c003c0947 */ /* 0x000fea0003800000 */
[----:B------:R-:W2:Y:S01]  /*5fa0*/  LDS R0, [R22] ;  /* 0x0000000016007984 */ /* 0x000ea20000000800 */
[----:B------:R-:W2:Y:S01]  /*5fb0*/  LDCU UR5, c[0x0][0x3c4] ;  /* 0x00007880ff0577ac */ /* 0x000ea20008000800 */
[----:B------:R-:W3:Y:S01]  /*5fc0*/  LDCU.64 UR8, c[0x0][0x3a0] ;  /* 0x00007400ff0877ac */ /* 0x000ee20008000a00 */
[----:B--2---:R-:W-:Y:S02]  /*5fd0*/  SHF.R.U32.HI R6, RZ, UR5, R0 ;  /* 0x00000005ff067c19 */ /* 0x004fe40008011600 */
[----:B------:R-:W-:Y:S02]  /*5fe0*/  LOP3.LUT R15, R0, 0x80000000, RZ, 0x3c, !PT ;  /* 0x80000000000f7812 */ /* 0x000fe400078e3cff */
[----:B------:R-:W-:-:S05]  /*5ff0*/  LOP3.LUT R6, R6, UR4, RZ, 0x30, !PT ;  /* 0x0000000406067c12 */ /* 0x000fca000f8e30ff */
[----:B-1----:R-:W-:-:S06]  /*6000*/  IMAD R8, R6, 0x8, R7 ;  /* 0x0000000806087824 */ /* 0x002fcc00078e0207 */
[----:B------:R-:W1:Y:S02]  /*6010*/  LDS.64 R8, [R8+0x6600] ;  /* 0x0066000008087984 */ /* 0x000e640000000a00 */
[----:B-1----:R-:W-:-:S05]  /*6020*/  IADD3 R6, P1, PT, R8, R3, RZ ;  /* 0x0000000308067210 */ /* 0x002fca0007f3e0ff */
[----:B------:R-:W-:Y:S01]  /*6030*/  IMAD.X R9, RZ, RZ, R9, P1 ;  /* 0x000000ffff097224 */ /* 0x000fe200008e0609 */
[----:B---3--:R-:W-:-:S04]  /*6040*/  LEA R10, P1, R6, UR8, 0x2 ;  /* 0x00000008060a7c11 */ /* 0x008fc8000f8210ff */
[----:B------:R-:W-:-:S05]  /*6050*/  LEA.HI.X R11, R6, UR9, R9, 0x2, P1 ;  /* 0x00000009060b7c11 */ /* 0x000fca00088f1409 */
[----:B------:R-:W-:Y:S01]  /*6060*/  STG.E desc[UR6][R10.64], R15 ;  /* 0x0000000f0a007986 */ /* 0x000fe2000c101906 */
[----:B------:R-:W-:-:S03]  /*6070*/  NOP ;  /* 0x0000000000007918 */ /* 0x000fc60000000000 */
[----:B------:R-:W1:Y:S02]  /*6080*/  LDS R0, [R22+0x600] ;  /* 0x0006000016007984 */ /* 0x000e640000000800 */
[----:B-1----:R-:W-:Y:S02]  /*6090*/  SHF.R.U32.HI R6, RZ, UR5, R0 ;  /* 0x00000005ff067c19 */ /* 0x002fe40008011600 */
[----:B------:R-:W-:Y:S02]  /*60a0*/  LOP3.LUT R15, R0, 0x80000000, RZ, 0x3c, !PT ;  /* 0x80000000000f7812 */ /* 0x000fe400078e3cff */
[----:B------:R-:W-:-:S05]  /*60b0*/  LOP3.LUT R6, R6, UR4, RZ, 0x30, !PT ;  /* 0x0000000406067c12 */ /* 0x000fca000f8e30ff */
[----:B------:R-:W-:-:S06]  /*60c0*/  IMAD R8, R6, 0x8, R7 ;  /* 0x0000000806087824 */ /* 0x000fcc00078e0207 */
[----:B------:R-:W1:Y:S02]  /*60d0*/  LDS.64 R8, [R8+0x6600] ;  /* 0x0066000008087984 */ /* 0x000e640000000a00 */
[----:B-1----:R-:W-:-:S05]  /*60e0*/  IADD3 R6, P1, PT, R8, R3, RZ ;  /* 0x0000000308067210 */ /* 0x002fca0007f3e0ff */
[----:B------:R-:W-:Y:S01]  /*60f0*/  IMAD.X R9, RZ, RZ, R9, P1 ;  /* 0x000000ffff097224 */ /* 0x000fe200008e0609 */
[----:B------:R-:W-:-:S04]  /*6100*/  LEA R12, P1, R6, UR8, 0x2 ;  /* 0x00000008060c7c11 */ /* 0x000fc8000f8210ff */
        /* <DEDUP_REMOVED lines=163> */
[----:B------:R-:W-:-:S05]  /*6b40*/  IMAD R12, R6, 0x8, R7 ;  /* 0x00000008060c7824 */ /* 0x000fca00078e0207 */
        /* <DEDUP_REMOVED lines=17> */
[----:B------:R1:W-:Y:S01]  /*6c60*/  STG.E desc[UR6][R6.64+0x6000], R9 ;  /* 0x0060000906007986 */ /* 0x0003e2000c101906 */
[----:B------:R-:W-:Y:S01]  /*6c70*/  NOP ;  /* 0x0000000000007918 */ /* 0x000fe20000000000 */
[----:B------:R-:W-:Y:S05]  /*6c80*/  BRA `(.L_x_77) ;  /* 0x00000014000c7947 */ /* 0x000fea0003800000 */
.L_x_76:
[----:B-1----:R-:W-:Y:S01]  /*6c90*/  IMAD R9, R42, -0x1980, R23 ;  /* 0xffffe6802a097824 */ /* 0x002fe200078e0217 */
[----:B------:R-:W-:Y:S01]  /*6ca0*/  BSSY.RECONVERGENT B0, `(.L_x_78) ;  /* 0x000001b000007945 */ /* 0x000fe20003800200 */
[C---:B------:R-:W-:Y:S02]  /*6cb0*/  VIADD R0, R3.reuse, 0x180 ;  /* 0x0000018003007836 */ /* 0x040fe40000000000 */
[C---:B------:R-:W-:Y:S01]  /*6cc0*/  VIADD R6, R3.reuse, 0x300 ;  /* 0x0000030003067836 */ /* 0x040fe20000000000 */
[CC--:B------:R-:W-:Y:S01]  /*6cd0*/  ISETP.GE.AND P1, PT, R3.reuse, R9.reuse, PT ;  /* 0x000000090300720c */ /* 0x0c0fe20003f26270 */
[C---:B------:R-:W-:Y:S01]  /*6ce0*/  VIADD R8, R3.reuse, 0x480 ;  /* 0x0000048003087836 */ /* 0x040fe20000000000 */
[-C--:B------:R-:W-:Y:S01]  /*6cf0*/  ISETP.GE.AND P2, PT, R0, R9.reuse, PT ;  /* 0x000000090000720c */ /* 0x080fe20003f46270 */
[C---:B------:R-:W-:Y:S01]  /*6d00*/  VIADD R0, R3.reuse, 0x600 ;  /* 0x0000060003007836 */ /* 0x040fe20000000000 */
[-C--:B------:R-:W-:Y:S01]  /*6d10*/  ISETP.GE.AND P3, PT, R6, R9.reuse, PT ;  /* 0x000000090600720c */ /* 0x080fe20003f66270 */
[C---:B------:R-:W-:Y:S01]  /*6d20*/  VIADD R6, R3.reuse, 0x780 ;  /* 0x0000078003067836 */ /* 0x040fe20000000000 */
[-C--:B------:R-:W-:Y:S01]  /*6d30*/  ISETP.GE.AND P4, PT, R8, R9.reuse, PT ;  /* 0x000000090800720c */ /* 0x080fe20003f86270 */
[----:B------:R-:W-:Y:S01]  /*6d40*/  VIADD R8, R3, 0x900 ;  /* 0x0000090003087836 */ /* 0x000fe20000000000 */
[----:B------:R-:W-:-:S02]  /*6d50*/  ISETP.GE.AND P5, PT, R0, R9, PT ;  /* 0x000000090000720c */ /* 0x000fc40003fa6270 */
[----:B------:R-:W-:-:S03]  /*6d60*/  ISETP.GE.AND P6, PT, R6, R9, PT ;  /* 0x000000090600720c */ /* 0x000fc60003fc6270 */
[----:B------:R-:W-:Y:S10]  /*6d70*/  @P1 BRA `(.L_x_79) ;  /* 0x0000000000341947 */ /* 0x000ff40003800000 */
[----:B------:R-:W1:Y:S01]  /*6d80*/  LDS R0, [R22] ;  /* 0x0000000016007984 */ /* 0x000e620000000800 */
[----:B------:R-:W1:Y:S01]  /*6d90*/  LDCU UR5, c[0x0][0x3c4] ;  /* 0x00007880ff0577ac */ /* 0x000e620008000800 */
[----:B------:R-:W2:Y:S01]  /*6da0*/  LDCU.64 UR8, c[0x0][0x3a0] ;  /* 0x00007400ff0877ac */ /* 0x000ea20008000a00 */
[----:B-1----:R-:W-:Y:S02]  /*6db0*/  SHF.R.U32.HI R6, RZ, UR5, R0 ;  /* 0x00000005ff067c19 */ /* 0x002fe40008011600 */
[----:B------:R-:W-:Y:S02]  /*6dc0*/  LOP3.LUT R13, R0, 0x80000000, RZ, 0x3c, !PT ;  /* 0x80000000000d7812 */ /* 0x000fe400078e3cff */
[----:B------:R-:W-:-:S05]  /*6dd0*/  LOP3.LUT R6, R6, UR4, RZ, 0x30, !PT ;  /* 0x0000000406067c12 */ /* 0x000fca000f8e30ff */
[----:B------:R-:W-:-:S05]  /*6de0*/  IMAD R6, R6, 0x8, R7 ;  /* 0x0000000806067824 */ /* 0x000fca00078e0207 */
[----:B------:R-:W1:Y:S02]  /*6df0*/  LDS.64 R10, [R6+0x6600] ;  /* 0x00660000060a7984 */ /* 0x000e640000000a00 */
[----:B-1----:R-:W-:-:S05]  /*6e00*/  IADD3 R12, P1, PT, R10, R3, RZ ;  /* 0x000000030a0c7210 */ /* 0x002fca0007f3e0ff */
[----:B------:R-:W-:Y:S01]  /*6e10*/  IMAD.X R11, RZ, RZ, R11, P1 ;  /* 0x000000ffff0b7224 */ /* 0x000fe200008e060b */
[----:B--2---:R-:W-:-:S04]  /*6e20*/  LEA R10, P1, R12, UR8, 0x2 ;  /* 0x000000080c0a7c11 */ /* 0x004fc8000f8210ff */
[----:B------:R-:W-:-:S05]  /*6e30*/  LEA.HI.X R11, R12, UR9, R11, 0x2, P1 ;  /* 0x000000090c0b7c11 */ /* 0x000fca00088f140b */
[----:B------:R1:W-:Y:S04]  /*6e40*/  STG.E desc[UR6][R10.64], R13 ;  /* 0x0000000d0a007986 */ /* 0x0003e8000c101906 */
.L_x_79:
[----:B------:R-:W-:Y:S05]  /*6e50*/  BSYNC.RECONVERGENT B0 ;  /* 0x0000000000007941 */ /* 0x000fea0003800200 */
.L_x_78:
[----:B------:R-:W-:Y:S01]  /*6e60*/  NOP ;  /* 0x0000000000007918 */ /* 0x000fe20000000000 */
[----:B------:R-:W-:Y:S01]  /*6e70*/  BSSY.RECONVERGENT B0, `(.L_x_80) ;  /* 0x0000011000007945 */ /* 0x000fe20003800200 */
[----:B------:R-:W-:Y:S01]  /*6e80*/  ISETP.GE.AND P1, PT, R8, R9, PT ;  /* 0x000000090800720c */ /* 0x000fe20003f26270 */
[----:B------:R-:W-:Y:S02]  /*6e90*/  VIADD R8, R3, 0xa80 ;  /* 0x00000a8003087836 */ /* 0x000fe40000000000 */
[----:B------:R-:W-:Y:S10]  /*6ea0*/  @P2 BRA `(.L_x_81) ;  /* 0x0000000000342947 */ /* 0x000ff40003800000 */
[----:B------:R-:W2:Y:S01]  /*6eb0*/  LDS R0, [R22+0x600] ;  /* 0x0006000016007984 */ /* 0x000ea20000000800 */
[----:B------:R-:W2:Y:S01]  /*6ec0*/  LDCU UR5, c[0x0][0x3c4] ;  /* 0x00007880ff0577ac */ /* 0x000ea20008000800 */
[----:B------:R-:W3:Y:S01]  /*6ed0*/  LDCU.64 UR8, c[0x0][0x3a0] ;  /* 0x00007400ff0877ac */ /* 0x000ee20008000a00 */
[----:B--2---:R-:W-:Y:S02]  /*6ee0*/  SHF.R.U32.HI R6, RZ, UR5, R0 ;  /* 0x00000005ff067c19 */ /* 0x004fe40008011600 */
[----:B-1----:R-:W-:Y:S02]  /*6ef0*/  LOP3.LUT R13, R0, 0x80000000, RZ, 0x3c, !PT ;  /* 0x80000000000d7812 */ /* 0x002fe400078e3cff */
[----:B------:R-:W-:-:S05]  /*6f00*/  LOP3.LUT R6, R6, UR4, RZ, 0x30, !PT ;  /* 0x0000000406067c12 */ /* 0x000fca000f8e30ff */
[----:B------:R-:W-:-:S05]  /*6f10*/  IMAD R6, R6, 0x8, R7 ;  /* 0x0000000806067824 */ /* 0x000fca00078e0207 */
[----:B------:R-:W1:Y:S02]  /*6f20*/  LDS.64 R10, [R6+0x6600] ;  /* 0x00660000060a7984 */ /* 0x000e640000000a00 */
[----:B-1----:R-:W-:-:S05]  /*6f30*/  IADD3 R12, P2, PT, R10, R3, RZ ;  /* 0x000000030a0c7210 */ /* 0x002fca0007f5e0ff */
[----:B------:R-:W-:Y:S01]  /*6f40*/  IMAD.X R11, RZ, RZ, R11, P2 ;  /* 0x000000ffff0b7224 */ /* 0x000fe200010e060b */
[----:B---3--:R-:W-:-:S04]  /*6f50*/  LEA R10, P2, R12, UR8, 0x2 ;  /* 0x000000080c0a7c11 */ /* 0x008fc8000f8410ff */
[----:B------:R-:W-:-:S05]  /*6f60*/  LEA.HI.X R11, R12, UR9, R11, 0x2, P2 ;  /* 0x000000090c0b7c11 */ /* 0x000fca00090f140b */
[----:B------:R2:W-:Y:S04]  /*6f70*/  STG.E desc[UR6][R10.64+0x600], R13 ;  /* 0x0006000d0a007986 */ /* 0x0005e8000c101906 */
.L_x_81:
[----:B------:R-:W-:Y:S05]  /*6f80*/  BSYNC.RECONVERGENT B0 ;  /* 0x0000000000007941 */ /* 0x000fea0003800200 */
.L_x_80:
[----:B------:R-:W-:Y:S01]  /*6f90*/  NOP ;  /* 0x0000000000007918 */ /* 0x000fe20000000000 */
[----:B------:R-:W-:Y:S01]  /*6fa0*/  BSSY.RECONVERGENT B0, `(.L_x_82) ;  /* 0x0000011000007945 */ /* 0x000fe20003800200 */
[----:B------:R-:W-:Y:S02]  /*6fb0*/  ISETP.GE.AND P2, PT, R8, R9, PT ;  /* 0x000000090800720c */ /* 0x000fe40003f46270 */
[----:B------:R-:W-:Y:S01]  /*6fc0*/  LOP3.LUT R8, R3, 0xc00, RZ, 0xfc, !PT ;  /* 0x00000c0003087812 */ /* 0x000fe200078efcff */
[----:B------:R-:W-:Y:S10]  /*6fd0*/  @P3 BRA `(.L_x_83) ;  /* 0x0000000000343947 */ /* 0x000ff40003800000 */
[----:B------:R-:W3:Y:S01]  /*6fe0*/  LDS R0, [R22+0xc00] ;  /* 0x000c000016007984 */ /* 0x000ee20000000800 */
[----:B------:R-:W3:Y:S01]  /*6ff0*/  LDCU UR5, c[0x0][0x3c4] ;  /* 0x00007880ff0577ac */ /* 0x000ee20008000800 */
[----:B------:R-:W4:Y:S01]  /*7000*/  LDCU.64 UR8, c[0x0][0x3a0] ;  /* 0x00007400ff0877ac */ /* 0x000f220008000a00 */
[----:B---3--:R-:W-:Y:S02]  /*7010*/  SHF.R.U32.HI R6, RZ, UR5, R0 ;  /* 0x00000005ff067c19 */ /* 0x008fe40008011600 */
[----:B-12---:R-:W-:Y:S02]  /*7020*/  LOP3.LUT R13, R0, 0x80000000, RZ, 0x3c, !PT ;  /* 0x80000000000d7812 */ /* 0x006fe400078e3cff */
[----:B------:R-:W-:-:S05]  /*7030*/  LOP3.LUT R6, R6, UR4, RZ, 0x30, !PT ;  /* 0x0000000406067c12 */ /* 0x000fca000f8e30ff */
[----:B------:R-:W-:-:S05]  /*7040*/  IMAD R6, R6, 0x8, R7 ;  /* 0x0000000806067824 */ /* 0x000fca00078e0207 */
[----:B------:R-:W1:Y:S02]  /*7050*/  LDS.64 R10, [R6+0x6600] ;  /* 0x00660000060a7984 */ /* 0x000e640000000a00 */
[----:B-1----:R-:W-:-:S05]  /*7060*/  IADD3 R12, P3, PT, R10, R3, RZ ;  /* 0x000000030a0c7210 */ /* 0x002fca0007f7e0ff */
[----:B------:R-:W-:Y:S01]  /*7070*/  IMAD.X R11, RZ, RZ, R11, P3 ;  /* 0x000000ffff0b7224 */ /* 0x000fe200018e060b */
[----:B----4-:R-:W-:-:S04]  /*7080*/  LEA R10, P3, R12, UR8, 0x2 ;  /* 0x000000080c0a7c11 */ /* 0x010fc8000f8610ff */
[----:B------:R-:W-:-:S05]  /*7090*/  LEA.HI.X R11, R12, UR9, R11, 0x2, P3 ;  /* 0x000000090c0b7c11 */ /* 0x000fca00098f140b */
[----:B------:R3:W-:Y:S04]  /*70a0*/  STG.E desc[UR6][R10.64+0xc00], R13 ;  /* 0x000c000d0a007986 */ /* 0x0007e8000c101906 */
.L_x_83:
[----:B------:R-:W-:Y:S05]  /*70b0*/  BSYNC.RECONVERGENT B0 ;  /* 0x0000000000007941 */ /* 0x000fea0003800200 */
.L_x_82:
[----:B------:R-:W-:Y:S01]  /*70c0*/  NOP ;  /* 0x0000000000007918 */ /* 0x000fe20000000000 */
[----:B------:R-:W-:Y:S01]  /*70d0*/  BSSY.RECONVERGENT B0, `(.L_x_84) ;  /* 0x0000011000007945 */ /* 0x000fe20003800200 */
[----:B------:R-:W-:Y:S01]  /*70e0*/  ISETP.GE.AND P3, PT, R8, R9, PT ;  /* 0x000000090800720c */ /* 0x000fe20003f66270 */
[----:B------:R-:W-:Y:S02]  /*70f0*/  VIADD R8, R3, 0xd80 ;  /* 0x00000d8003087836 */ /* 0x000fe40000000000 */
[----:B------:R-:W-:Y:S10]  /*7100*/  @P4 BRA `(.L_x_85) ;  /* 0x0000000000344947 */ /* 0x000ff40003800000 */
[----:B------:R-:W4:Y:S01]  /*7110*/  LDS R0, [R22+0x1200] ;  /* 0x0012000016007984 */ /* 0x000f220000000800 */
[----:B------:R-:W4:Y:S01]  /*7120*/  LDCU UR5, c[0x0][0x3c4] ;  /* 0x00007880ff0577ac */ /* 0x000f220008000800 */
[----:B------:R-:W5:Y:S01]  /*7130*/  LDCU.64 UR8, c[0x0][0x3a0] ;  /* 0x00007400ff0877ac */ /* 0x000f620008000a00 */
[----:B----4-:R-:W-:Y:S02]  /*7140*/  SHF.R.U32.HI R6, RZ, UR5, R0 ;  /* 0x00000005ff067c19 */ /* 0x010fe40008011600 */
[----:B-123--:R-:W-:Y:S02]  /*7150*/  LOP3.LUT R13, R0, 0x80000000, RZ, 0x3c, !PT ;  /* 0x80000000000d7812 */ /* 0x00efe400078e3cff */
[----:B------:R-:W-:-:S05]  /*7160*/  LOP3.LUT R6, R6, UR4, RZ, 0x30, !PT ;  /* 0x0000000406067c12 */ /* 0x000fca000f8e30ff */
[----:B------:R-:W-:-:S05]  /*7170*/  IMAD R6, R6, 0x8, R7 ;  /* 0x0000000806067824 */ /* 0x000fca00078e0207 */
[----:B------:R-:W1:Y:S02]  /*7180*/  LDS.64 R10, [R6+0x6600] ;  /* 0x00660000060a7984 */ /* 0x000e640000000a00 */
[----:B-1----:R-:W-:-:S05]  /*7190*/  IADD3 R12, P4, PT, R10, R3, RZ ;  /* 0x000000030a0c7210 */ /* 0x002fca0007f9e0ff */
[----:B------:R-:W-:Y:S01]  /*71a0*/  IMAD.X R11, RZ, RZ, R11, P4 ;  /* 0x000000ffff0b7224 */ /* 0x000fe200020e060b */
[----:B-----5:R-:W-:-:S04]  /*71b0*/  LEA R10, P4, R12, UR8, 0x2 ;  /* 0x000000080c0a7c11 */ /* 0x020fc8000f8810ff */
[----:B------:R-:W-:-:S05]  /*71c0*/  LEA.HI.X R11, R12, UR9, R11, 0x2, P4 ;  /* 0x000000090c0b7c11 */ /* 0x000fca000a0f140b */
[----:B------:R4:W-:Y:S04]  /*71d0*/  STG.E desc[UR6][R10.64+0x1200], R13 ;  /* 0x0012000d0a007986 */ /* 0x0009e8000c101906 */
.L_x_85:
[----:B------:R-:W-:Y:S05]  /*71e0*/  BSYNC.RECONVERGENT B0 ;  /* 0x0000000000007941 */ /* 0x000fea0003800200 */
.L_x_84:
[----:B------:R-:W-:Y:S01]  /*71f0*/  NOP ;  /* 0x0000000000007918 */ /* 0x000fe20000000000 */
[----:B------:R-:W-:Y:S01]  /*7200*/  BSSY.RECONVERGENT B0, `(.L_x_86) ;  /* 0x0000011000007945 */ /* 0x000fe20003800200 */
[----:B------:R-:W-:Y:S01]  /*7210*/  ISETP.GE.AND P4, PT, R8, R9, PT ;  /* 0x000000090800720c */ /* 0x000fe20003f86270 */
[----:B------:R-:W-:Y:S02]  /*7220*/  VIADD R8, R3, 0xf00 ;  /* 0x00000f0003087836 */ /* 0x000fe40000000000 */
[----:B------:R-:W-:Y:S10]  /*7230*/  @P5 BRA `(.L_x_87) ;  /* 0x0000000000345947 */ /* 0x000ff40003800000 */
[----:B------:R-:W5:Y:S01]  /*7240*/  LDS R0, [R22+0x1800] ;  /* 0x0018000016007984 */ /* 0x000f620000000800 */
[----:B------:R-:W5:Y:S01]  /*7250*/  LDCU UR5, c[0x0][0x3c4] ;  /* 0x00007880ff0577ac */ /* 0x000f620008000800 */
[----:B------:R-:W0:Y:S01]  /*7260*/  LDCU.64 UR8, c[0x0][0x3a0] ;  /* 0x00007400ff0877ac */ /* 0x000e220008000a00 */
[----:B-----5:R-:W-:Y:S02]  /*7270*/  SHF.R.U32.HI R6, RZ, UR5, R0 ;  /* 0x00000005ff067c19 */ /* 0x020fe40008011600 */
[----:B-1234-:R-:W-:Y:S02]  /*7280*/  LOP3.LUT R13, R0, 0x80000000, RZ, 0x3c, !PT ;  /* 0x80000000000d7812 */ /* 0x01efe400078e3cff */
[----:B------:R-:W-:-:S05]  /*7290*/  LOP3.LUT R6, R6, UR4, RZ, 0x30, !PT ;  /* 0x0000000406067c12 */ /* 0x000fca000f8e30ff */
[----:B------:R-:W-:-:S05]  /*72a0*/  IMAD R6, R6, 0x8, R7 ;  /* 0x0000000806067824 */ /* 0x000fca00078e0207 */
[----:B------:R-:W1:Y:S02]  /*72b0*/  LDS.64 R10, [R6+0x6600] ;  /* 0x00660000060a7984 */ /* 0x000e640000000a00 */
[----:B-1----:R-:W-:-:S05]  /*72c0*/  IADD3 R12, P5, PT, R10, R3, RZ ;  /* 0x000000030a0c7210 */ /* 0x002fca0007fbe0ff */
[----:B------:R-:W-:Y:S01]  /*72d0*/  IMAD.X R11, RZ, RZ, R11, P5 ;  /* 0x000000ffff0b7224 */ /* 0x000fe200028e060b */
[----:B0-----:R-:W-:-:S04]  /*72e0*/  LEA R10, P5, R12, UR8, 0x2 ;  /* 0x000000080c0a7c11 */ /* 0x001fc8000f8a10ff */
[----:B------:R-:W-:-:S05]  /*72f0*/  LEA.HI.X R11, R12, UR9, R11, 0x2, P5 ;  /* 0x000000090c0b7c11 */ /* 0x000fca000a8f140b */
[----:B------:R0:W-:Y:S04]  /*7300*/  STG.E desc[UR6][R10.64+0x1800], R13 ;  /* 0x0018000d0a007986 */ /* 0x0001e8000c101906 */
.L_x_87:
[----:B------:R-:W-:Y:S05]  /*7310*/  BSYNC.RECONVERGENT B0 ;  /* 0x0000000000007941 */ /* 0x000fea0003800200 */
.L_x_86:
        /* <DEDUP_REMOVED lines=9> */
[----:B01234-:R-:W-:Y:S02]  /*73b0*/  LOP3.LUT R13, R0, 0x80000000, RZ, 0x3c, !PT ;  /* 0x80000000000d7812 */ /* 0x01ffe400078e3cff */
[----:B------:R-:W-:-:S05]  /*73c0*/  LOP3.LUT R6, R6, UR4, RZ, 0x30, !PT ;  /* 0x0000000406067c12 */ /* 0x000fca000f8e30ff */
[----:B------:R-:W-:-:S05]  /*73d0*/  IMAD R6, R6, 0x8, R7 ;  /* 0x0000000806067824 */ /* 0x000fca00078e0207 */
[----:B------:R-:W0:Y:S02]  /*73e0*/  LDS.64 R10, [R6+0x6600] ;  /* 0x00660000060a7984 */ /* 0x000e240000000a00 */
[----:B0-----:R-:W-:-:S05]  /*73f0*/  IADD3 R12, P6, PT, R10, R3, RZ ;  /* 0x000000030a0c7210 */ /* 0x001fca0007fde0ff */
[----:B------:R-:W-:Y:S01]  /*7400*/  IMAD.X R11, RZ, RZ, R11, P6 ;  /* 0x000000ffff0b7224 */ /* 0x000fe200030e060b */
[----:B------:R-:W-:-:S04]  /*7410*/  LEA R10, P6, R12, UR8, 0x2 ;  /* 0x000000080c0a7c11 */ /* 0x000fc8000f8c10ff */
[----:B------:R-:W-:-:S05]  /*7420*/  LEA.HI.X R11, R12, UR9, R11, 0x2, P6 ;  /* 0x000000090c0b7c11 */ /* 0x000fca000b0f140b */
[----:B------:R0:W-:Y:S04]  /*7430*/  STG.E desc[UR6][R10.64+0x1e00], R13 ;  /* 0x001e000d0a007986 */ /* 0x0001e8000c101906 */
.L_x_89:
[----:B------:R-:W-:Y:S05]  /*7440*/  BSYNC.RECONVERGENT B0 ;  /* 0x0000000000007941 */ /* 0x000fea0003800200 */
.L_x_88:
        /* <DEDUP_REMOVED lines=18> */
.L_x_91:
[----:B------:R-:W-:Y:S05]  /*7570*/  BSYNC.RECONVERGENT B0 ;  /* 0x0000000000007941 */ /* 0x000fea0003800200 */
.L_x_90:
        /* <DEDUP_REMOVED lines=18> */
.L_x_93:
[----:B------:R-:W-:Y:S05]  /*76a0*/  BSYNC.RECONVERGENT B0 ;  /* 0x0000000000007941 */ /* 0x000fea0003800200 */
.L_x_92:
        /* <DEDUP_REMOVED lines=18> */
.L_x_95:
[----:B------:R-:W-:Y:S05]  /*77d0*/  BSYNC.RECONVERGENT B0 ;  /* 0x0000000000007941 */ /* 0x000fea0003800200 */
.L_x_94:
        /* <DEDUP_REMOVED lines=18> */
.L_x_97:
[----:B------:R-:W-:Y:S05]  /*7900*/  BSYNC.RECONVERGENT B0 ;  /* 0x0000000000007941 */ /* 0x000fea0003800200 */
.L_x_96:
[----:B------:R-:W-:Y:S01]  /*7910*/  NOP ;  /* 0x0000000000007918 */ /* 0x000fe20000000000 */
[----:B------:R-:W-:Y:S01]  /*7920*/  BSSY.RECONVERGENT B0, `(.L_x_98) ;  /* 0x0000011000007945 */ /* 0x000fe20003800200 */
[----:B------:R-:W-:Y:S02]  /*7930*/  ISETP.GE.AND P4, PT, R8, R9, PT ;  /* 0x000000090800720c */ /* 0x000fe40003f86270 */
[----:B------:R-:W-:Y:S01]  /*7940*/  LOP3.LUT R8, R3, 0x1800, RZ, 0xfc, !PT ;  /* 0x0000180003087812 */ /* 0x000fe200078efcff */
        /* <DEDUP_REMOVED lines=14> */
.L_x_99:
[----:B------:R-:W-:Y:S05]  /*7a30*/  BSYNC.RECONVERGENT B0 ;  /* 0x0000000000007941 */ /* 0x000fea0003800200 */
.L_x_98:
[----:B------:R-:W-:Y:S01]  /*7a40*/  NOP ;  /* 0x0000000000007918 */ /* 0x000fe20000000000 */
[----:B------:R-:W-:Y:S01]  /*7a50*/  BSSY.RECONVERGENT B0, `(.L_x_100) ;  /* 0x0000010000007945 */ /* 0x000fe20003800200 */
[----:B------:R-:W-:-:S03]  /*7a60*/  ISETP.GE.AND P5, PT, R8, R9, PT ;  /* 0x000000090800720c */ /* 0x000fc60003fa6270 */
        /* <DEDUP_REMOVED lines=14> */
.L_x_101:
[----:B------:R-:W-:Y:S05]  /*7b50*/  BSYNC.RECONVERGENT B0 ;  /* 0x0000000000007941 */ /* 0x000fea0003800200 */
.L_x_100:
[----:B------:R-:W-:Y:S01]  /*7b60*/  NOP ;  /* 0x0000000000007918 */ /* 0x000fe20000000000 */
[----:B------:R-:W-:Y:S04]  /*7b70*/  BSSY.RECONVERGENT B0, `(.L_x_102) ;  /* 0x000000f000007945 */ /* 0x000fe80003800200 */
[----:B------:R-:W-:Y:S05]  /*7b80*/  @P1 BRA `(.L_x_103) ;  /* 0x0000000000341947 */ /* 0x000fea0003800000 */
        /* <DEDUP_REMOVED lines=13> */
.L_x_103:
[----:B------:R-:W-:Y:S05]  /*7c60*/  BSYNC.RECONVERGENT B0 ;  /* 0x0000000000007941 */ /* 0x000fea0003800200 */
.L_x_102:
        /* <DEDUP_REMOVED lines=16> */
.L_x_105:
[----:B------:R-:W-:Y:S05]  /*7d70*/  BSYNC.RECONVERGENT B0 ;  /* 0x0000000000007941 */ /* 0x000fea0003800200 */
.L_x_104:
        /* <DEDUP_REMOVED lines=16> */
.L_x_107:
[----:B------:R-:W-:Y:S05]  /*7e80*/  BSYNC.RECONVERGENT B0 ;  /* 0x0000000000007941 */ /* 0x000fea0003800200 */
.L_x_106:
        /* <DEDUP_REMOVED lines=16> */
.L_x_109:
[----:B------:R-:W-:Y:S05]  /*7f90*/  BSYNC.RECONVERGENT B0 ;  /* 0x0000000000007941 */ /* 0x000fea0003800200 */
.L_x_108:
[----:B------:R-:W-:Y:S01]  /*7fa0*/  NOP ;  /* 0x0000000000007918 */ /* 0x000fe20000000000 */
[----:B------:R-:W-:Y:S04]  /*7fb0*/  BSSY.RECONVERGENT B0, `(.L_x_110) ;  /* 0x000000f000007945 */ /* 0x000fe80003800200 */
[----:B------:R-:W-:Y:S05]  /*7fc0*/  @P5 BRA `(.L_x_111) ;  /* 0x0000000000345947 */ /* 0x000fea0003800000 */
[----:B------:R-:W5:Y:S01]  /*7fd0*/  LDS R0, [R22+0x6000] ;  /* 0x0060000016007984 */ /* 0x000f620000000800 */
[----:B------:R-:W5:Y:S01]  /*7fe0*/  LDCU UR5, c[0x0][0x3c4] ;  /* 0x00007880ff0577ac */ /* 0x000f620008000800 */
[----:B------:R-:W1:Y:S01]  /*7ff0*/  LDCU.64 UR8, c[0x0][0x3a0] ;  /* 0x00007400ff0877ac */ /* 0x000e620008000a00 */
[----:B-----5:R-:W-:-:S04]  /*8000*/  SHF.R.U32.HI R6, RZ, UR5, R0 ;  /* 0x00000005ff067c19 */ /* 0x020fc80008011600 */
[----:B------:R-:W-:-:S05]  /*8010*/  LOP3.LUT R6, R6, UR4, RZ, 0x30, !PT ;  /* 0x0000000406067c12 */ /* 0x000fca000f8e30ff */
[----:B0-----:R-:W-:-:S05]  /*8020*/  IMAD R8, R6, 0x8, R7 ;  /* 0x0000000806087824 */ /* 0x001fca00078e0207 */
[----:B------:R-:W0:Y:S02]  /*8030*/  LDS.64 R6, [R8+0x6600] ;  /* 0x0066000008067984 */ /* 0x000e240000000a00 */
[----:B0-----:R-:W-:-:S05]  /*8040*/  IADD3 R9, P1, PT, R6, R3, RZ ;  /* 0x0000000306097210 */ /* 0x001fca0007f3e0ff */
[----:B-1234-:R-:W-:Y:S01]  /*8050*/  IMAD.X R10, RZ, RZ, R7, P1 ;  /* 0x000000ffff0a7224 */ /* 0x01efe200008e0607 */
[----:B------:R-:W-:-:S04]  /*8060*/  LEA R6, P1, R9, UR8, 0x2 ;  /* 0x0000000809067c11 */ /* 0x000fc8000f8210ff */
[----:B------:R-:W-:Y:S02]  /*8070*/  LEA.HI.X R7, R9, UR9, R10, 0x2, P1 ;  /* 0x0000000909077c11 */ /* 0x000fe400088f140a */
[----:B------:R-:W-:-:S05]  /*8080*/  LOP3.LUT R9, R0, 0x80000000, RZ, 0x3c, !PT ;  /* 0x8000000000097812 */ /* 0x000fca00078e3cff */
[----:B------:R0:W-:Y:S02]  /*8090*/  STG.E desc[UR6][R6.64+0x6000], R9 ;  /* 0x0060000906007986 */ /* 0x0001e4000c101906 */
.L_x_111:
[----:B------:R-:W-:Y:S05]  /*80a0*/  BSYNC.RECONVERGENT B0 ;  /* 0x0000000000007941 */ /* 0x000fea0003800200 */
.L_x_110:
[----:B------:R-:W-:Y:S01]  /*80b0*/  NOP ;  /* 0x0000000000007918 */ /* 0x000fe20000000000 */
.L_x_77:
[----:B------:R-:W5:Y:S01]  /*80c0*/  LDS R0, [R22] ;  /* 0x0000000016007984 */ /* 0x000f620000000800 */
[----:B------:R-:W5:Y:S03]  /*80d0*/  LDCU UR5, c[0x0][0x3c4] ;  /* 0x00007880ff0577ac */ /* 0x000f660008000800 */
[----:B01----:R-:W0:Y:S04]  /*80e0*/  LDS R6, [R22+0x600] ;  /* 0x0006000016067984 */ /* 0x003e280000000800 */
[----:B------:R-:W1:Y:S04]  /*80f0*/  LDS R7, [R22+0xc00] ;  /* 0x000c000016077984 */ /* 0x000e680000000800 */
[----:B------:R-:W1:Y:S04]  /*8100*/  LDS R8, [R22+0x1200] ;  /* 0x0012000016087984 */ /* 0x000e680000000800 */
[----:B------:R-:W1:Y:S04]  /*8110*/  LDS R9, [R22+0x1800] ;  /* 0x0018000016097984 */ /* 0x000e680000000800 */
[----:B--234-:R-:W2:Y:S04]  /*8120*/  LDS R10, [R22+0x1e00] ;  /* 0x001e0000160a7984 */ /* 0x01cea80000000800 */
[----:B------:R-:W3:Y:S04]  /*8130*/  LDS R11, [R22+0x2400] ;  /* 0x00240000160b7984 */ /* 0x000ee80000000800 */
[----:B------:R-:W4:Y:S04]  /*8140*/  LDS R12, [R22+0x2a00] ;  /* 0x002a0000160c7984 */ /* 0x000f280000000800 */
[----:B------:R-:W4:Y:S04]  /*8150*/  LDS R13, [R22+0x3000] ;  /* 0x00300000160d7984 */ /* 0x000f280000000800 */
[----:B------:R-:W4:Y:S04]  /*8160*/  LDS R14, [R22+0x3600] ;  /* 0x00360000160e7984 */ /* 0x000f280000000800 */
[----:B------:R-:W4:Y:S01]  /*8170*/  LDS R15, [R22+0x3c00] ;  /* 0x003c0000160f7984 */ /* 0x000f220000000800 */
[----:B-----5:R-:W-:-:S03]  /*8180*/  SHF.R.U32.HI R0, RZ, UR5, R0 ;  /* 0x00000005ff007c19 */ /* 0x020fc60008011600 */
[----:B------:R-:W5:Y:S01]  /*8190*/  LDS R16, [R22+0x4200] ;  /* 0x0042000016107984 */ /* 0x000f620000000800 */
[----:B0-----:R-:W-:-:S03]  /*81a0*/  SHF.R.U32.HI R6, RZ, UR5, R6 ;  /* 0x00000005ff067c19 */ /* 0x001fc60008011606 */
[----:B------:R-:W0:Y:S01]  /*81b0*/  LDS R17, [R22+0x4800] ;  /* 0x0048000016117984 */ /* 0x000e220000000800 */
[----:B-1----:R-:W-:-:S03]  /*81c0*/  SHF.R.U32.HI R7, RZ, UR5, R7 ;  /* 0x00000005ff077c19 */ /* 0x002fc60008011607 */
[----:B------:R-:W1:Y:S01]  /*81d0*/  LDS R18, [R22+0x4e00] ;  /* 0x004e000016127984 */ /* 0x000e620000000800 */
[----:B------:R-:W-:-:S03]  /*81e0*/  SHF.R.U32.HI R8, RZ, UR5, R8 ;  /* 0x00000005ff087c19 */ /* 0x000fc60008011608 */
[----:B------:R-:W1:Y:S01]  /*81f0*/  LDS R19, [R22+0x5400] ;  /* 0x0054000016137984 */ /* 0x000e620000000800 */
[----:B------:R-:W-:-:S03]  /*8200*/  SHF.R.U32.HI R9, RZ, UR5, R9 ;  /* 0x00000005ff097c19 */ /* 0x000fc60008011609 */
[----:B------:R-:W1:Y:S01]  /*8210*/  LDS R20, [R22+0x5a00] ;  /* 0x005a000016147984 */ /* 0x000e620000000800 */
[----:B--2---:R-:W-:-:S03]  /*8220*/  SHF.R.U32.HI R10, RZ, UR5, R10 ;  /* 0x00000005ff0a7c19 */ /* 0x004fc6000801160a */
[----:B------:R-:W2:Y:S01]  /*8230*/  LDS R21, [R22+0x6000] ;  /* 0x0060000016157984 */ /* 0x000ea20000000800 */
[----:B---3--:R-:W-:Y:S02]  /*8240*/  SHF.R.U32.HI R11, RZ, UR5, R11 ;  /* 0x00000005ff0b7c19 */ /* 0x008fe4000801160b */
[----:B----4-:R-:W-:Y:S02]  /*8250*/  SHF.R.U32.HI R12, RZ, UR5, R12 ;  /* 0x00000005ff0c7c19 */ /* 0x010fe4000801160c */
[----:B------:R-:W-:Y:S02]  /*8260*/  SHF.R.U32.HI R13, RZ, UR5, R13 ;  /* 0x00000005ff0d7c19 */ /* 0x000fe4000801160d */
[----:B------:R-:W-:Y:S02]  /*8270*/  SHF.R.U32.HI R43, RZ, UR5, R14 ;  /* 0x00000005ff2b7c19 */ /* 0x000fe4000801160e */
[----:B------:R-:W-:Y:S02]  /*8280*/  LOP3.LUT R14, R12, UR4, RZ, 0x30, !PT ;  /* 0x000000040c0e7c12 */ /* 0x000fe4000f8e30ff */
[----:B------:R-:W-:-:S02]  /*8290*/  SHF.R.U32.HI R44, RZ, UR5, R15 ;  /* 0x00000005ff2c7c19 */ /* 0x000fc4000801160f */
[----:B------:R-:W-:Y:S02]  /*82a0*/  LOP3.LUT R15, R11, UR4, RZ, 0x30, !PT ;  /* 0x000000040b0f7c12 */ /* 0x000fe4000f8e30ff */
[----:B-----5:R-:W-:Y:S02]  /*82b0*/  SHF.R.U32.HI R45, RZ, UR5, R16 ;  /* 0x00000005ff2d7c19 */ /* 0x020fe40008011610 */
[----:B------:R-:W-:Y:S02]  /*82c0*/  LOP3.LUT R16, R10, UR4, RZ, 0x30, !PT ;  /* 0x000000040a107c12 */ /* 0x000fe4000f8e30ff */
[----:B0-----:R-:W-:Y:S02]  /*82d0*/  SHF.R.U32.HI R46, RZ, UR5, R17 ;  /* 0x00000005ff2e7c19 */ /* 0x001fe40008011611 */
[----:B------:R-:W-:Y:S02]  /*82e0*/  LOP3.LUT R17, R9, UR4, RZ, 0x30, !PT ;  /* 0x0000000409117c12 */ /* 0x000fe4000f8e30ff */
[----:B-1----:R-:W-:-:S02]  /*82f0*/  SHF.R.U32.HI R47, RZ, UR5, R18 ;  /* 0x00000005ff2f7c19 */ /* 0x002fc40008011612 */
[----:B------:R-:W-:Y:S02]  /*8300*/  LOP3.LUT R18, R8, UR4, RZ, 0x30, !PT ;  /* 0x0000000408127c12 */ /* 0x000fe4000f8e30ff */
[----:B------:R-:W-:Y:S02]  /*8310*/  SHF.R.U32.HI R48, RZ, UR5, R19 ;  /* 0x00000005ff307c19 */ /* 0x000fe40008011613 */
[----:B------:R-:W-:Y:S02]  /*8320*/  LOP3.LUT R19, R7, UR4, RZ, 0x30, !PT ;  /* 0x0000000407137c12 */ /* 0x000fe4000f8e30ff */
[----:B------:R-:W-:Y:S02]  /*8330*/  SHF.R.U32.HI R49, RZ, UR5, R20 ;  /* 0x00000005ff317c19 */ /* 0x000fe40008011614 */
[----:B------:R-:W-:Y:S02]  /*8340*/  LOP3.LUT R20, R6, UR4, RZ, 0x30, !PT ;  /* 0x0000000406147c12 */ /* 0x000fe4000f8e30ff */
[----:B--2---:R-:W-:-:S02]  /*8350*/  SHF.R.U32.HI R50, RZ, UR5, R21 ;  /* 0x00000005ff327c19 */ /* 0x004fc40008011615 */
[----:B------:R-:W-:Y:S02]  /*8360*/  LOP3.LUT R21, R0, UR4, RZ, 0x30, !PT ;  /* 0x0000000400157c12 */ /* 0x000fe4000f8e30ff */
[----:B------:R-:W-:Y:S02]  /*8370*/  LOP3.LUT R13, R13, UR4, RZ, 0x30, !PT ;  /* 0x000000040d0d7c12 */ /* 0x000fe4000f8e30ff */
[----:B------:R-:W-:Y:S02]  /*8380*/  LOP3.LUT R12, R43, UR4, RZ, 0x30, !PT ;  /* 0x000000042b0c7c12 */ /* 0x000fe4000f8e30ff */
[----:B------:R-:W-:Y:S02]  /*8390*/  LOP3.LUT R11, R44, UR4, RZ, 0x30, !PT ;  /* 0x000000042c0b7c12 */ /* 0x000fe4000f8e30ff */
[----:B------:R-:W-:Y:S02]  /*83a0*/  LOP3.LUT R10, R45, UR4, RZ, 0x30, !PT ;  /* 0x000000042d0a7c12 */ /* 0x000fe4000f8e30ff */
[----:B------:R-:W-:-:S02]  /*83b0*/  LOP3.LUT R9, R46, UR4, RZ, 0x30, !PT ;  /* 0x000000042e097c12 */ /* 0x000fc4000f8e30ff */
[----:B------:R-:W-:Y:S02]  /*83c0*/  LOP3.LUT R8, R47, UR4, RZ, 0x30, !PT ;  /* 0x000000042f087c12 */ /* 0x000fe4000f8e30ff */
[----:B------:R-:W-:Y:S02]  /*83d0*/  LOP3.LUT R7, R48, UR4, RZ, 0x30, !PT ;  /* 0x0000000430077c12 */ /* 0x000fe4000f8e30ff */
[----:B------:R-:W-:Y:S02]  /*83e0*/  LOP3.LUT R6, R49, UR4, RZ, 0x30, !PT ;  /* 0x0000000431067c12 */ /* 0x000fe4000f8e30ff */
[----:B------:R-:W-:Y:S01]  /*83f0*/  LOP3.LUT R0, R50, UR4, RZ, 0x30, !PT ;  /* 0x0000000432007c12 */ /* 0x000fe2000f8e30ff */
[----:B------:R-:W-:Y:S06]  /*8400*/  @P0 BRA `(.L_x_112) ;  /* 0x0000000000640947 */ /* 0x000fec0003800000 */
[----:B------:R-:W0:Y:S01]  /*8410*/  LDCU.64 UR4, c[0x0][0x3b8] ;  /* 0x00007700ff0477ac */ /* 0x000e220008000a00 */
[----:B------:R-:W-:Y:S01]  /*8420*/  IMAD R5, R42, 0x1980, RZ ;  /* 0x000019802a057824 */ /* 0x000fe200078e02ff */
[----:B------:R-:W-:-:S04]  /*8430*/  LOP3.LUT R2, R41, 0x1f, R3, 0xf8, !PT ;  /* 0x0000001f29027812 */ /* 0x000fc800078ef803 */
[----:B------:R-:W-:-:S04]  /*8440*/  IADD3 R3, P1, PT, R5, R2, RZ ;  /* 0x0000000205037210 */ /* 0x000fc80007f3e0ff */
[----:B------:R-:W-:Y:S02]  /*8450*/  LEA.HI.X.SX32 R4, R5, RZ, 0x1, P1 ;  /* 0x000000ff05047211 */ /* 0x000fe400008f0eff */
[----:B0-----:R-:W-:-:S04]  /*8460*/  LEA R2, P1, R3, UR4, 0x2 ;  /* 0x0000000403027c11 */ /* 0x001fc8000f8210ff */
        /* <DEDUP_REMOVED lines=19> */
.L_x_112:
[----:B------:R-:W-:Y:S01]  /*85a0*/  IMAD.IADD R60, R23, 0x1, -R54 ;  /* 0x00000001173c7824 */ /* 0x000fe200078e0a36 */
[----:B------:R-:W0:Y:S01]  /*85b0*/  LDCU.64 UR4, c[0x0][0x3b8] ;  /* 0x00007700ff0477ac */ /* 0x000e220008000a00 */
[----:B------:R-:W-:-:S03]  /*85c0*/  VIADD R3, R57, 0x20 ;  /* 0x0000002039037836 */ /* 0x000fc60000000000 */
[-C--:B------:R-:W-:Y:S02]  /*85d0*/  ISETP.GE.AND P2, PT, R57, R60.reuse, PT ;  /* 0x0000003c3900720c */ /* 0x080fe40003f46270 */
[----:B------:R-:W-:Y:S01]  /*85e0*/  ISETP.GE.AND P1, PT, R3, R60, PT ;  /* 0x0000003c0300720c */ /* 0x000fe20003f26270 */
[----:B------:R-:W-:-:S05]  /*85f0*/  VIADD R3, R57, 0x40 ;  /* 0x0000004039037836 */ /* 0x000fca0000000000 */
[----:B------:R-:W-:Y:S01]  /*8600*/  ISETP.GE.AND P5, PT, R3, R60, PT ;  /* 0x0000003c0300720c */ /* 0x000fe20003fa6270 */
[----:B------:R-:W-:-:S05]  /*8610*/  VIADD R3, R57, 0x60 ;  /* 0x0000006039037836 */ /* 0x000fca0000000000 */
[----:B------:R-:W-:Y:S01]  /*8620*/  ISETP.GE.AND P4, PT, R3, R60, PT ;  /* 0x0000003c0300720c */ /* 0x000fe20003f86270 */
[----:B------:R-:W-:Y:S01]  /*8630*/  VIADD R3, R57, 0x80 ;  /* 0x0000008039037836 */ /* 0x000fe20000000000 */
[----:B0-----:R-:W-:Y:S01]  /*8640*/  IADD3 R2, P6, PT, R5, UR4, RZ ;  /* 0x0000000405027c10 */ /* 0x001fe2000ffde0ff */
[----:B------:R-:W-:-:S03]  /*8650*/  VIADD R5, R57, 0xa0 ;  /* 0x000000a039057836 */ /* 0x000fc60000000000 */
[-C--:B------:R-:W-:Y:S02]  /*8660*/  ISETP.GE.AND P3, PT, R3, R60.reuse, PT ;  /* 0x0000003c0300720c */ /* 0x080fe40003f66270 */
[----:B------:R-:W-:Y:S02]  /*8670*/  IADD3.X R3, PT, PT, R4, UR5, RZ, P6, !PT ;  /* 0x0000000504037c10 */ /* 0x000fe4000b7fe4ff */
[-C--:B------:R-:W-:Y:S01]  /*8680*/  ISETP.GE.AND P6, PT, R5, R60.reuse, PT ;  /* 0x0000003c0500720c */ /* 0x080fe20003fc6270 */
[----:B------:R-:W-:Y:S02]  /*8690*/  VIADD R5, R57, 0xc0 ;  /* 0x000000c039057836 */ /* 0x000fe40000000000 */
[----:B------:R-:W5:Y:S03]  /*86a0*/  @!P2 LDG.E R41, desc[UR6][R2.64] ;  /* 0x000000060229a981 */ /* 0x000f66000c1e1900 */
[-C--:B------:R-:W-:Y:S01]  /*86b0*/  ISETP.GE.AND P2, PT, R5, R60.reuse, PT ;  /* 0x0000003c0500720c */ /* 0x080fe20003f46270 */
[----:B------:R-:W-:Y:S01]  /*86c0*/  VIADD R5, R57, 0xe0 ;  /* 0x000000e039057836 */ /* 0x000fe20000000000 */
[----:B------:R-:W5:Y:S04]  /*86d0*/  @!P1 LDG.E R44, desc[UR6][R2.64+0x80] ;  /* 0x00008006022c9981 */ /* 0x000f68000c1e1900 */
[----:B------:R-:W-:Y:S01]  /*86e0*/  ISETP.GE.AND P1, PT, R5, R60, PT ;  /* 0x0000003c0500720c */ /* 0x000fe20003f26270 */
[----:B------:R-:W-:Y:S01]  /*86f0*/  VIADD R59, R57, 0x100 ;  /* 0x00000100393b7836 */ /* 0x000fe20000000000 */
[----:B------:R-:W5:Y:S04]  /*8700*/  @!P5 LDG.E R43, desc[UR6][R2.64+0x100] ;  /* 0x00010006022bd981 */ /* 0x000f68000c1e1900 */
[----:B------:R-:W5:Y:S04]  /*8710*/  @!P4 LDG.E R46, desc[UR6][R2.64+0x180] ;  /* 0x00018006022ec981 */ /* 0x000f68000c1e1900 */
[----:B------:R-:W5:Y:S03]  /*8720*/  @!P2 LDG.E R47, desc[UR6][R2.64+0x300] ;  /* 0x00030006022fa981 */ /* 0x000f66000c1e1900 */
[C---:B------:R-:W-:Y:S01]  /*8730*/  @!P1 IADD3 R5, P2, PT, R54.reuse, R57, RZ ;  /* 0x0000003936059210 */ /* 0x040fe20007f5e0ff */
[----:B------:R-:W5:Y:S03]  /*8740*/  @!P3 LDG.E R45, desc[UR6][R2.64+0x200] ;  /* 0x00020006022db981 */ /* 0x000f66000c1e1900 */
[----:B------:R-:W-:Y:S01]  /*8750*/  @!P1 LEA.HI.X.SX32 R62, R54, RZ, 0x1, P2 ;  /* 0x000000ff363e9211 */ /* 0x000fe200010f0eff */
[----:B------:R0:W5:Y:S01]  /*8760*/  @!P6 LDG.E R48, desc[UR6][R2.64+0x280] ;  /* 0x000280060230e981 */ /* 0x000162000c1e1900 */
[----:B------:R-:W-:-:S04]  /*8770*/  @!P1 LEA R4, P2, R5, UR4, 0x2 ;  /* 0x0000000405049c11 */ /* 0x000fc8000f8410ff */
[----:B------:R-:W-:-:S05]  /*8780*/  @!P1 LEA.HI.X R5, R5, UR5, R62, 0x2, P2 ;  /* 0x0000000505059c11 */ /* 0x000fca00090f143e */
[----:B------:R1:W5:Y:S01]  /*8790*/  @!P1 LDG.E R50, desc[UR6][R4.64+0x380] ;  /* 0x0003800604329981 */ /* 0x000362000c1e1900 */
[----:B------:R-:W-:-:S13]  /*87a0*/  ISETP.GE.AND P1, PT, R59, R60, PT ;  /* 0x0000003c3b00720c */ /* 0x000fda0003f26270 */
[----:B------:R-:W-:-:S04]  /*87b0*/  @!P1 IADD3 R59, P2, PT, R54, R57, RZ ;  /* 0x00000039363b9210 */ /* 0x000fc80007f5e0ff */
[----:B------:R-:W-:Y:S02]  /*87c0*/  @!P1 LEA.HI.X.SX32 R62, R54, RZ, 0x1, P2 ;  /* 0x000000ff363e9211 */ /* 0x000fe400010f0eff */
[----:B0-----:R-:W-:-:S04]  /*87d0*/  @!P1 LEA R2, P2, R59, UR4, 0x2 ;  /* 0x000000043b029c11 */ /* 0x001fc8000f8410ff */
[----:B------:R-:W-:Y:S01]  /*87e0*/  @!P1 LEA.HI.X R3, R59, UR5, R62, 0x2, P2 ;  /* 0x000000053b039c11 */ /* 0x000fe200090f143e */
[----:B------:R-:W-:-:S04]  /*87f0*/  VIADD R59, R57, 0x120 ;  /* 0x00000120393b7836 */ /* 0x000fc80000000000 */
[----:B------:R0:W5:Y:S01]  /*8800*/  @!P1 LDG.E R49, desc[UR6][R2.64+0x400] ;  /* 0x0004000602319981 */ /* 0x000162000c1e1900 */
[----:B------:R-:W-:-:S13]  /*8810*/  ISETP.GE.AND P1, PT, R59, R60, PT ;  /* 0x0000003c3b00720c */ /* 0x000fda0003f26270 */
[----:B------:R-:W-:-:S04]  /*8820*/  @!P1 IADD3 R59, P2, PT, R54, R57, RZ ;  /* 0x00000039363b9210 */ /* 0x000fc80007f5e0ff */
[----:B------:R-:W-:Y:S02]  /*8830*/  @!P1 LEA.HI.X.SX32 R62, R54, RZ, 0x1, P2 ;  /* 0x000000ff363e9211 */ /* 0x000fe400010f0eff */
[----:B-1----:R-:W-:-:S04]  /*8840*/  @!P1 LEA R4, P2, R59, UR4, 0x2 ;  /* 0x000000043b049c11 */ /* 0x002fc8000f8410ff */
[----:B------:R-:W-:Y:S01]  /*8850*/  @!P1 LEA.HI.X R5, R59, UR5, R62, 0x2, P2 ;  /* 0x000000053b059c11 */ /* 0x000fe200090f143e */
[----:B------:R-:W-:-:S04]  /*8860*/  VIADD R59, R57, 0x140 ;  /* 0x00000140393b7836 */ /* 0x000fc80000000000 */
        /* <DEDUP_REMOVED lines=9> */
[----:B------:R-:W-:-:S05]  /*8900*/  @!P1 IMAD R62, R42, 0x1980, RZ ;  /* 0x000019802a3e9824 */ /* 0x000fca00078e02ff */
[----:B-1----:R-:W-:-:S04]  /*8910*/  @!P1 IADD3 R5, P2, PT, R62, R57, RZ ;  /* 0x000000393e059210 */ /* 0x002fc80007f5e0ff */
[----:B------:R-:W-:Y:S02]  /*8920*/  @!P1 LEA.HI.X.SX32 R62, R62, RZ, 0x1, P2 ;  /* 0x000000ff3e3e9211 */ /* 0x000fe400010f0eff */
[----:B------:R-:W-:Y:S01]  /*8930*/  @!P1 LEA R4, P2, R5, UR4, 0x2 ;  /* 0x0000000405049c11 */ /* 0x000fe2000f8410ff */
[----:B------:R-:W-:-:S03]  /*8940*/  VIADD R59, R57, 0x180 ;  /* 0x00000180393b7836 */ /* 0x000fc60000000000 */
[----:B------:R-:W-:-:S05]  /*8950*/  @!P1 LEA.HI.X R5, R5, UR5, R62, 0x2, P2 ;  /* 0x0000000505059c11 */ /* 0x000fca00090f143e */
[----:B------:R1:W5:Y:S01]  /*8960*/  @!P1 LDG.E R56, desc[UR6][R4.64+0x580] ;  /* 0x0005800604389981 */ /* 0x000362000c1e1900 */
[----:B------:R-:W-:-:S13]  /*8970*/  ISETP.GE.AND P1, PT, R59, R60, PT ;  /* 0x0000003c3b00720c */ /* 0x000fda0003f26270 */
[----:B0-----:R-:W-:-:S05]  /*8980*/  @!P1 IMAD R2, R42, 0x1980, RZ ;  /* 0x000019802a029824 */ /* 0x001fca00078e02ff */
[----:B------:R-:W-:-:S04]  /*8990*/  @!P1 IADD3 R3, P2, PT, R2, R57, RZ ;  /* 0x0000003902039210 */ /* 0x000fc80007f5e0ff */
[----:B------:R-:W-:Y:S02]  /*89a0*/  @!P1 LEA.HI.X.SX32 R62, R2, RZ, 0x1, P2 ;  /* 0x000000ff023e9211 */ /* 0x000fe400010f0eff */
[----:B------:R-:W-:Y:S01]  /*89b0*/  @!P1 LEA R2, P2, R3, UR4, 0x2 ;  /* 0x0000000403029c11 */ /* 0x000fe2000f8410ff */
[----:B------:R-:W-:-:S03]  /*89c0*/  VIADD R59, R57, 0x1a0 ;  /* 0x000001a0393b7836 */ /* 0x000fc60000000000 */
[----:B------:R-:W-:-:S05]  /*89d0*/  @!P1 LEA.HI.X R3, R3, UR5, R62, 0x2, P2 ;  /* 0x0000000503039c11 */ /* 0x000fca00090f143e */
[----:B------:R0:W5:Y:S01]  /*89e0*/  @!P1 LDG.E R53, desc[UR6][R2.64+0x600] ;  /* 0x0006000602359981 */ /* 0x000162000c1e1900 */
[----:B------:R-:W-:-:S13]  /*89f0*/  ISETP.GE.AND P1, PT, R59, R60, PT ;  /* 0x0000003c3b00720c */ /* 0x000fda0003f26270 */
[----:B-1----:R-:W-:-:S05]  /*8a00*/  @!P1 IMAD R4, R42, 0x1980, RZ ;  /* 0x000019802a049824 */ /* 0x002fca00078e02ff */
[----:B------:R-:W-:-:S04]  /*8a10*/  @!P1 IADD3 R5, P2, PT, R4, R57, RZ ;  /* 0x0000003904059210 */ /* 0x000fc80007f5e0ff */
[----:B------:R-:W-:Y:S02]  /*8a20*/  @!P1 LEA.HI.X.SX32 R62, R4, RZ, 0x1, P2 ;  /* 0x000000ff043e9211 */ /* 0x000fe400010f0eff */
[----:B------:R-:W-:Y:S01]  /*8a30*/  @!P1 LEA R4, P2, R5, UR4, 0x2 ;  /* 0x0000000405049c11 */ /* 0x000fe2000f8410ff */
[----:B------:R-:W-:-:S03]  /*8a40*/  VIADD R59, R57, 0x1c0 ;  /* 0x000001c0393b7836 */ /* 0x000fc60000000000 */
[----:B------:R-:W-:-:S05]  /*8a50*/  @!P1 LEA.HI.X R5, R5, UR5, R62, 0x2, P2 ;  /* 0x0000000505059c11 */ /* 0x000fca00090f143e */
[----:B------:R1:W5:Y:S01]  /*8a60*/  @!P1 LDG.E R54, desc[UR6][R4.64+0x680] ;  /* 0x0006800604369981 */ /* 0x000362000c1e1900 */
[----:B------:R-:W-:Y:S01]  /*8a70*/  ISETP.GE.AND P1, PT, R59, R60, PT ;  /* 0x0000003c3b00720c */ /* 0x000fe20003f26270 */
[----:B------:R-:W-:-:S05]  /*8a80*/  VIADD R59, R57, 0x200 ;  /* 0x00000200393b7836 */ /* 0x000fca0000000000 */
[----:B------:R-:W-:-:S07]  /*8a90*/  ISETP.GE.AND P3, PT, R59, R60, PT ;  /* 0x0000003c3b00720c */ /* 0x000fce0003f66270 */
[----:B0-----:R-:W-:-:S05]  /*8aa0*/  @!P1 IMAD R2, R42, 0x1980, RZ ;  /* 0x000019802a029824 */ /* 0x001fca00078e02ff */
[C---:B------:R-:W-:Y:S01]  /*8ab0*/  @!P1 IADD3 R3, P2, PT, R2.reuse, R57, RZ ;  /* 0x0000003902039210 */ /* 0x040fe20007f5e0ff */
[----:B------:R-:W0:Y:S03]  /*8ac0*/  @!P3 S2R R59, SR_TID.X ;  /* 0x00000000003bb919 */ /* 0x000e260000002100 */
[----:B------:R-:W-:Y:S02]  /*8ad0*/  @!P1 LEA.HI.X.SX32 R62, R2, RZ, 0x1, P2 ;  /* 0x000000ff023e9211 */ /* 0x000fe400010f0eff */
[----:B------:R-:W-:Y:S01]  /*8ae0*/  @!P1 LEA R2, P2, R3, UR4, 0x2 ;  /* 0x0000000403029c11 */ /* 0x000fe2000f8410ff */
[----:B-1----:R-:W-:-:S03]  /*8af0*/  VIADD R5, R57, 0x1e0 ;  /* 0x000001e039057836 */ /* 0x002fc60000000000 */
[----:B------:R-:W-:-:S05]  /*8b00*/  @!P1 LEA.HI.X R3, R3, UR5, R62, 0x2, P2 ;  /* 0x0000000503039c11 */ /* 0x000fca00090f143e */
[----:B------:R0:W5:Y:S01]  /*8b10*/  @!P1 LDG.E R51, desc[UR6][R2.64+0x700] ;  /* 0x0007000602339981 */ /* 0x000162000c1e1900 */
[----:B------:R-:W-:-:S13]  /*8b20*/  ISETP.GE.AND P1, PT, R5, R60, PT ;  /* 0x0000003c0500720c */ /* 0x000fda0003f26270 */
[----:B------:R-:W-:-:S05]  /*8b30*/  @!P1 IMAD R4, R42, 0x1980, RZ ;  /* 0x000019802a049824 */ /* 0x000fca00078e02ff */
[C---:B------:R-:W-:Y:S02]  /*8b40*/  @!P1 IADD3 R5, P2, PT, R4.reuse, R57, RZ ;  /* 0x0000003904059210 */ /* 0x040fe40007f5e0ff */
[----:B0-----:R-:W-:Y:S02]  /*8b50*/  @!P3 LOP3.LUT R2, R59, 0x3e0, RZ, 0xc0, !PT ;  /* 0x000003e03b02b812 */ /* 0x001fe400078ec0ff */
[----:B------:R-:W-:Y:S02]  /*8b60*/  @!P1 LEA.HI.X.SX32 R60, R4, RZ, 0x1, P2 ;  /* 0x000000ff043c9211 */ /* 0x000fe400010f0eff */
[----:B------:R-:W-:Y:S02]  /*8b70*/  @!P1 LEA R4, P2, R5, UR4, 0x2 ;  /* 0x0000000405049c11 */ /* 0x000fe4000f8410ff */
[----:B------:R-:W-:Y:S01]  /*8b80*/  @!P3 LOP3.LUT R59, R59, 0x1f, RZ, 0xc0, !PT ;  /* 0x0000001f3b3bb812 */ /* 0x000fe200078ec0ff */
[----:B------:R-:W-:Y:S01]  /*8b90*/  @!P3 IMAD R3, R42, 0x1980, RZ ;  /* 0x000019802a03b824 */ /* 0x000fe200078e02ff */
[----:B------:R-:W-:-:S03]  /*8ba0*/  @!P1 LEA.HI.X R5, R5, UR5, R60, 0x2, P2 ;  /* 0x0000000505059c11 */ /* 0x000fc600090f143c */
[----:B------:R-:W-:Y:S02]  /*8bb0*/  @!P3 IMAD R2, R2, 0x11, R59 ;  /* 0x000000110202b824 */ /* 0x000fe400078e023b */
[----:B------:R1:W5:Y:S03]  /*8bc0*/  @!P1 LDG.E R58, desc[UR6][R4.64+0x780] ;  /* 0x00078006043a9981 */ /* 0x000366000c1e1900 */
[----:B------:R-:W-:-:S04]  /*8bd0*/  @!P3 IADD3 R59, P1, PT, R3, R2, RZ ;  /* 0x00000002033bb210 */ /* 0x000fc80007f3e0ff */
[----:B------:R-:W-:Y:S02]  /*8be0*/  @!P3 LEA.HI.X.SX32 R60, R3, RZ, 0x1, P1 ;  /* 0x000000ff033cb211 */ /* 0x000fe400008f0eff */
[----:B------:R-:W-:-:S04]  /*8bf0*/  @!P3 LEA R2, P1, R59, UR4, 0x2 ;  /* 0x000000043b02bc11 */ /* 0x000fc8000f8210ff */
[----:B------:R-:W-:-:S05]  /*8c00*/  @!P3 LEA.HI.X R3, R59, UR5, R60, 0x2, P1 ;  /* 0x000000053b03bc11 */ /* 0x000fca00088f143c */
[----:B------:R1:W5:Y:S04]  /*8c10*/  @!P3 LDG.E R57, desc[UR6][R2.64+0x800] ;  /* 0x000800060239b981 */ /* 0x000368000c1e1900 */
.L_x_113:
[----:B------:R-:W-:Y:S08]  /*8c20*/  BAR.SYNC.DEFER_BLOCKING 0x0 ;  /* 0x0000000000007b1d */ /* 0x000ff00000010000 */
[----:B------:R-:W2:Y:S01]  /*8c30*/  S2UR UR5, SR_CgaCtaId ;  /* 0x00000000000579c3 */ /* 0x000ea20000008800 */
[----:B------:R-:W-:Y:S01]  /*8c40*/  UMOV UR4, 0x400 ;  /* 0x0000040000047882 */ /* 0x000fe20000000000 */
[----:B01----:R-:W0:Y:S01]  /*8c50*/  S2R R2, SR_TID.X ;  /* 0x0000000000027919 */ /* 0x003e220000002100 */
[----:B-----5:R1:W-:Y:S04]  /*8c60*/  STS [R40+-0x4], R41 ;  /* 0xfffffc2928007388 */ /* 0x0203e80000000800 */
[----:B------:R1:W-:Y:S01]  /*8c70*/  STS [R39+-0x4], R44 ;  /* 0xfffffc2c27007388 */ /* 0x0003e20000000800 */
[----:B--2---:R-:W-:-:S03]  /*8c80*/  ULEA UR4, UR5, UR4, 0x18 ;  /* 0x0000000405047291 */ /* 0x004fc6000f8ec0ff */
[----:B------:R1:W-:Y:S04]  /*8c90*/  STS [R38+-0x4], R43 ;  /* 0xfffffc2b26007388 */ /* 0x0003e80000000800 */
        /* <DEDUP_REMOVED lines=13> */
[----:B------:R1:W-:Y:S01]  /*8d70*/  STS [R24+-0x4], R57 ;  /* 0xfffffc3918007388 */ /* 0x0003e20000000800 */
[----:B------:R-:W-:Y:S06]  /*8d80*/  BAR.SYNC.DEFER_BLOCKING 0x0 ;  /* 0x0000000000007b1d */ /* 0x000fec0000010000 */
[----:B0-----:R-:W-:Y:S05]  /*8d90*/  @P0 BRA `(.L_x_114) ;  /* 0x00000008006c0947 */ /* 0x001fea0003800000 */
[----:B------:R-:W-:Y:S01]  /*8da0*/  LEA R21, R21, UR4, 0x3 ;  /* 0x0000000415157c11 */ /* 0x000fe2000f8e18ff */
[----:B------:R-:W-:Y:S01]  /*8db0*/  LDS R3, [R22] ;  /* 0x0000000016037984 */ /* 0x000fe20000000800 */
[----:B------:R-:W0:Y:S01]  /*8dc0*/  LDCU.64 UR8, c[0x0][0x3b0] ;  /* 0x00007600ff0877ac */ /* 0x000e220008000a00 */
[----:B-1----:R-:W-:Y:S02]  /*8dd0*/  LEA R26, R20, UR4, 0x3 ;  /* 0x00000004141a7c11 */ /* 0x002fe4000f8e18ff */
[----:B------:R-:W1:Y:S01]  /*8de0*/  LDS.64 R4, [R21+0x6600] ;  /* 0x0066000015047984 */ /* 0x000e620000000a00 */
[----:B------:R-:W-:Y:S02]  /*8df0*/  LEA R19, R19, UR4, 0x3 ;  /* 0x0000000413137c11 */ /* 0x000fe4000f8e18ff */
[----:B------:R-:W-:Y:S02]  /*8e00*/  LEA R17, R17, UR4, 0x3 ;  /* 0x0000000411117c11 */ /* 0x000fe4000f8e18ff */
[----:B------:R-:W-:-:S02]  /*8e10*/  LEA R15, R15, UR4, 0x3 ;  /* 0x000000040f0f7c11 */ /* 0x000fc4000f8e18ff */
[----:B------:R-:W-:Y:S02]  /*8e20*/  LEA R13, R13, UR4, 0x3 ;  /* 0x000000040d0d7c11 */ /* 0x000fe4000f8e18ff */
[----:B------:R-:W-:Y:S02]  /*8e30*/  LEA R11, R11, UR4, 0x3 ;  /* 0x000000040b0b7c11 */ /* 0x000fe4000f8e18ff */
[----:B------:R-:W-:Y:S02]  /*8e40*/  LEA R9, R9, UR4, 0x3 ;  /* 0x0000000409097c11 */ /* 0x000fe4000f8e18ff */
[----:B------:R-:W-:Y:S02]  /*8e50*/  LEA R7, R7, UR4, 0x3 ;  /* 0x0000000407077c11 */ /* 0x000fe4000f8e18ff */
[----:B-1----:R-:W-:-:S05]  /*8e60*/  IADD3 R4, P0, PT, R4, R2, RZ ;  /* 0x0000000204047210 */ /* 0x002fca0007f1e0ff */
[----:B------:R-:W-:Y:S01]  /*8e70*/  IMAD.X R5, RZ, RZ, R5, P0 ;  /* 0x000000ffff057224 */ /* 0x000fe200000e0605 */
[----:B0-----:R-:W-:-:S04]  /*8e80*/  LEA R24, P0, R4, UR8, 0x2 ;  /* 0x0000000804187c11 */ /* 0x001fc8000f8010ff */
[----:B------:R-:W-:-:S05]  /*8e90*/  LEA.HI.X R25, R4, UR9, R5, 0x2, P0 ;  /* 0x0000000904197c11 */ /* 0x000fca00080f1405 */
[----:B------:R-:W-:Y:S01]  /*8ea0*/  STG.E desc[UR6][R24.64], R3 ;  /* 0x0000000318007986 */ /* 0x000fe2000c101906 */
[----:B------:R-:W-:-:S03]  /*8eb0*/  NOP ;  /* 0x0000000000007918 */ /* 0x000fc60000000000 */
[----:B------:R0:W1:Y:S04]  /*8ec0*/  LDS.64 R4, [R26+0x6600] ;  /* 0x006600001a047984 */ /* 0x0000680000000a00 */
[----:B------:R-:W2:Y:S01]  /*8ed0*/  LDS R23, [R22+0x600] ;  /* 0x0006000016177984 */ /* 0x000ea20000000800 */
[----:B0-----:R-:W-:Y:S02]  /*8ee0*/  LEA R26, R18, UR4, 0x3 ;  /* 0x00000004121a7c11 */ /* 0x001fe4000f8e18ff */
[----:B-1----:R-:W-:-:S05]  /*8ef0*/  IADD3 R4, P0, PT, R4, R2, RZ ;  /* 0x0000000204047210 */ /* 0x002fca0007f1e0ff */
[----:B------:R-:W-:Y:S01]  /*8f00*/  IMAD.X R5, RZ, RZ, R5, P0 ;  /* 0x000000ffff057224 */ /* 0x000fe200000e0605 */
[----:B------:R-:W-:-:S04]  /*8f10*/  LEA R20, P0, R4, UR8, 0x2 ;  /* 0x0000000804147c11 */ /* 0x000fc8000f8010ff */
[----:B------:R-:W-:-:S05]  /*8f20*/  LEA.HI.X R21, R4, UR9, R5, 0x2, P0 ;  /* 0x0000000904157c11 */ /* 0x000fca00080f1405 */
[----:B--2---:R-:W-:Y:S01]  /*8f30*/  STG.E desc[UR6][R20.64+0x600], R23 ;  /* 0x0006001714007986 */ /* 0x004fe2000c101906 */
[----:B------:R-:W-:-:S03]  /*8f40*/  NOP ;  /* 0x0000000000007918 */ /* 0x000fc60000000000 */
[----:B------:R-:W0:Y:S04]  /*8f50*/  LDS.64 R4, [R19+0x6600] ;  /* 0x0066000013047984 */ /* 0x000e280000000a00 */
[----:B------:R-:W1:Y:S01]  /*8f60*/  LDS R3, [R22+0xc00] ;  /* 0x000c000016037984 */ /* 0x000e620000000800 */
[----:B0-----:R-:W-:-:S05]  /*8f70*/  IADD3 R4, P0, PT, R4, R2, RZ ;  /* 0x0000000204047210 */ /* 0x001fca0007f1e0ff */
[----:B------:R-:W-:Y:S01]  /*8f80*/  IMAD.X R5, RZ, RZ, R5, P0 ;  /* 0x000000ffff057224 */ /* 0x000fe200000e0605 */
[----:B------:R-:W-:-:S04]  /*8f90*/  LEA R24, P0, R4, UR8, 0x2 ;  /* 0x0000000804187c11 */ /* 0x000fc8000f8010ff */
[----:B------:R-:W-:-:S05]  /*8fa0*/  LEA.HI.X R25, R4, UR9, R5, 0x2, P0 ;  /* 0x0000000904197c11 */ /* 0x000fca00080f1405 */
[----:B-1----:R0:W-:Y:S01]  /*8fb0*/  STG.E desc[UR6][R24.64+0xc00], R3 ;  /* 0x000c000318007986 */ /* 0x0021e2000c101906 */
[----:B------:R-:W-:-:S03]  /*8fc0*/  NOP ;  /* 0x0000000000007918 */ /* 0x000fc60000000000 */
[----:B------:R-:W1:Y:S04]  /*8fd0*/  LDS.64 R4, [R26+0x6600] ;  /* 0x006600001a047984 */ /* 0x000e680000000a00 */
        /* <DEDUP_REMOVED lines=99> */
[----:B-1----:R-:W-:Y:S01]  /*9610*/  STG.E desc[UR6][R10.64+0x5400], R3 ;  /* 0x005400030a007986 */ /* 0x002fe2000c101906 */
[----:B------:R-:W-:-:S03]  /*9620*/  NOP ;  /* 0x0000000000007918 */ /* 0x000fc60000000000 */
[----:B------:R-:W0:Y:S04]  /*9630*/  LDS.64 R4, [R12+0x6600] ;  /* 0x006600000c047984 */ /* 0x000e280000000a00 */
[----:B------:R-:W1:Y:S01]  /*9640*/  LDS R9, [R22+0x5a00] ;  /* 0x005a000016097984 */ /* 0x000e620000000800 */
[----:B0-----:R-:W-:-:S05]  /*9650*/  IADD3 R4, P0, PT, R4, R2, RZ ;  /* 0x0000000204047210 */ /* 0x001fca0007f1e0ff */
[----:B------:R-:W-:Y:S01]  /*9660*/  IMAD.X R5, RZ, RZ, R5, P0 ;  /* 0x000000ffff057224 */ /* 0x000fe200000e0605 */
[----:B------:R-:W-:-:S04]  /*9670*/  LEA R6, P0, R4, UR8, 0x2 ;  /* 0x0000000804067c11 */ /* 0x000fc8000f8010ff */
[----:B------:R-:W-:Y:S02]  /*9680*/  LEA.HI.X R7, R4, UR9, R5, 0x2, P0 ;  /* 0x0000000904077c11 */ /* 0x000fe400080f1405 */
[----:B------:R-:W-:-:S03]  /*9690*/  LEA R4, R0, UR4, 0x3 ;  /* 0x0000000400047c11 */ /* 0x000fc6000f8e18ff */
[----:B-1----:R-:W-:Y:S01]  /*96a0*/  STG.E desc[UR6][R6.64+0x5a00], R9 ;  /* 0x005a000906007986 */ /* 0x002fe2000c101906 */
        /* <DEDUP_REMOVED lines=8> */
[----:B------:R-:W-:Y:S01]  /*9730*/  NOP ;  /* 0x0000000000007918 */ /* 0x000fe20000000000 */
[----:B------:R-:W-:Y:S05]  /*9740*/  EXIT ;  /* 0x000000000000794d */ /* 0x000fea0003800000 */
.L_x_114:
[----:B------:R-:W-:Y:S01]  /*9750*/  LEA R21, R21, UR4, 0x3 ;  /* 0x0000000415157c11 */ /* 0x000fe2000f8e18ff */
[----:B------:R-:W-:Y:S01]  /*9760*/  IMAD R23, R42, -0x1980, R23 ;  /* 0xffffe6802a177824 */ /* 0x000fe200078e0217 */
[----:B-1----:R-:W-:Y:S01]  /*9770*/  LEA R26, R20, UR4, 0x3 ;  /* 0x00000004141a7c11 */ /* 0x002fe2000f8e18ff */
[C---:B------:R-:W-:Y:S01]  /*9780*/  VIADD R20, R2.reuse, 0x180 ;  /* 0x0000018002147836 */ /* 0x040fe20000000000 */
[----:B------:R-:W-:Y:S01]  /*9790*/  LEA R19, R19, UR4, 0x3 ;  /* 0x0000000413137c11 */ /* 0x000fe2000f8e18ff */
[----:B------:R-:W0:Y:S01]  /*97a0*/  LDS.64 R4, [R21+0x6600] ;  /* 0x0066000015047984 */ /* 0x000e220000000a00 */
[----:B------:R-:W-:Y:S02]  /*97b0*/  ISETP.GE.AND P1, PT, R2, R23, PT ;  /* 0x000000170200720c */ /* 0x000fe40003f26270 */
[----:B------:R-:W-:Y:S02]  /*97c0*/  LEA R17, R17, UR4, 0x3 ;  /* 0x0000000411117c11 */ /* 0x000fe4000f8e18ff */
[----:B------:R-:W-:-:S02]  /*97d0*/  LEA R15, R15, UR4, 0x3 ;  /* 0x000000040f0f7c11 */ /* 0x000fc4000f8e18ff */
[----:B------:R-:W-:Y:S02]  /*97e0*/  LEA R13, R13, UR4, 0x3 ;  /* 0x000000040d0d7c11 */ /* 0x000fe4000f8e18ff */
[----:B------:R-:W-:Y:S02]  /*97f0*/  LEA R11, R11, UR4, 0x3 ;  /* 0x000000040b0b7c11 */ /* 0x000fe4000f8e18ff */
[----:B------:R-:W-:Y:S02]  /*9800*/  LEA R9, R9, UR4, 0x3 ;  /* 0x0000000409097c11 */ /* 0x000fe4000f8e18ff */
[----:B------:R-:W-:Y:S01]  /*9810*/  LEA R7, R7, UR4, 0x3 ;  /* 0x0000000407077c11 */ /* 0x000fe2000f8e18ff */
[----:B------:R-:W1:Y:S01]  /*9820*/  @!P1 LDS R3, [R22] ;  /* 0x0000000016039984 */ /* 0x000e620000000800 */
[----:B------:R-:W2:Y:S01]  /*9830*/  @!P1 LDC.64 R24, c[0x0][0x3b0] ;  /* 0x0000ec00ff189b82 */ /* 0x000ea20000000a00 */
[----:B0-----:R-:W-:-:S05]  /*9840*/  @!P1 IADD3 R4, P0, PT, R4, R2, RZ ;  /* 0x0000000204049210 */ /* 0x001fca0007f1e0ff */
[----:B------:R-:W-:Y:S01]  /*9850*/  @!P1 IMAD.X R5, RZ, RZ, R5, P0 ;  /* 0x000000ffff059224 */ /* 0x000fe200000e0605 */
[----:B--2---:R-:W-:-:S04]  /*9860*/  @!P1 LEA R24, P0, R4, R24, 0x2 ;  /* 0x0000001804189211 */ /* 0x004fc800078010ff */
[----:B------:R-:W-:-:S05]  /*9870*/  @!P1 LEA.HI.X R25, R4, R25, R5, 0x2, P0 ;  /* 0x0000001904199211 */ /* 0x000fca00000f1405 */
[----:B-1----:R0:W-:Y:S01]  /*9880*/  @!P1 STG.E desc[UR6][R24.64], R3 ;  /* 0x0000000318009986 */ /* 0x0021e2000c101906 */
[----:B------:R-:W-:-:S03]  /*9890*/  NOP ;  /* 0x0000000000007918 */ /* 0x000fc60000000000 */
[----:B------:R1:W2:Y:S01]  /*98a0*/  LDS.64 R4, [R26+0x6600] ;  /* 0x006600001a047984 */ /* 0x0002a20000000a00 */
[----:B------:R-:W-:Y:S01]  /*98b0*/  ISETP.GE.AND P1, PT, R20, R23, PT ;  /* 0x000000171400720c */ /* 0x000fe20003f26270 */
[----:B0-----:R-:W-:Y:S01]  /*98c0*/  VIADD R24, R2, 0x300 ;  /* 0x0000030002187836 */ /* 0x001fe20000000000 */
[----:B-1----:R-:W-:Y:S01]  /*98d0*/  LEA R26, R18, UR4, 0x3 ;  /* 0x00000004121a7c11 */ /* 0x002fe2000f8e18ff */
[----:B------:R-:W-:-:S10]  /*98e0*/  VIADD R18, R2, 0x480 ;  /* 0x0000048002127836 */ /* 0x000fd40000000000 */
[----:B------:R-:W0:Y:S01]  /*98f0*/  @!P1 LDS R27, [R22+0x600] ;  /* 0x00060000161b9984 */ /* 0x000e220000000800 */
[----:B------:R-:W1:Y:S01]  /*9900*/  @!P1 LDC.64 R20, c[0x0][0x3b0] ;  /* 0x0000ec00ff149b82 */ /* 0x000e620000000a00 */
[----:B--2---:R-:W-:-:S05]  /*9910*/  @!P1 IADD3 R4, P0, PT, R4, R2, RZ ;  /* 0x0000000204049210 */ /* 0x004fca0007f1e0ff */
[----:B------:R-:W-:Y:S01]  /*9920*/  @!P1 IMAD.X R5, RZ, RZ, R5, P0 ;  /* 0x000000ffff059224 */ /* 0x000fe200000e0605 */
[----:B-1----:R-:W-:-:S04]  /*9930*/  @!P1 LEA R20, P0, R4, R20, 0x2 ;  /* 0x0000001404149211 */ /* 0x002fc800078010ff */
[----:B------:R-:W-:-:S05]  /*9940*/  @!P1 LEA.HI.X R21, R4, R21, R5, 0x2, P0 ;  /* 0x0000001504159211 */ /* 0x000fca00000f1405 */
[----:B0-----:R0:W-:Y:S01]  /*9950*/  @!P1 STG.E desc[UR6][R20.64+0x600], R27 ;  /* 0x0006001b14009986 */ /* 0x0011e2000c101906 */
[----:B------:R-:W-:-:S03]  /*9960*/  NOP ;  /* 0x0000000000007918 */ /* 0x000fc60000000000 */
[----:B------:R-:W1:Y:S01]  /*9970*/  LDS.64 R4, [R19+0x6600] ;  /* 0x0066000013047984 */ /* 0x000e620000000a00 */
[----:B------:R-:W-:Y:S01]  /*9980*/  ISETP.GE.AND P1, PT, R24, R23, PT ;  /* 0x000000171800720c */ /* 0x000fe20003f26270 */
[----:B0-----:R-:W-:-:S12]  /*9990*/  VIADD R20, R2, 0x600 ;  /* 0x0000060002147836 */ /* 0x001fd80000000000 */
[----:B------:R-:W0:Y:S01]  /*99a0*/  @!P1 LDS R3, [R22+0xc00] ;  /* 0x000c000016039984 */ /* 0x000e220000000800 */
[----:B------:R-:W2:Y:S01]  /*99b0*/  @!P1 LDC.64 R24, c[0x0][0x3b0] ;  /* 0x0000ec00ff189b82 */ /* 0x000ea20000000a00 */
[----:B-1----:R-:W-:-:S05]  /*99c0*/  @!P1 IADD3 R4, P0, PT, R4, R2, RZ ;  /* 0x0000000204049210 */ /* 0x002fca0007f1e0ff */
[----:B------:R-:W-:Y:S01]  /*99d0*/  @!P1 IMAD.X R5, RZ, RZ, R5, P0 ;  /* 0x000000ffff059224 */ /* 0x000fe200000e0605 */
[----:B--2---:R-:W-:-:S04]  /*99e0*/  @!P1 LEA R24, P0, R4, R24, 0x2 ;  /* 0x0000001804189211 */ /* 0x004fc800078010ff */
[----:B------:R-:W-:-:S05]  /*99f0*/  @!P1 LEA.HI.X R25, R4, R25, R5, 0x2, P0 ;  /* 0x0000001904199211 */ /* 0x000fca00000f1405 */
[----:B0-----:R0:W-:Y:S01]  /*9a00*/  @!P1 STG.E desc[UR6][R24.64+0xc00], R3 ;  /* 0x000c000318009986 */ /* 0x0011e2000c101906 */
[----:B------:R-:W-:-:S03]  /*9a10*/  NOP ;  /* 0x0000000000007918 */ /* 0x000fc60000000000 */
[----:B------:R-:W1:Y:S01]  /*9a20*/  LDS.64 R4, [R26+0x6600] ;  /* 0x006600001a047984 */ /* 0x000e620000000a00 */
[----:B------:R-:W-:Y:S02]  /*9a30*/  ISETP.GE.AND P1, PT, R18, R23, PT ;  /* 0x000000171200720c */ /* 0x000fe40003f26270 */
[----:B0-----:R-:W-:Y:S01]  /*9a40*/  LEA R24, R16, UR4, 0x3 ;  /* 0x0000000410187c11 */ /* 0x001fe2000f8e18ff */
[----:B------:R-:W-:-:S10]  /*9a50*/  VIADD R16, R2, 0x780 ;  /* 0x0000078002107836 */ /* 0x000fd40000000000 */
        /* <DEDUP_REMOVED lines=33> */
[----:B0-----:R-:W-:-:S11]  /*9c70*/  LOP3.LUT R16, R2, 0xc00, RZ, 0xfc, !PT ;  /* 0x00000c0002107812 */ /* 0x001fd600078efcff */
        /* <DEDUP_REMOVED lines=87> */
[----:B0-----:R-:W-:Y:S01]  /*a1f0*/  @!P1 STG.E desc[UR6][R8.64+0x4e00], R15 ;  /* 0x004e000f08009986 */ /* 0x001fe2000c101906 */
[----:B------:R-:W-:-:S03]  /*a200*/  NOP ;  /* 0x0000000000007918 */ /* 0x000fc60000000000 */
[----:B------:R-:W0:Y:S01]  /*a210*/  LDS.64 R4, [R7+0x6600] ;  /* 0x0066000007047984 */ /* 0x000e220000000a00 */
[----:B------:R-:W-:-:S13]  /*a220*/  ISETP.GE.AND P1, PT, R10, R23, PT ;  /* 0x000000170a00720c */ /* 0x000fda0003f26270 */
[----:B------:R-:W1:Y:S01]  /*a230*/  @!P1 LDS R3, [R22+0x5400] ;  /* 0x0054000016039984 */ /* 0x000e620000000800 */
[----:B------:R-:W2:Y:S01]  /*a240*/  @!P1 LDC.64 R10, c[0x0][0x3b0] ;  /* 0x0000ec00ff0a9b82 */ /* 0x000ea20000000a00 */
[----:B0-----:R-:W-:-:S05]  /*a250*/  @!P1 IADD3 R4, P0, PT, R4, R2, RZ ;  /* 0x0000000204049210 */ /* 0x001fca0007f1e0ff */
[----:B------:R-:W-:Y:S01]  /*a260*/  @!P1 IMAD.X R5, RZ, RZ, R5, P0 ;  /* 0x000000ffff059224 */ /* 0x000fe200000e0605 */
[----:B--2---:R-:W-:-:S04]  /*a270*/  @!P1 LEA R10, P0, R4, R10, 0x2 ;  /* 0x0000000a040a9211 */ /* 0x004fc800078010ff */
[----:B------:R-:W-:-:S05]  /*a280*/  @!P1 LEA.HI.X R11, R4, R11, R5, 0x2, P0 ;  /* 0x0000000b040b9211 */ /* 0x000fca00000f1405 */
[----:B-1----:R-:W-:Y:S01]  /*a290*/  @!P1 STG.E desc[UR6][R10.64+0x5400], R3 ;  /* 0x005400030a009986 */ /* 0x002fe2000c101906 */
        /* <DEDUP_REMOVED lines=8> */
[----:B------:R-:W-:Y:S02]  /*a320*/  @!P1 LEA.HI.X R7, R4, R7, R5, 0x2, P0 ;  /* 0x0000000704079211 */ /* 0x000fe400000f1405 */
[----:B------:R-:W-:Y:S02]  /*a330*/  LEA R5, R0, UR4, 0x3 ;  /* 0x0000000400057c11 */ /* 0x000fe4000f8e18ff */
[----:B------:R-:W-:Y:S01]  /*a340*/  LOP3.LUT R0, R2, 0x1800, RZ, 0xfc, !PT ;  /* 0x0000180002007812 */ /* 0x000fe200078efcff */
[----:B-1----:R-:W-:Y:S01]  /*a350*/  @!P1 STG.E desc[UR6][R6.64+0x5a00], R9 ;  /* 0x005a000906009986 */ /* 0x002fe2000c101906 */
[----:B------:R-:W-:-:S03]  /*a360*/  NOP ;  /* 0x0000000000007918 */ /* 0x000fc60000000000 */
[----:B------:R-:W0:Y:S01]  /*a370*/  LDS.64 R4, [R5+0x6600] ;  /* 0x0066000005047984 */ /* 0x000e220000000a00 */
[----:B------:R-:W-:-:S13]  /*a380*/  ISETP.GE.AND P1, PT, R0, R23, PT ;  /* 0x000000170000720c */ /* 0x000fda0003f26270 */
[----:B------:R-:W1:Y:S01]  /*a390*/  @!P1 LDS R11, [R22+0x6000] ;  /* 0x00600000160b9984 */ /* 0x000e620000000800 */
[----:B------:R-:W2:Y:S01]  /*a3a0*/  @!P1 LDC.64 R12, c[0x0][0x3b0] ;  /* 0x0000ec00ff0c9b82 */ /* 0x000ea20000000a00 */
[----:B0-----:R-:W-:-:S05]  /*a3b0*/  IADD3 R0, P0, PT, R4, R2, RZ ;  /* 0x0000000204007210 */ /* 0x001fca0007f1e0ff */
[----:B------:R-:W-:Y:S01]  /*a3c0*/  IMAD.X R4, RZ, RZ, R5, P0 ;  /* 0x000000ffff047224 */ /* 0x000fe200000e0605 */
[----:B--2---:R-:W-:-:S04]  /*a3d0*/  @!P1 LEA R2, P0, R0, R12, 0x2 ;  /* 0x0000000c00029211 */ /* 0x004fc800078010ff */
[----:B------:R-:W-:-:S05]  /*a3e0*/  @!P1 LEA.HI.X R3, R0, R13, R4, 0x2, P0 ;  /* 0x0000000d00039211 */ /* 0x000fca00000f1404 */
[----:B-1----:R-:W-:Y:S01]  /*a3f0*/  @!P1 STG.E desc[UR6][R2.64+0x6000], R11 ;  /* 0x0060000b02009986 */ /* 0x002fe2000c101906 */
[----:B------:R-:W-:Y:S01]  /*a400*/  NOP ;  /* 0x0000000000007918 */ /* 0x000fe20000000000 */
[----:B------:R-:W-:Y:S05]  /*a410*/  EXIT ;  /* 0x000000000000794d */ /* 0x000fea0003800000 */
.L_x_30:
[----:B------:R-:W-:Y:S02]  /*a420*/  IMAD.MOV.U32 R58, RZ, RZ, R39 ;  /* 0x000000ffff3a7224 */ /* 0x000fe400078e0027 */
[----:B------:R-:W-:Y:S02]  /*a430*/  IMAD.MOV.U32 R49, RZ, RZ, 0x1 ;  /* 0x00000001ff317424 */ /* 0x000fe400078e00ff */
[----:B------:R-:W-:Y:S02]  /*a440*/  IMAD.MOV.U32 R60, RZ, RZ, RZ ;  /* 0x000000ffff3c7224 */ /* 0x000fe400078e00ff */
[----:B------:R-:W-:-:S07]  /*a450*/  IMAD.MOV.U32 R47, RZ, RZ, -0x1 ;  /* 0xffffffffff2f7424 */ /* 0x000fce00078e00ff */
[----:B------:R-:W-:Y:S05]  /*a460*/  WARPSYNC.COLLECTIVE R47, `(.L_x_115) ;  /* 0x000000002f087348 */ /* 0x000fea0003c00000 */
[----:B------:R0:W1:Y:S02]  /*a470*/  SHFL.UP P0, R46, R58, R49, R60 ;  /* 0x040000313a2e7389 */ /* 0x000064000000003c */
[----:B01----:R-:W-:Y:S05]  /*a480*/  ENDCOLLECTIVE ;  /* 0x000000000000791b */ /* 0x003fea0003800000 */
.L_x_115:
[----:B------:R-:W-:Y:S02]  /*a490*/  IMAD.MOV.U32 R49, RZ, RZ, 0x2 ;  /* 0x00000002ff317424 */ /* 0x000fe400078e00ff */
[----:B------:R-:W-:-:S04]  /*a4a0*/  IMAD.MOV.U32 R40, RZ, RZ, R46 ;  /* 0x000000ffff287224 */ /* 0x000fc800078e002e */
[----:B------:R-:W-:-:S04]  /*a4b0*/  @P0 IMAD.IADD R40, R39, 0x1, R40 ;  /* 0x0000000127280824 */ /* 0x000fc800078e0228 */
[----:B------:R-:W-:-:S07]  /*a4c0*/  IMAD.MOV.U32 R58, RZ, RZ, R40 ;  /* 0x000000ffff3a7224 */ /* 0x000fce00078e0028 */
[----:B------:R-:W-:Y:S05]  /*a4d0*/  WARPSYNC.COLLECTIVE R47, `(.L_x_116) ;  /* 0x000000002f087348 */ /* 0x000fea0003c00000 */
[----:B------:R0:W1:Y:S02]  /*a4e0*/  SHFL.UP P0, R46, R58, R49, R60 ;  /* 0x040000313a2e7389 */ /* 0x000064000000003c */
[----:B01----:R-:W-:Y:S05]  /*a4f0*/  ENDCOLLECTIVE ;  /* 0x000000000000791b */ /* 0x003fea0003800000 */
.L_x_116:
[----:B------:R-:W-:Y:S02]  /*a500*/  IMAD.MOV.U32 R49, RZ, RZ, 0x4 ;  /* 0x00000004ff317424 */ /* 0x000fe400078e00ff */
[----:B------:R-:W-:-:S04]  /*a510*/  IMAD.MOV.U32 R43, RZ, RZ, R46 ;  /* 0x000000ffff2b7224 */ /* 0x000fc800078e002e */
[----:B------:R-:W-:-:S04]  /*a520*/  @P0 IMAD.IADD R43, R40, 0x1, R43 ;  /* 0x00000001282b0824 */ /* 0x000fc800078e022b */
[----:B------:R-:W-:-:S07]  /*a530*/  IMAD.MOV.U32 R58, RZ, RZ, R43 ;  /* 0x000000ffff3a7224 */ /* 0x000fce00078e002b */
[----:B------:R-:W-:Y:S05]  /*a540*/  WARPSYNC.COLLECTIVE R47, `(.L_x_117) ;  /* 0x000000002f087348 */ /* 0x000fea0003c00000 */
[----:B------:R0:W1:Y:S02]  /*a550*/  SHFL.UP P0, R46, R58, R49, R60 ;  /* 0x040000313a2e7389 */ /* 0x000064000000003c */
[----:B01----:R-:W-:Y:S05]  /*a560*/  ENDCOLLECTIVE ;  /* 0x000000000000791b */ /* 0x003fea0003800000 */
.L_x_117:
[----:B------:R-:W-:Y:S02]  /*a570*/  IMAD.MOV.U32 R49, RZ, RZ, 0x8 ;  /* 0x00000008ff317424 */ /* 0x000fe400078e00ff */
[----:B------:R-:W-:-:S04]  /*a580*/  IMAD.MOV.U32 R44, RZ, RZ, R46 ;  /* 0x000000ffff2c7224 */ /* 0x000fc800078e002e */
[----:B------:R-:W-:-:S04]  /*a590*/  @P0 IMAD.IADD R44, R43, 0x1, R44 ;  /* 0x000000012b2c0824 */ /* 0x000fc800078e022c */
[----:B------:R-:W-:-:S07]  /*a5a0*/  IMAD.MOV.U32 R58, RZ, RZ, R44 ;  /* 0x000000ffff3a7224 */ /* 0x000fce00078e002c */
[----:B------:R-:W-:Y:S05]  /*a5b0*/  WARPSYNC.COLLECTIVE R47, `(.L_x_118) ;  /* 0x000000002f087348 */ /* 0x000fea0003c00000 */
[----:B------:R0:W1:Y:S02]  /*a5c0*/  SHFL.UP P0, R46, R58, R49, R60 ;  /* 0x040000313a2e7389 */ /* 0x000064000000003c */
[----:B01----:R-:W-:Y:S05]  /*a5d0*/  ENDCOLLECTIVE ;  /* 0x000000000000791b */ /* 0x003fea0003800000 */
.L_x_118:
[----:B------:R-:W-:Y:S02]  /*a5e0*/  IMAD.MOV.U32 R49, RZ, RZ, 0x10 ;  /* 0x00000010ff317424 */ /* 0x000fe400078e00ff */
[----:B------:R-:W-:-:S04]  /*a5f0*/  IMAD.MOV.U32 R45, RZ, RZ, R46 ;  /* 0x000000ffff2d7224 */ /* 0x000fc800078e002e */
[----:B------:R-:W-:-:S04]  /*a600*/  @P0 IMAD.IADD R45, R44, 0x1, R45 ;  /* 0x000000012c2d0824 */ /* 0x000fc800078e022d */
[----:B------:R-:W-:-:S07]  /*a610*/  IMAD.MOV.U32 R58, RZ, RZ, R45 ;  /* 0x000000ffff3a7224 */ /* 0x000fce00078e002d */
[----:B------:R-:W-:Y:S05]  /*a620*/  WARPSYNC.COLLECTIVE R47, `(.L_x_119) ;  /* 0x000000002f087348 */ /* 0x000fea0003c00000 */
[----:B------:R0:W1:Y:S02]  /*a630*/  SHFL.UP P0, R46, R58, R49, R60 ;  /* 0x040000313a2e7389 */ /* 0x000064000000003c */
[----:B01----:R-:W-:Y:S05]  /*a640*/  ENDCOLLECTIVE ;  /* 0x000000000000791b */ /* 0x003fea0003800000 */
.L_x_119:
[----:B------:R-:W-:Y:S05]  /*a650*/  BRA `(.L_x_120) ;  /* 0xffffff8400407947 */ /* 0x000fea000383ffff */
.L_x_121:
[----:B------:R-:W-:-:S00]  /*a660*/  BRA `(.L_x_121) ;  /* 0xfffffffc00fc7947 */ /* 0x000fc0000383ffff */
[----:B------:R-:W-:-:S00]  /*a670*/  NOP ;  /* 0x0000000000007918 */ /* 0x000fc00000000000 */
        /* <DEDUP_REMOVED lines=8> */
.L_x_1221:


//--------------------- .text._ZN3cub18CUB_300001_SM_10006detail10radix_sort33DeviceRadixSortExclusiveSumKernelINS1_5radix10policy_hubIiiyE10Policy1000EyEEvPT0_ --------------------------
	.section	.text._ZN3cub18CUB_300001_SM_10006detail10radix_sort33DeviceRadixSortExclusiveSumKernelINS1_5radix10policy_hubIiiyE10Policy1000EyEEvPT0_,"ax",@progbits
	.align	128
        .global         _ZN3cub18CUB_300001_SM_10006detail10radix_sort33DeviceRadixSortExclusiveSumKernelINS1_5radix10policy_hubIiiyE10Policy1000EyEEvPT0_
        .type           _ZN3cub18CUB_300001_SM_10006detail10radix_sort33DeviceRadixSortExclusiveSumKernelINS1_5radix10policy_hubIiiyE10Policy1000EyEEvPT0_,@function
        .size           _ZN3cub18CUB_300001_SM_10006detail10radix_sort33DeviceRadixSortExclusiveSumKernelINS1_5radix10policy_hubIiiyE10Policy1000EyEEvPT0_,(.L_x_1222 - _ZN3cub18CUB_300001_SM_10006detail10radix_sort33DeviceRadixSortExclusiveSumKernelINS1_5radix10policy_hubIiiyE10Policy1000EyEEvPT0_)
        .other          _ZN3cub18CUB_300001_SM_10006detail10radix_sort33DeviceRadixSortExclusiveSumKernelINS1_5radix10policy_hubIiiyE10Policy1000EyEEvPT0_,@"STO_CUDA_ENTRY STV_DEFAULT"
_ZN3cub18CUB_300001_SM_10006detail10radix_sort33DeviceRadixSortExclusiveSumKernelINS1_5radix10policy_hubIiiyE10Policy1000EyEEvPT0_:
.text._ZN3cub18CUB_300001_SM_10006detail10radix_sort33DeviceRadixSortExclusiveSumKernelINS1_5radix10policy_hubIiiyE10Policy1000EyEEvPT0_:
[----:B------:R-:W-:Y:S01]  /*0000*/  LDC R1, c[0x0][0x37c] ;  /* 0x0000df00ff017b82 */ /* 0x000fe20000000800 */
[----:B------:R-:W0:Y:S07]  /*0010*/  S2R R18, SR_TID.X ;  /* 0x0000000000127919 */ /* 0x000e2e0000002100 */
[----:B------:R-:W1:Y:S01]  /*0020*/  LDC.64 R16, c[0x0][0x380] ;  /* 0x0000e000ff107b82 */ /* 0x000e620000000a00 */
[----:B------:R-:W2:Y:S01]  /*0030*/  LDCU.64 UR4, c[0x0][0x358] ;  /* 0x00006b00ff0477ac */ /* 0x000ea20008000a00 */
[----:B------:R-:W3:Y:S01]  /*0040*/  S2R R5, SR_CTAID.X ;  /* 0x0000000000057919 */ /* 0x000ee20000002500 */
[----:B0-----:R-:W-:Y:S01]  /*0050*/  ISETP.GT.U32.AND P1, PT, R18, 0xff, PT ;  /* 0x000000ff1200780c */ /* 0x001fe20003f24070 */
[----:B---3--:R-:W-:-:S04]  /*0060*/  IMAD R5, R5, 0x100, R18 ;  /* 0x0000010005057824 */ /* 0x008fc800078e0212 */
[----:B-1----:R-:W-:-:S08]  /*0070*/  IMAD.WIDE R16, R5, 0x8, R16 ;  /* 0x0000000805107825 */ /* 0x002fd000078e0210 */
[----:B--2---:R-:W2:Y:S01]  /*0080*/  @!P1 LDG.E.64 R2, desc[UR4][R16.64] ;  /* 0x0000000410029981 */ /* 0x004ea2000c1e1b00 */
[----:B------:R-:W-:Y:S02]  /*0090*/  MOV R0, 0x400 ;  /* 0x0000040000007802 */ /* 0x000fe40000000f00 */
[C---:B------:R-:W-:Y:S01]  /*00a0*/  ISETP.GT.U32.AND P0, PT, R18.reuse, 0x1f, PT ;  /* 0x0000001f1200780c */ /* 0x040fe20003f04070 */
[----:B------:R-:W0:Y:S02]  /*00b0*/  S2R R5, SR_CgaCtaId ;  /* 0x0000000000057919 */ /* 0x000e240000008800 */
[----:B0-----:R-:W-:Y:S02]  /*00c0*/  LEA R5, R5, R0, 0x18 ;  /* 0x0000000005057211 */ /* 0x001fe400078ec0ff */
[----:B------:R-:W-:-:S05]  /*00d0*/  LEA.HI R0, R18, R18, RZ, 0x1d ;  /* 0x0000001212007211 */ /* 0x000fca00078fe8ff */
[----:B------:R-:W-:-:S05]  /*00e0*/  IMAD R0, R0, 0x8, R5 ;  /* 0x0000000800007824 */ /* 0x000fca00078e0205 */
[----:B--2---:R0:W-:Y:S01]  /*00f0*/  STS.64 [R0+0x10], R2 ;  /* 0x0000100200007388 */ /* 0x0041e20000000a00 */
[----:B------:R-:W-:Y:S06]  /*0100*/  BAR.SYNC.DEFER_BLOCKING 0x0 ;  /* 0x0000000000007b1d */ /* 0x000fec0000010000 */
[----:B------:R-:W-:Y:S05]  /*0110*/  @P0 BRA `(.L_x_122) ;  /* 0x0000000400240947 */ /* 0x000fea0003800000 */
[----:B------:R-:W-:Y:S01]  /*0120*/  IMAD R18, R18, 0x48, R5 ;  /* 0x0000004812127824 */ /* 0x000fe200078e0205 */
[----:B------:R-:W-:-:S04]  /*0130*/  UMOV UR6, 0xffffffff ;  /* 0xffffffff00067882 */ /* 0x000fc80000000000 */
[----:B------:R-:W-:Y:S04]  /*0140*/  LDS.64 R14, [R18+0x10] ;  /* 0x00001000120e7984 */ /* 0x000fe80000000a00 */
[----:B------:R-:W-:Y:S04]  /*0150*/  LDS.64 R12, [R18+0x18] ;  /* 0x00001800120c7984 */ /* 0x000fe80000000a00 */
[----:B------:R-:W1:Y:S04]  /*0160*/  LDS.64 R10, [R18+0x20] ;  /* 0x00002000120a7984 */ /* 0x000e680000000a00 */
[----:B------:R-:W-:Y:S04]  /*0170*/  LDS.64 R8, [R18+0x28] ;  /* 0x0000280012087984 */ /* 0x000fe80000000a00 */
[----:B------:R-:W2:Y:S04]  /*0180*/  LDS.64 R6, [R18+0x30] ;  /* 0x0000300012067984 */ /* 0x000ea80000000a00 */
[----:B------:R-:W-:Y:S04]  /*0190*/  LDS.64 R4, [R18+0x38] ;  /* 0x0000380012047984 */ /* 0x000fe80000000a00 */
[----:B0-----:R-:W0:Y:S04]  /*01a0*/  LDS.64 R2, [R18+0x40] ;  /* 0x0000400012027984 */ /* 0x001e280000000a00 */
[----:B------:R-:W3:Y:S01]  /*01b0*/  LDS.64 R20, [R18+0x48] ;  /* 0x0000480012147984 */ /* 0x000ee20000000a00 */
[----:B-1----:R-:W-:-:S04]  /*01c0*/  IADD3 R19, P3, P4, R10, R12, R14 ;  /* 0x0000000c0a137210 */ /* 0x002fc80007c7e00e */
[----:B------:R-:W-:Y:S02]  /*01d0*/  IADD3.X R23, PT, PT, R11, R13, R15, P3, P4 ;  /* 0x0000000d0b177210 */ /* 0x000fe40001fe840f */
[----:B--2---:R-:W-:-:S04]  /*01e0*/  IADD3 R19, P0, P2, R6, R19, R8 ;  /* 0x0000001306137210 */ /* 0x004fc80007a1e008 */
[----:B------:R-:W-:Y:S02]  /*01f0*/  IADD3.X R23, PT, PT, R7, R23, R9, P0, P2 ;  /* 0x0000001707177210 */ /* 0x000fe400007e4409 */
[----:B0-----:R-:W-:-:S04]  /*0200*/  IADD3 R19, P3, P4, R2, R19, R4 ;  /* 0x0000001302137210 */ /* 0x001fc80007c7e004 */
[----:B---3--:R-:W-:Y:S02]  /*0210*/  IADD3 R20, P0, PT, R20, R19, RZ ;  /* 0x0000001314147210 */ /* 0x008fe40007f1e0ff */
[----:B------:R-:W-:-:S05]  /*0220*/  IADD3.X R19, PT, PT, R3, R23, R5, P3, P4 ;  /* 0x0000001703137210 */ /* 0x000fca0001fe8405 */
[----:B------:R-:W-:Y:S01]  /*0230*/  IMAD.X R19, R21, 0x1, R19, P0 ;  /* 0x0000000115137824 */ /* 0x000fe200000e0613 */
[----:B------:R-:W-:Y:S06]  /*0240*/  BRA.DIV UR6, `(.L_x_123) ;  /* 0x0000000206f07947 */ /* 0x000fec000b800000 */
[----:B------:R-:W0:Y:S04]  /*0250*/  SHFL.UP PT, R27, R20, 0x1, RZ ;  /* 0x04200000141b7989 */ /* 0x000e2800000e00ff */
[----:B------:R-:W1:Y:S01]  /*0260*/  SHFL.UP P0, R25, R19, 0x1, RZ ;  /* 0x0420000013197989 */ /* 0x000e6200000000ff */
[----:B0-----:R-:W-:-:S04]  /*0270*/  IADD3 R22, P2, PT, R27, R20, RZ ;  /* 0x000000141b167210 */ /* 0x001fc80007f5e0ff */
[----:B-1----:R-:W-:Y:S01]  /*0280*/  SEL R27, R22, R27, P0 ;  /* 0x0000001b161b7207 */ /* 0x002fe20000000000 */
[----:B------:R-:W-:-:S04]  /*0290*/  IMAD.X R26, R25, 0x1, R19, P2 ;  /* 0x00000001191a7824 */ /* 0x000fc800010e0613 */
[----:B------:R-:W0:Y:S01]  /*02a0*/  SHFL.UP PT, R28, R27, 0x2, RZ ;  /* 0x044000001b1c7989 */ /* 0x000e2200000e00ff */
[----:B------:R-:W-:-:S05]  /*02b0*/  SEL R26, R26, R25, P0 ;  /* 0x000000191a1a7207 */ /* 0x000fca0000000000 */
[----:B------:R-:W1:Y:S01]  /*02c0*/  SHFL.UP P0, R25, R26, 0x2, RZ ;  /* 0x044000001a197989 */ /* 0x000e6200000000ff */
[----:B0-----:R-:W-:-:S05]  /*02d0*/  IADD3 R21, P2, PT, R28, R27, RZ ;  /* 0x0000001b1c157210 */ /* 0x001fca0007f5e0ff */
[----:B-1----:R-:W-:Y:S01]  /*02e0*/  IMAD.X R22, R25, 0x1, R26, P2 ;  /* 0x0000000119167824 */ /* 0x002fe200010e061a */
[----:B------:R-:W-:-:S04]  /*02f0*/  SEL R28, R21, R28, P0 ;  /* 0x0000001c151c7207 */ /* 0x000fc80000000000 */
[----:B------:R-:W-:Y:S01]  /*0300*/  SEL R29, R22, R25, P0 ;  /* 0x00000019161d7207 */ /* 0x000fe20000000000 */
        /* <DEDUP_REMOVED lines=12> */
[----:B------:R0:W1:Y:S04]  /*03d0*/  SHFL.UP PT, R28, R27, 0x10, RZ ;  /* 0x060000001b1c7989 */ /* 0x00006800000e00ff */
[----:B------:R0:W2:Y:S02]  /*03e0*/  SHFL.UP P0, R25, R26, 0x10, RZ ;  /* 0x060000001a197989 */ /* 0x0000a400000000ff */
.L_x_134:
[----:B-1----:R-:W-:-:S04]  /*03f0*/  IADD3 R21, P2, PT, R28, R27, RZ ;  /* 0x0000001b1c157210 */ /* 0x002fc80007f5e0ff */
[----:B--2---:R-:W-:Y:S01]  /*0400*/  SEL R21, R21, R28, P0 ;  /* 0x0000001c15157207 */ /* 0x004fe20000000000 */
[----:B------:R-:W-:-:S05]  /*0410*/  IMAD.X R22, R25, 0x1, R26, P2 ;  /* 0x0000000119167824 */ /* 0x000fca00010e061a */
[----:B------:R-:W-:Y:S02]  /*0420*/  SEL R22, R22, R25, P0 ;  /* 0x0000001916167207 */ /* 0x000fe40000000000 */
[----:B------:R-:W-:-:S05]  /*0430*/  IADD3 R20, P0, PT, R21, -R20, RZ ;  /* 0x8000001415147210 */ /* 0x000fca0007f1e0ff */
[----:B------:R-:W-:Y:S01]  /*0440*/  IMAD.X R21, R22, 0x1, ~R19, P0 ;  /* 0x0000000116157824 */ /* 0x000fe200000e0e13 */
[----:B------:R-:W-:-:S04]  /*0450*/  IADD3 R14, P0, PT, R14, R20, RZ ;  /* 0x000000140e0e7210 */ /* 0x000fc80007f1e0ff */
[----:B------:R1:W-:Y:S01]  /*0460*/  STS.64 [R18+0x10], R20 ;  /* 0x0000101412007388 */ /* 0x0003e20000000a00 */
[----:B------:R-:W-:Y:S01]  /*0470*/  IMAD.X R15, R15, 0x1, R21, P0 ;  /* 0x000000010f0f7824 */ /* 0x000fe200000e0615 */
        /* <DEDUP_REMOVED lines=17> */
[----:B------:R-:W-:-:S05]  /*0590*/  IMAD.X R3, R3, 0x1, R5, P0 ;  /* 0x0000000103037824 */ /* 0x000fca00000e0605 */
[----:B------:R1:W-:Y:S03]  /*05a0*/  STS.64 [R18+0x48], R2 ;  /* 0x0000480212007388 */ /* 0x0003e60000000a00 */
.L_x_122:
[----:B------:R-:W-:Y:S05]  /*05b0*/  WARPSYNC.ALL ;  /* 0x0000000000007948 */ /* 0x000fea0003800000 */
[----:B------:R-:W-:Y:S06]  /*05c0*/  BAR.SYNC.DEFER_BLOCKING 0x0 ;  /* 0x0000000000007b1d */ /* 0x000fec0000010000 */
[----:B------:R-:W-:Y:S05]  /*05d0*/  @P1 EXIT ;  /* 0x000000000000194d */ /* 0x000fea0003800000 */
[----:B01----:R-:W0:Y:S04]  /*05e0*/  LDS.64 R2, [R0+0x10] ;  /* 0x0000100000027984 */ /* 0x003e280000000a00 */
[----:B0-----:R-:W-:Y:S01]  /*05f0*/  STG.E.64 desc[UR4][R16.64], R2 ;  /* 0x0000000210007986 */ /* 0x001fe2000c101b04 */
[----:B------:R-:W-:Y:S05]  /*0600*/  EXIT ;  /* 0x000000000000794d */ /* 0x000fea0003800000 */
.L_x_123:
[----:B------:R-:W-:Y:S02]  /*0610*/  IMAD.MOV.U32 R24, RZ, RZ, R20 ;  /* 0x000000ffff187224 */ /* 0x000fe400078e0014 */
[----:B------:R-:W-:Y:S02]  /*0620*/  IMAD.MOV.U32 R23, RZ, RZ, 0x1 ;  /* 0x00000001ff177424 */ /* 0x000fe400078e00ff */
[----:B------:R-:W-:Y:S02]  /*0630*/  IMAD.MOV.U32 R22, RZ, RZ, RZ ;  /* 0x000000ffff167224 */ /* 0x000fe400078e00ff */
[----:B------:R-:W-:-:S07]  /*0640*/  IMAD.MOV.U32 R21, RZ, RZ, -0x1 ;  /* 0xffffffffff157424 */ /* 0x000fce00078e00ff */
[----:B------:R-:W-:Y:S05]  /*0650*/  WARPSYNC.COLLECTIVE R21, `(.L_x_124) ;  /* 0x0000000015087348 */ /* 0x000fea0003c00000 */
[----:B------:R0:W1:Y:S02]  /*0660*/  SHFL.UP P0, R25, R24, R23, R22 ;  /* 0x0400001718197389 */ /* 0x0000640000000016 */
[----:B01----:R-:W-:Y:S05]  /*0670*/  ENDCOLLECTIVE ;  /* 0x000000000000791b */ /* 0x003fea0003800000 */
.L_x_124:
[----:B------:R-:W-:Y:S02]  /*0680*/  IMAD.MOV.U32 R24, RZ, RZ, R19 ;  /* 0x000000ffff187224 */ /* 0x000fe400078e0013 */
[----:B------:R-:W-:-:S07]  /*0690*/  IMAD.MOV.U32 R27, RZ, RZ, R25 ;  /* 0x000000ffff1b7224 */ /* 0x000fce00078e0019 */
[----:B------:R-:W-:Y:S05]  /*06a0*/  WARPSYNC.COLLECTIVE R21, `(.L_x_125) ;  /* 0x0000000015087348 */ /* 0x000fea0003c00000 */
[----:B------:R0:W1:Y:S02]  /*06b0*/  SHFL.UP P0, R25, R24, R23, R22 ;  /* 0x0400001718197389 */ /* 0x0000640000000016 */
[----:B01----:R-:W-:Y:S05]  /*06c0*/  ENDCOLLECTIVE ;  /* 0x000000000000791b */ /* 0x003fea0003800000 */
.L_x_125:
[----:B------:R-:W-:Y:S01]  /*06d0*/  IADD3 R26, P2, PT, R27, R20, RZ ;  /* 0x000000141b1a7210 */ /* 0x000fe20007f5e0ff */
[----:B------:R-:W-:-:S03]  /*06e0*/  IMAD.MOV.U32 R23, RZ, RZ, 0x2 ;  /* 0x00000002ff177424 */ /* 0x000fc600078e00ff */
[----:B------:R-:W-:Y:S01]  /*06f0*/  SEL R27, R26, R27, P0 ;  /* 0x0000001b1a1b7207 */ /* 0x000fe20000000000 */
[----:B------:R-:W-:-:S04]  /*0700*/  IMAD.X R26, R25, 0x1, R19, P2 ;  /* 0x00000001191a7824 */ /* 0x000fc800010e0613 */
[----:B------:R-:W-:Y:S01]  /*0710*/  IMAD.MOV.U32 R24, RZ, RZ, R27 ;  /* 0x000000ffff187224 */ /* 0x000fe200078e001b */
[----:B------:R-:W-:-:S07]  /*0720*/  SEL R26, R26, R25, P0 ;  /* 0x000000191a1a7207 */ /* 0x000fce0000000000 */
[----:B------:R-:W-:Y:S05]  /*0730*/  WARPSYNC.COLLECTIVE R21, `(.L_x_126) ;  /* 0x0000000015087348 */ /* 0x000fea0003c00000 */
[----:B------:R0:W1:Y:S02]  /*0740*/  SHFL.UP P0, R25, R24, R23, R22 ;  /* 0x0400001718197389 */ /* 0x0000640000000016 */
[----:B01----:R-:W-:Y:S05]  /*0750*/  ENDCOLLECTIVE ;  /* 0x000000000000791b */ /* 0x003fea0003800000 */
.L_x_126:
[----:B------:R-:W-:Y:S02]  /*0760*/  IMAD.MOV.U32 R24, RZ, RZ, R26 ;  /* 0x000000ffff187224 */ /* 0x000fe400078e001a */
[----:B------:R-:W-:-:S07]  /*0770*/  IMAD.MOV.U32 R28, RZ, RZ, R25 ;  /* 0x000000ffff1c7224 */ /* 0x000fce00078e0019 */
[----:B------:R-:W-:Y:S05]  /*0780*/  WARPSYNC.COLLECTIVE R21, `(.L_x_127) ;  /* 0x0000000015087348 */ /* 0x000fea0003c00000 */
[----:B------:R0:W1:Y:S02]  /*0790*/  SHFL.UP P0, R25, R24, R23, R22 ;  /* 0x0400001718197389 */ /* 0x0000640000000016 */
[----:B01----:R-:W-:Y:S05]  /*07a0*/  ENDCOLLECTIVE ;  /* 0x000000000000791b */ /* 0x003fea0003800000 */
.L_x_127:
        /* <DEDUP_REMOVED lines=9> */
.L_x_128:
[----:B------:R-:W-:Y:S02]  /*0840*/  IMAD.MOV.U32 R24, RZ, RZ, R29 ;  /* 0x000000ffff187224 */ /* 0x000fe400078e001d */
[----:B------:R-:W-:-:S07]  /*0850*/  IMAD.MOV.U32 R27, RZ, RZ, R25 ;  /* 0x000000ffff1b7224 */ /* 0x000fce00078e0019 */
[----:B------:R-:W-:Y:S05]  /*0860*/  WARPSYNC.COLLECTIVE R21, `(.L_x_129) ;  /* 0x0000000015087348 */ /* 0x000fea0003c00000 */
[----:B------:R0:W1:Y:S02]  /*0870*/  SHFL.UP P0, R25, R24, R23, R22 ;  /* 0x0400001718197389 */ /* 0x0000640000000016 */
[----:B01----:R-:W-:Y:S05]  /*0880*/  ENDCOLLECTIVE ;  /* 0x000000000000791b */ /* 0x003fea0003800000 */
.L_x_129:
        /* <DEDUP_REMOVED lines=9> */
.L_x_130:
[----:B------:R-:W-:Y:S02]  /*0920*/  IMAD.MOV.U32 R24, RZ, RZ, R29 ;  /* 0x000000ffff187224 */ /* 0x000fe400078e001d */
[----:B------:R-:W-:-:S07]  /*0930*/  IMAD.MOV.U32 R27, RZ, RZ, R25 ;  /* 0x000000ffff1b7224 */ /* 0x000fce00078e0019 */
[----:B------:R-:W-:Y:S05]  /*0940*/  WARPSYNC.COLLECTIVE R21, `(.L_x_131) ;  /* 0x0000000015087348 */ /* 0x000fea0003c00000 */
[----:B------:R0:W1:Y:S02]  /*0950*/  SHFL.UP P0, R25, R24, R23, R22 ;  /* 0x0400001718197389 */ /* 0x0000640000000016 */
[----:B01----:R-:W-:Y:S05]  /*0960*/  ENDCOLLECTIVE ;  /* 0x000000000000791b */ /* 0x003fea0003800000 */
.L_x_131:
        /* <DEDUP_REMOVED lines=9> */
.L_x_132:
[----:B------:R-:W-:Y:S02]  /*0a00*/  IMAD.MOV.U32 R24, RZ, RZ, R26 ;  /* 0x000000ffff187224 */ /* 0x000fe400078e001a */
[----:B------:R-:W-:-:S07]  /*0a10*/  IMAD.MOV.U32 R28, RZ, RZ, R25 ;  /* 0x000000ffff1c7224 */ /* 0x000fce00078e0019 */
[----:B------:R-:W-:Y:S05]  /*0a20*/  WARPSYNC.COLLECTIVE R21, `(.L_x_133) ;  /* 0x0000000015087348 */ /* 0x000fea0003c00000 */
[----:B------:R0:W1:Y:S02]  /*0a30*/  SHFL.UP P0, R25, R24, R23, R22 ;  /* 0x0400001718197389 */ /* 0x0000640000000016 */
[----:B01----:R-:W-:Y:S05]  /*0a40*/  ENDCOLLECTIVE ;  /* 0x000000000000791b */ /* 0x003fea0003800000 */
.L_x_133:
[----:B------:R-:W-:Y:S05]  /*0a50*/  BRA `(.L_x_134) ;  /* 0xfffffff800647947 */ /* 0x000fea000383ffff */
.L_x_135:
        /* <DEDUP_REMOVED lines=10> */
.L_x_1222:


//--------------------- .text._ZN3cub18CUB_300001_SM_10006detail10radix_sort30DeviceRadixSortHistogramKernelINS1_5radix10policy_hubIiiyE10Policy1000ELNS0_9SortOrderE0EiyNS1_21identity_decomposer_tEEEvPT2_PKT1_SA_iiT3_ --------------------------
	.section	.text._ZN3cub18CUB_300001_SM_10006detail10radix_sort30DeviceRadixSortHistogramKernelINS1_5radix10policy_hubIiiyE10Policy1000ELNS0_9SortOrderE0EiyNS1_21identity_decomposer_tEEEvPT2_PKT1_SA_iiT3_,"ax",@progbits
	.align	128
        .global         _ZN3cub18CUB_300001_SM_10006detail10radix_sort30DeviceRadixSortHistogramKernelINS1_5radix10policy_hubIiiyE10Policy1000ELNS0_9SortOrderE0EiyNS1_21identity_decomposer_tEEEvPT2_PKT1_SA_iiT3_
        .type           _ZN3cub18CUB_300001_SM_10006detail10radix_sort30DeviceRadixSortHistogramKernelINS1_5radix10policy_hubIiiyE10Policy1000ELNS0_9SortOrderE0EiyNS1_21identity_decomposer_tEEEvPT2_PKT1_SA_iiT3_,@function
        .size           _ZN3cub18CUB_300001_SM_10006detail10radix_sort30DeviceRadixSortHistogramKernelINS1_5radix10policy_hubIiiyE10Policy1000ELNS0_9SortOrderE0EiyNS1_21identity_decomposer_tEEEvPT2_PKT1_SA_iiT3_,(.L_x_1223 - _ZN3cub18CUB_300001_SM_10006detail10radix_sort30DeviceRadixSortHistogramKernelINS1_5radix10policy_hubIiiyE10Policy1000ELNS0_9SortOrderE0EiyNS1_21identity_decomposer_tEEEvPT2_PKT1_SA_iiT3_)
        .other          _ZN3cub18CUB_300001_SM_10006detail10radix_sort30DeviceRadixSortHistogramKernelINS1_5radix10policy_hubIiiyE10Policy1000ELNS0_9SortOrderE0EiyNS1_21identity_decomposer_tEEEvPT2_PKT1_SA_iiT3_,@"STO_CUDA_ENTRY STV_DEFAULT"
_ZN3cub18CUB_300001_SM_10006detail10radix_sort30DeviceRadixSortHistogramKernelINS1_5radix10policy_hubIiiyE10Policy1000ELNS0_9SortOrderE0EiyNS1_21identity_decomposer_tEEEvPT2_PKT1_SA_iiT3_:
.text._ZN3cub18CUB_300001_SM_10006detail10radix_sort30DeviceRadixSortHistogramKernelINS1_5radix10policy_hubIiiyE10Policy1000ELNS0_9SortOrderE0EiyNS1_21identity_decomposer_tEEEvPT2_PKT1_SA_iiT3_:
[----:B------:R-:W-:Y:S01]  /*0000*/  LDC R1, c[0x0][0x37c] ;  /* 0x0000df00ff017b82 */ /* 0x000fe20000000800 */
[----:B------:R-:W0:Y:S02]  /*0010*/  LDCU.64 UR14, c[0x0][0x390] ;  /* 0x00007200ff0e77ac */ /* 0x000e240008000a00 */
[----:B0-----:R-:W-:-:S04]  /*0020*/  ISETP.NE.U32.AND P0, PT, RZ, UR14, PT ;  /* 0x0000000eff007c0c */ /* 0x001fc8000bf05070 */
[----:B------:R-:W-:-:S13]  /*0030*/  ISETP.NE.AND.EX P0, PT, RZ, UR15, PT, P0 ;  /* 0x0000000fff007c0c */ /* 0x000fda000bf05300 */
[----:B------:R-:W-:Y:S05]  /*0040*/  @!P0 EXIT ;  /* 0x000000000000894d */ /* 0x000fea0003800000 */
[----:B------:R-:W-:Y:S01]  /*0050*/  UIADD3 UR11, UP0, UPT, UR14, -0x1, URZ ;  /* 0xffffffff0e0b7890 */ /* 0x000fe2000ff1e0ff */
[----:B------:R-:W0:Y:S01]  /*0060*/  S2R R4, SR_TID.X ;  /* 0x0000000000047919 */ /* 0x000e220000002100 */
[----:B------:R-:W1:Y:S01]  /*0070*/  LDCU.64 UR4, c[0x0][0x398] ;  /* 0x00007300ff0477ac */ /* 0x000e620008000a00 */
[----:B------:R-:W2:Y:S01]  /*0080*/  S2UR UR7, SR_CgaCtaId ;  /* 0x00000000000779c3 */ /* 0x000ea20000008800 */
[----:B------:R-:W-:Y:S01]  /*0090*/  UIADD3.X UR12, UPT, UPT, UR15, -0x1, URZ, UP0, !UPT ;  /* 0xffffffff0f0c7890 */ /* 0x000fe200087fe4ff */
[----:B------:R-:W-:Y:S01]  /*00a0*/  UMOV UR6, 0x400 ;  /* 0x0000040000067882 */ /* 0x000fe20000000000 */
[----:B------:R-:W3:Y:S05]  /*00b0*/  LDCU.64 UR20, c[0x0][0x358] ;  /* 0x00006b00ff1477ac */ /* 0x000eea0008000a00 */
[----:B------:R-:W4:Y:S01]  /*00c0*/  S2UR UR8, SR_CTAID.X ;  /* 0x00000000000879c3 */ /* 0x000f220000002500 */
[----:B------:R-:W-:Y:S01]  /*00d0*/  USHF.R.U64 UR11, UR11, 0x1e, UR12 ;  /* 0x0000001e0b0b7899 */ /* 0x000fe2000800120c */
[----:B------:R-:W0:Y:S03]  /*00e0*/  LDCU UR28, c[0x0][0x370] ;  /* 0x00006e00ff1c77ac */ /* 0x000e260008000800 */
[----:B------:R-:W-:-:S02]  /*00f0*/  UIADD3 UR11, UP0, UPT, UR11, 0x1, URZ ;  /* 0x000000010b0b7890 */ /* 0x000fc4000ff1e0ff */
[----:B-1----:R-:W-:Y:S02]  /*0100*/  UIADD3 UR4, UPT, UPT, UR5, 0x7, -UR4 ;  /* 0x0000000705047890 */ /* 0x002fe4000fffe804 */
[----:B------:R-:W-:Y:S02]  /*0110*/  ULEA.HI.X UR12, UR12, URZ, URZ, 0x2, UP0 ;  /* 0x000000ff0c0c7291 */ /* 0x000fe400080f14ff */
[----:B------:R-:W-:Y:S02]  /*0120*/  UISETP.LT.U32.AND UP0, UPT, UR11, UR14, UPT ;  /* 0x0000000e0b00728c */ /* 0x000fe4000bf01070 */
[----:B------:R-:W-:Y:S02]  /*0130*/  USHF.R.S32.HI UR5, URZ, 0x1f, UR4 ;  /* 0x0000001fff057899 */ /* 0x000fe40008011404 */
[----:B------:R-:W-:Y:S02]  /*0140*/  UISETP.LT.U32.AND.EX UP0, UPT, UR12, UR15, UPT, UP0 ;  /* 0x0000000f0c00728c */ /* 0x000fe4000bf01100 */
[----:B------:R-:W-:-:S02]  /*0150*/  ULEA.HI UR5, UR5, UR4, URZ, 0x3 ;  /* 0x0000000405057291 */ /* 0x000fc4000f8f18ff */
[----:B------:R-:W-:Y:S01]  /*0160*/  USEL UR11, UR11, UR14, UP0 ;  /* 0x0000000e0b0b7287 */ /* 0x000fe20008000000 */
[C---:B0-----:R-:W-:Y:S01]  /*0170*/  VIADD R21, R4.reuse, 0x780 ;  /* 0x0000078004157836 */ /* 0x041fe20000000000 */
[----:B------:R-:W-:Y:S02]  /*0180*/  USEL UR12, UR12, UR15, UP0 ;  /* 0x0000000f0c0c7287 */ /* 0x000fe40008000000 */
[----:B------:R-:W-:Y:S02]  /*0190*/  UISETP.GE.AND UP0, UPT, UR4, 0x8, UPT ;  /* 0x000000080400788c */ /* 0x000fe4000bf06270 */
[----:B--2---:R-:W-:Y:S02]  /*01a0*/  ULEA UR6, UR7, UR6, 0x18 ;  /* 0x0000000607067291 */ /* 0x004fe4000f8ec0ff */
[----:B------:R-:W-:Y:S02]  /*01b0*/  USHF.R.S32.HI UR5, URZ, 0x3, UR5 ;  /* 0x00000003ff057899 */ /* 0x000fe40008011405 */
[----:B------:R-:W-:Y:S01]  /*01c0*/  PLOP3.LUT P0, PT, PT, PT, UP0, 0x80, 0x8 ;  /* 0x000000000008781c */ /* 0x000fe20003f0f008 */
[----:B----4-:R-:W-:Y:S01]  /*01d0*/  USHF.L.U32 UR8, UR8, 0xb, URZ ;  /* 0x0000000b08087899 */ /* 0x010fe200080006ff */
[C---:B------:R-:W-:Y:S01]  /*01e0*/  LEA R0, R4.reuse, UR6, 0x2 ;  /* 0x0000000604007c11 */ /* 0x040fe2000f8e10ff */
[----:B------:R-:W-:Y:S01]  /*01f0*/  UIADD3 UR22, UPT, UPT, UR5, -0x1, URZ ;  /* 0xffffffff05167890 */ /* 0x000fe2000fffe0ff */
[----:B------:R-:W-:Y:S01]  /*0200*/  ISETP.GT.U32.OR P0, PT, R4, 0xff, !P0 ;  /* 0x000000ff0400780c */ /* 0x000fe20004704470 */
[----:B------:R-:W-:-:S02]  /*0210*/  ULOP3.LUT UR23, UR5, 0xf, URZ, 0xc0, !UPT ;  /* 0x0000000f05177892 */ /* 0x000fc4000f8ec0ff */
[----:B------:R-:W-:Y:S01]  /*0220*/  ULOP3.LUT UR24, UR5, 0x7, URZ, 0xc0, !UPT ;  /* 0x0000000705187892 */ /* 0x000fe2000f8ec0ff */
[----:B------:R-:W-:Y:S01]  /*0230*/  P2R R20, PR, RZ, 0x1 ;  /* 0x00000001ff147803 */ /* 0x000fe20000000000 */
[----:B------:R-:W-:Y:S02]  /*0240*/  ULOP3.LUT UR25, UR5, 0x3, URZ, 0xc0, !UPT ;  /* 0x0000000305197892 */ /* 0x000fe4000f8ec0ff */
[----:B------:R-:W-:Y:S02]  /*0250*/  ULOP3.LUT UR26, UR5, 0xffffff0, URZ, 0xc0, !UPT ;  /* 0x0ffffff0051a7892 */ /* 0x000fe4000f8ec0ff */
[----:B------:R-:W-:Y:S02]  /*0260*/  ULOP3.LUT UR27, UR5, 0xffffff8, URZ, 0xc0, !UPT ;  /* 0x0ffffff8051b7892 */ /* 0x000fe4000f8ec0ff */
[----:B------:R-:W-:Y:S01]  /*0270*/  ULOP3.LUT UR9, UR5, 0x1, URZ, 0xc0, !UPT ;  /* 0x0000000105097892 */ /* 0x000fe2000f8ec0ff */
[----:B------:R-:W-:Y:S01]  /*0280*/  UMOV UR6, URZ ;  /* 0x000000ff00067c82 */ /* 0x000fe20008000000 */
[----:B---3--:R-:W-:-:S10]  /*0290*/  UMOV UR7, URZ ;  /* 0x000000ff00077c82 */ /* 0x008fd40008000000 */
.L_x_219:
[----:B------:R-:W-:Y:S01]  /*02a0*/  ISETP.NE.AND P0, PT, R20, RZ, PT ;  /* 0x000000ff1400720c */ /* 0x000fe20003f05270 */
[----:B------:R-:W-:-:S12]  /*02b0*/  BSSY.RECONVERGENT B0, `(.L_x_136) ;  /* 0x000007c000007945 */ /* 0x000fd80003800200 */
[----:B012345:R-:W-:Y:S05]  /*02c0*/  @P0 BRA `(.L_x_137) ;  /* 0x0000000400e80947 */ /* 0x03ffea0003800000 */
[----:B------:R-:W-:Y:S02]  /*02d0*/  IMAD.U32 R2, RZ, RZ, UR22 ;  /* 0x00000016ff027e24 */ /* 0x000fe4000f8e00ff */
[----:B------:R-:W-:-:S03]  /*02e0*/  IMAD.MOV.U32 R3, RZ, RZ, RZ ;  /* 0x000000ffff037224 */ /* 0x000fc600078e00ff */
[----:B------:R-:W-:-:S13]  /*02f0*/  ISETP.GE.U32.AND P1, PT, R2, 0xf, PT ;  /* 0x0000000f0200780c */ /* 0x000fda0003f26070 */
[----:B------:R-:W-:Y:S05]  /*0300*/  @!P1 BRA `(.L_x_138) ;  /* 0x00000000005c9947 */ /* 0x000fea0003800000 */
[----:B------:R-:W-:Y:S01]  /*0310*/  VIADD R2, R0, 0x2000 ;  /* 0x0000200000027836 */ /* 0x000fe20000000000 */
[----:B------:R-:W-:-:S12]  /*0320*/  UIADD3 UR4, UPT, UPT, -UR26, URZ, URZ ;  /* 0x000000ff1a047290 */ /* 0x000fd8000fffe1ff */
.L_x_139:
[----:B------:R-:W-:Y:S01]  /*0330*/  UIADD3 UR4, UPT, UPT, UR4, 0x10, URZ ;  /* 0x0000001004047890 */ /* 0x000fe2000fffe0ff */
[----:B------:R-:W-:Y:S03]  /*0340*/  STS [R2+-0x2000], RZ ;  /* 0xffe000ff02007388 */ /* 0x000fe60000000800 */
[----:B------:R-:W-:Y:S01]  /*0350*/  UISETP.NE.AND UP0, UPT, UR4, URZ, UPT ;  /* 0x000000ff0400728c */ /* 0x000fe2000bf05270 */
        /* <DEDUP_REMOVED lines=16> */
[----:B------:R-:W-:Y:S06]  /*0460*/  BRA.U UP0, `(.L_x_139) ;  /* 0xfffffffd00b07547 */ /* 0x000fec000b83ffff */
[----:B------:R-:W-:-:S07]  /*0470*/  IMAD.U32 R3, RZ, RZ, UR26 ;  /* 0x0000001aff037e24 */ /* 0x000fce000f8e00ff */
.L_x_138:
[----:B------:R-:W-:Y:S01]  /*0480*/  ISETP.NE.AND P0, PT, RZ, UR23, PT ;  /* 0x00000017ff007c0c */ /* 0x000fe2000bf05270 */
[----:B------:R-:W-:Y:S01]  /*0490*/  IMAD.U32 R6, RZ, RZ, UR24 ;  /* 0x00000018ff067e24 */ /* 0x000fe2000f8e00ff */
[----:B------:R-:W-:-:S03]  /*04a0*/  MOV R2, UR23 ;  /* 0x0000001700027c02 */ /* 0x000fc60008000f00 */
[----:B------:R-:W-:Y:S02]  /*04b0*/  VIADD R6, R6, 0xffffffff ;  /* 0xffffffff06067836 */ /* 0x000fe40000000000 */
[----:B------:R-:W-:-:S06]  /*04c0*/  VIADD R2, R2, 0xffffffff ;  /* 0xffffffff02027836 */ /* 0x000fcc0000000000 */
[----:B------:R-:W-:Y:S05]  /*04d0*/  @!P0 BRA `(.L_x_140) ;  /* 0x00000000007c8947 */ /* 0x000fea0003800000 */
[----:B------:R-:W-:Y:S01]  /*04e0*/  ISETP.GE.U32.AND P2, PT, R2, 0x7, PT ;  /* 0x000000070200780c */ /* 0x000fe20003f46070 */
[----:B------:R-:W-:-:S12]  /*04f0*/  UISETP.NE.AND UP0, UPT, UR24, URZ, UPT ;  /* 0x000000ff1800728c */ /* 0x000fd8000bf05270 */
[----:B------:R-:W-:Y:S05]  /*0500*/  @!P2 BRA `(.L_x_141) ;  /* 0x000000000028a947 */ /* 0x000fea0003800000 */
        /* <DEDUP_REMOVED lines=10> */
.L_x_141:
[----:B------:R-:W-:Y:S05]  /*05b0*/  BRA.U !UP0, `(.L_x_140) ;  /* 0x0000000108447547 */ /* 0x000fea000b800000 */
[----:B------:R-:W-:Y:S01]  /*05c0*/  ISETP.GE.U32.AND P2, PT, R6, 0x3, PT ;  /* 0x000000030600780c */ /* 0x000fe20003f46070 */
[----:B------:R-:W-:-:S12]  /*05d0*/  UISETP.NE.AND UP0, UPT, UR25, URZ, UPT ;  /* 0x000000ff1900728c */ /* 0x000fd8000bf05270 */
[C---:B0-----:R-:W-:Y:S02]  /*05e0*/  @P2 IMAD R5, R3.reuse, 0x400, R0 ;  /* 0x0000040003052824 */ /* 0x041fe400078e0200 */
[----:B------:R-:W-:-:S03]  /*05f0*/  @P2 VIADD R3, R3, 0x4 ;  /* 0x0000000403032836 */ /* 0x000fc60000000000 */
[----:B------:R1:W-:Y:S04]  /*0600*/  @P2 STS [R5], RZ ;  /* 0x000000ff05002388 */ /* 0x0003e80000000800 */
[----:B------:R1:W-:Y:S04]  /*0610*/  @P2 STS [R5+0x400], RZ ;  /* 0x000400ff05002388 */ /* 0x0003e80000000800 */
[----:B------:R1:W-:Y:S04]  /*0620*/  @P2 STS [R5+0x800], RZ ;  /* 0x000800ff05002388 */ /* 0x0003e80000000800 */
[----:B------:R1:W-:Y:S01]  /*0630*/  @P2 STS [R5+0xc00], RZ ;  /* 0x000c00ff05002388 */ /* 0x0003e20000000800 */
[----:B------:R-:W-:Y:S05]  /*0640*/  BRA.U !UP0, `(.L_x_140) ;  /* 0x0000000108207547 */ /* 0x000fea000b800000 */
[----:B------:R-:W-:Y:S01]  /*0650*/  IMAD R3, R3, 0x400, R0 ;  /* 0x0000040003037824 */ /* 0x000fe200078e0200 */
[----:B------:R-:W-:-:S04]  /*0660*/  UISETP.NE.AND UP0, UPT, UR25, 0x1, UPT ;  /* 0x000000011900788c */ /* 0x000fc8000bf05270 */
[----:B------:R2:W-:Y:S05]  /*0670*/  STS [R3], RZ ;  /* 0x000000ff03007388 */ /* 0x0005ea0000000800 */
[----:B------:R-:W-:Y:S05]  /*0680*/  BRA.U !UP0, `(.L_x_140) ;  /* 0x0000000108107547 */ /* 0x000fea000b800000 */
[----:B------:R-:W-:Y:S01]  /*0690*/  UISETP.NE.AND UP0, UPT, UR25, 0x2, UPT ;  /* 0x000000021900788c */ /* 0x000fe2000bf05270 */
[----:B------:R3:W-:Y:S05]  /*06a0*/  STS [R3+0x400], RZ ;  /* 0x000400ff03007388 */ /* 0x0007ea0000000800 */
[----:B------:R-:W-:-:S13]  /*06b0*/  PLOP3.LUT P2, PT, PT, PT, UP0, 0x80, 0x8 ;  /* 0x000000000008781c */ /* 0x000fda0003f4f008 */
[----:B------:R3:W-:Y:S02]  /*06c0*/  @P2 STS [R3+0x800], RZ ;  /* 0x000800ff03002388 */ /* 0x0007e40000000800 */
.L_x_140:
[----:B------:R-:W-:-:S13]  /*06d0*/  ISETP.GT.U32.AND P2, PT, R4, 0x7f, PT ;  /* 0x0000007f0400780c */ /* 0x000fda0003f44070 */
[----:B------:R-:W-:Y:S05]  /*06e0*/  @P2 BRA `(.L_x_137) ;  /* 0x0000000000e02947 */ /* 0x000fea0003800000 */
[----:B--23--:R-:W-:Y:S01]  /*06f0*/  HFMA2 R3, -RZ, RZ, 0, 0 ;  /* 0x00000000ff037431 */ /* 0x00cfe200000001ff */
[----:B------:R-:W-:Y:S06]  /*0700*/  @!P1 BRA `(.L_x_142) ;  /* 0x0000000000589947 */ /* 0x000fec0003800000 */
[----:B------:R-:W-:-:S07]  /*0710*/  IMAD.MOV.U32 R3, RZ, RZ, RZ ;  /* 0x000000ffff037224 */ /* 0x000fce00078e00ff */
.L_x_143:
[C---:B012---:R-:W-:Y:S02]  /*0720*/  IMAD R5, R3.reuse, 0x400, R0 ;  /* 0x0000040003057824 */ /* 0x047fe400078e0200 */
[----:B------:R-:W-:-:S03]  /*0730*/  VIADD R3, R3, 0x10 ;  /* 0x0000001003037836 */ /* 0x000fc60000000000 */
[----:B------:R2:W-:Y:S02]  /*0740*/  STS [R5+0x200], RZ ;  /* 0x000200ff05007388 */ /* 0x0005e40000000800 */
[----:B------:R-:W-:Y:S02]  /*0750*/  ISETP.NE.AND P1, PT, R3, UR26, PT ;  /* 0x0000001a03007c0c */ /* 0x000fe4000bf25270 */
[----:B------:R2:W-:Y:S04]  /*0760*/  STS [R5+0x600], RZ ;  /* 0x000600ff05007388 */ /* 0x0005e80000000800 */
        /* <DEDUP_REMOVED lines=13> */
[----:B------:R2:W-:Y:S01]  /*0840*/  STS [R5+0x3e00], RZ ;  /* 0x003e00ff05007388 */ /* 0x0005e20000000800 */
[----:B------:R-:W-:Y:S05]  /*0850*/  @P1 BRA `(.L_x_143) ;  /* 0xfffffffc00b01947 */ /* 0x000fea000383ffff */
[----:B------:R-:W-:-:S07]  /*0860*/  IMAD.U32 R3, RZ, RZ, UR26 ;  /* 0x0000001aff037e24 */ /* 0x000fce000f8e00ff */
.L_x_142:
[----:B------:R-:W-:Y:S05]  /*0870*/  @!P0 BRA `(.L_x_137) ;  /* 0x00000000007c8947 */ /* 0x000fea0003800000 */
[----:B------:R-:W-:Y:S01]  /*0880*/  ISETP.GE.U32.AND P0, PT, R2, 0x7, PT ;  /* 0x000000070200780c */ /* 0x000fe20003f06070 */
[----:B------:R-:W-:-:S12]  /*0890*/  UISETP.NE.AND UP0, UPT, UR24, URZ, UPT ;  /* 0x000000ff1800728c */ /* 0x000fd8000bf05270 */
[----:B------:R-:W-:Y:S05]  /*08a0*/  @!P0 BRA `(.L_x_144) ;  /* 0x0000000000288947 */ /* 0x000fea0003800000 */
[C---:B------:R-:W-:Y:S02]  /*08b0*/  IMAD R2, R3.reuse, 0x400, R0 ;  /* 0x0000040003027824 */ /* 0x040fe400078e0200 */
[----:B------:R-:W-:-:S03]  /*08c0*/  VIADD R3, R3, 0x8 ;  /* 0x0000000803037836 */ /* 0x000fc60000000000 */
[----:B------:R3:W-:Y:S04]  /*08d0*/  STS [R2+0x200], RZ ;  /* 0x000200ff02007388 */ /* 0x0007e80000000800 */
[----:B------:R3:W-:Y:S04]  /*08e0*/  STS [R2+0x600], RZ ;  /* 0x000600ff02007388 */ /* 0x0007e80000000800 */
[----:B------:R3:W-:Y:S04]  /*08f0*/  STS [R2+0xa00], RZ ;  /* 0x000a00ff02007388 */ /* 0x0007e80000000800 */
[----:B------:R3:W-:Y:S04]  /*0900*/  STS [R2+0xe00], RZ ;  /* 0x000e00ff02007388 */ /* 0x0007e80000000800 */
[----:B------:R3:W-:Y:S04]  /*0910*/  STS [R2+0x1200], RZ ;  /* 0x001200ff02007388 */ /* 0x0007e80000000800 */
[----:B------:R3:W-:Y:S04]  /*0920*/  STS [R2+0x1600], RZ ;  /* 0x001600ff02007388 */ /* 0x0007e80000000800 */
[----:B------:R3:W-:Y:S04]  /*0930*/  STS [R2+0x1a00], RZ ;  /* 0x001a00ff02007388 */ /* 0x0007e80000000800 */
[----:B------:R3:W-:Y:S02]  /*0940*/  STS [R2+0x1e00], RZ ;  /* 0x001e00ff02007388 */ /* 0x0007e40000000800 */
.L_x_144:
[----:B------:R-:W-:Y:S05]  /*0950*/  BRA.U !UP0, `(.L_x_137) ;  /* 0x0000000108447547 */ /* 0x000fea000b800000 */
[----:B------:R-:W-:Y:S01]  /*0960*/  ISETP.GE.U32.AND P0, PT, R6, 0x3, PT ;  /* 0x000000030600780c */ /* 0x000fe20003f06070 */
[----:B------:R-:W-:-:S12]  /*0970*/  UISETP.NE.AND UP0, UPT, UR25, URZ, UPT ;  /* 0x000000ff1900728c */ /* 0x000fd8000bf05270 */
[C---:B---3--:R-:W-:Y:S01]  /*0980*/  @P0 IMAD R2, R3.reuse, 0x400, R0 ;  /* 0x0000040003020824 */ /* 0x048fe200078e0200 */
[----:B------:R-:W-:-:S04]  /*0990*/  @P0 IADD3 R3, PT, PT, R3, 0x4, RZ ;  /* 0x0000000403030810 */ /* 0x000fc80007ffe0ff */
[----:B------:R4:W-:Y:S04]  /*09a0*/  @P0 STS [R2+0x200], RZ ;  /* 0x000200ff02000388 */ /* 0x0009e80000000800 */
[----:B------:R4:W-:Y:S04]  /*09b0*/  @P0 STS [R2+0x600], RZ ;  /* 0x000600ff02000388 */ /* 0x0009e80000000800 */
[----:B------:R4:W-:Y:S04]  /*09c0*/  @P0 STS [R2+0xa00], RZ ;  /* 0x000a00ff02000388 */ /* 0x0009e80000000800 */
[----:B------:R4:W-:Y:S01]  /*09d0*/  @P0 STS [R2+0xe00], RZ ;  /* 0x000e00ff02000388 */ /* 0x0009e20000000800 */
[----:B------:R-:W-:Y:S05]  /*09e0*/  BRA.U !UP0, `(.L_x_137) ;  /* 0x0000000108207547 */ /* 0x000fea000b800000 */
[----:B------:R-:W-:Y:S01]  /*09f0*/  IMAD R3, R3, 0x400, R0 ;  /* 0x0000040003037824 */ /* 0x000fe200078e0200 */
[----:B------:R-:W-:-:S04]  /*0a00*/  UISETP.NE.AND UP0, UPT, UR25, 0x1, UPT ;  /* 0x000000011900788c */ /* 0x000fc8000bf05270 */
[----:B------:R3:W-:Y:S05]  /*0a10*/  STS [R3+0x200], RZ ;  /* 0x000200ff03007388 */ /* 0x0007ea0000000800 */
[----:B------:R-:W-:Y:S05]  /*0a20*/  BRA.U !UP0, `(.L_x_137) ;  /* 0x0000000108107547 */ /* 0x000fea000b800000 */
[----:B------:R-:W-:Y:S01]  /*0a30*/  UISETP.NE.AND UP0, UPT, UR25, 0x2, UPT ;  /* 0x000000021900788c */ /* 0x000fe2000bf05270 */
[----:B------:R0:W-:Y:S05]  /*0a40*/  STS [R3+0x600], RZ ;  /* 0x000600ff03007388 */ /* 0x0001ea0000000800 */
[----:B------:R-:W-:-:S13]  /*0a50*/  PLOP3.LUT P0, PT, PT, PT, UP0, 0x80, 0x8 ;  /* 0x000000000008781c */ /* 0x000fda0003f0f008 */
[----:B------:R0:W-:Y:S02]  /*0a60*/  @P0 STS [R3+0xa00], RZ ;  /* 0x000a00ff03000388 */ /* 0x0001e40000000800 */
.L_x_137:
[----:B------:R-:W-:Y:S05]  /*0a70*/  BSYNC.RECONVERGENT B0 ;  /* 0x0000000000007941 */ /* 0x000fea0003800200 */
.L_x_136:
[----:B------:R-:W5:Y:S01]  /*0a80*/  LDCU.64 UR14, c[0x0][0x390] ;  /* 0x00007200ff0e77ac */ /* 0x000f620008000a00 */
[----:B------:R-:W-:Y:S02]  /*0a90*/  USHF.L.U32 UR4, UR6, 0x1e, URZ ;  /* 0x0000001e06047899 */ /* 0x000fe400080006ff */
[----:B------:R-:W-:Y:S02]  /*0aa0*/  USHF.L.U64.HI UR5, UR6, 0x1e, UR7 ;  /* 0x0000001e06057899 */ /* 0x000fe40008010207 */
[----:B-----5:R-:W-:-:S04]  /*0ab0*/  UIADD3 UR4, UP0, UPT, -UR4, UR14, URZ ;  /* 0x0000000e04047290 */ /* 0x020fc8000ff1e1ff */
[----:B------:R-:W-:Y:S02]  /*0ac0*/  UIADD3.X UR5, UPT, UPT, ~UR5, UR15, URZ, UP0, !UPT ;  /* 0x0000000f05057290 */ /* 0x000fe400087fe5ff */
[----:B------:R-:W-:-:S04]  /*0ad0*/  UISETP.LT.U32.AND UP0, UPT, UR4, 0x40000000, UPT ;  /* 0x400000000400788c */ /* 0x000fc8000bf01070 */
[----:B------:R-:W-:-:S04]  /*0ae0*/  UISETP.LT.U32.AND.EX UP0, UPT, UR5, URZ, UPT, UP0 ;  /* 0x000000ff0500728c */ /* 0x000fc8000bf01100 */
[----:B------:R-:W-:Y:S02]  /*0af0*/  USEL UR13, UR4, 0x40000000, UP0 ;  /* 0x40000000040d7887 */ /* 0x000fe40008000000 */
[----:B------:R-:W-:Y:S02]  /*0b00*/  USEL UR14, UR5, URZ, UP0 ;  /* 0x000000ff050e7287 */ /* 0x000fe40008000000 */
[----:B------:R-:W-:-:S04]  /*0b10*/  UISETP.GT.U32.AND UP0, UPT, UR13, UR8, UPT ;  /* 0x000000080d00728c */ /* 0x000fc8000bf04070 */
[----:B------:R-:W-:Y:S01]  /*0b20*/  UISETP.GT.U32.AND.EX UP0, UPT, UR14, URZ, UPT, UP0 ;  /* 0x000000ff0e00728c */ /* 0x000fe2000bf04100 */
[----:B------:R-:W-:Y:S08]  /*0b30*/  BAR.SYNC.DEFER_BLOCKING 0x0 ;  /* 0x0000000000007b1d */ /* 0x000ff00000010000 */
[----:B------:R-:W-:Y:S06]  /*0b40*/  BAR.SYNC.DEFER_BLOCKING 0x0 ;  /* 0x0000000000007b1d */ /* 0x000fec0000010000 */
[----:B------:R-:W-:Y:S05]  /*0b50*/  BRA.U !UP0, `(.L_x_145) ;  /* 0x0000000d082c7547 */ /* 0x000fea000b800000 */
[----:B------:R-:W-:Y:S01]  /*0b60*/  UMOV UR10, UR8 ;  /* 0x00000008000a7c82 */ /* 0x000fe20008000000 */
[----:B------:R-:W-:-:S05]  /*0b70*/  UMOV UR5, URZ ;  /* 0x000000ff00057c82 */ /* 0x000fca0008000000 */
.L_x_150:
[----:B-----5:R-:W5:Y:S01]  /*0b80*/  LDCU.64 UR18, c[0x0][0x390] ;  /* 0x00007200ff1277ac */ /* 0x020f620008000a00 */
[----:B------:R-:W-:Y:S02]  /*0b90*/  USHF.L.U32 UR15, UR6, 0x1e, URZ ;  /* 0x0000001e060f7899 */ /* 0x000fe400080006ff */
[----:B------:R-:W-:Y:S02]  /*0ba0*/  USHF.L.U64.HI UR16, UR6, 0x1e, UR7 ;  /* 0x0000001e06107899 */ /* 0x000fe40008010207 */
[----:B------:R-:W-:-:S04]  /*0bb0*/  UIADD3 UR15, UP0, UPT, UR10, UR15, URZ ;  /* 0x0000000f0a0f7290 */ /* 0x000fc8000ff1e0ff */
[----:B------:R-:W-:Y:S02]  /*0bc0*/  UIADD3.X UR16, UPT, UPT, UR5, UR16, URZ, UP0, !UPT ;  /* 0x0000001005107290 */ /* 0x000fe400087fe4ff */
[----:B------:R-:W-:Y:S02]  /*0bd0*/  ULEA UR10, UP0, UR28, UR10, 0xb ;  /* 0x0000000a1c0a7291 */ /* 0x000fe4000f8058ff */
[----:B-----5:R-:W-:Y:S02]  /*0be0*/  UIADD3 UR17, UP1, UPT, -UR15, UR18, URZ ;  /* 0x000000120f117290 */ /* 0x020fe4000ff3e1ff */
[----:B------:R-:W-:Y:S02]  /*0bf0*/  UIADD3.X UR5, UPT, UPT, URZ, UR5, URZ, UP0, !UPT ;  /* 0x00000005ff057290 */ /* 0x000fe400087fe4ff */
[----:B------:R-:W-:Y:S02]  /*0c00*/  UIADD3.X UR4, UPT, UPT, ~UR16, UR19, URZ, UP1, !UPT ;  /* 0x0000001310047290 */ /* 0x000fe40008ffe5ff */
[----:B------:R-:W-:-:S02]  /*0c10*/  UISETP.GE.U32.AND UP1, UPT, UR17, 0x800, UPT ;  /* 0x000008001100788c */ /* 0x000fc4000bf26070 */
[----:B------:R-:W-:Y:S02]  /*0c20*/  UISETP.GE.U32.AND UP0, UPT, UR10, UR13, UPT ;  /* 0x0000000d0a00728c */ /* 0x000fe4000bf06070 */
[----:B------:R-:W-:Y:S02]  /*0c30*/  UISETP.GE.U32.AND.EX UP1, UPT, UR4, URZ, UPT, UP1 ;  /* 0x000000ff0400728c */ /* 0x000fe4000bf26110 */
[----:B------:R-:W-:-:S07]  /*0c40*/  UISETP.GE.U32.AND.EX UP0, UPT, UR5, UR14, UPT, UP0 ;  /* 0x0000000e0500728c */ /* 0x000fce000bf06100 */
[----:B0-----:R-:W-:Y:S05]  /*0c50*/  BRA.U !UP1, `(.L_x_146) ;  /* 0x0000000109587547 */ /* 0x001fea000b800000 */
[----:B------:R-:W4:Y:S01]  /*0c60*/  LDCU.64 UR18, c[0x0][0x388] ;  /* 0x00007100ff1277ac */ /* 0x000f220008000a00 */
[----:B0-23--:R-:W-:-:S05]  /*0c70*/  IADD3 R3, P0, PT, R4, UR15, RZ ;  /* 0x0000000f04037c10 */ /* 0x00dfca000ff1e0ff */
[----:B------:R-:W-:Y:S01]  /*0c80*/  IMAD.X R6, RZ, RZ, UR16, P0 ;  /* 0x00000010ff067e24 */ /* 0x000fe200080e06ff */
[----:B----4-:R-:W-:-:S04]  /*0c90*/  LEA R2, P0, R3, UR18, 0x2 ;  /* 0x0000001203027c11 */ /* 0x010fc8000f8010ff */
        /* <DEDUP_REMOVED lines=18> */
.L_x_146:
[----:B------:R-:W4:Y:S01]  /*0dc0*/  LDCU.64 UR18, c[0x0][0x388] ;  /* 0x00007100ff1277ac */ /* 0x000f220008000a00 */
[C---:B012---:R-:W-:Y:S01]  /*0dd0*/  VIADD R5, R4.reuse, 0x100 ;  /* 0x0000010004057836 */ /* 0x047fe20000000000 */
[C---:B---3--:R-:W-:Y:S01]  /*0de0*/  IADD3 R3, P0, PT, R4.reuse, UR15, RZ ;  /* 0x0000000f04037c10 */ /* 0x048fe2000ff1e0ff */
[C---:B----4-:R-:W-:Y:S01]  /*0df0*/  VIADD R2, R4.reuse, 0x80 ;  /* 0x0000008004027836 */ /* 0x050fe20000000000 */
[C---:B------:R-:W-:Y:S01]  /*0e00*/  ISETP.GE.AND P1, PT, R4.reuse, UR17, PT ;  /* 0x0000001104007c0c */ /* 0x040fe2000bf26270 */
[----:B------:R-:W-:Y:S01]  /*0e10*/  VIADD R7, R4, 0x180 ;  /* 0x0000018004077836 */ /* 0x000fe20000000000 */
[----:B------:R-:W-:Y:S01]  /*0e20*/  ISETP.GE.AND P3, PT, R5, UR17, PT ;  /* 0x0000001105007c0c */ /* 0x000fe2000bf66270 */
[----:B------:R-:W-:Y:S01]  /*0e30*/  IMAD.X R6, RZ, RZ, UR16, P0 ;  /* 0x00000010ff067e24 */ /* 0x000fe200080e06ff */
[----:B------:R-:W-:Y:S01]  /*0e40*/  ISETP.GE.AND P2, PT, R2, UR17, PT ;  /* 0x0000001102007c0c */ /* 0x000fe2000bf46270 */
[----:B------:R-:W-:Y:S01]  /*0e50*/  VIADD R5, R4, 0x200 ;  /* 0x0000020004057836 */ /* 0x000fe20000000000 */
[----:B------:R-:W-:Y:S01]  /*0e60*/  ISETP.GE.AND P4, PT, R7, UR17, PT ;  /* 0x0000001107007c0c */ /* 0x000fe2000bf86270 */
[----:B------:R-:W-:-:S03]  /*0e70*/  IMAD.MOV.U32 R12, RZ, RZ, 0x7fffffff ;  /* 0x7fffffffff0c7424 */ /* 0x000fc600078e00ff */
[----:B------:R-:W-:Y:S01]  /*0e80*/  ISETP.GE.AND P5, PT, R5, UR17, PT ;  /* 0x0000001105007c0c */ /* 0x000fe2000bfa6270 */
[----:B------:R-:W-:Y:S01]  /*0e90*/  VIADD R5, R4, 0x300 ;  /* 0x0000030004057836 */ /* 0x000fe20000000000 */
[----:B------:R-:W-:-:S04]  /*0ea0*/  LEA R2, P0, R3, UR18, 0x2 ;  /* 0x0000001203027c11 */ /* 0x000fc8000f8010ff */
[----:B------:R-:W-:Y:S01]  /*0eb0*/  LEA.HI.X R3, R3, UR19, R6, 0x2, P0 ;  /* 0x0000001303037c11 */ /* 0x000fe200080f1406 */
[----:B------:R-:W-:Y:S01]  /*0ec0*/  IMAD.MOV.U32 R11, RZ, RZ, 0x7fffffff ;  /* 0x7fffffffff0b7424 */ /* 0x000fe200078e00ff */
[----:B------:R-:W-:-:S03]  /*0ed0*/  IADD3 R6, PT, PT, R4, 0x280, RZ ;  /* 0x0000028004067810 */ /* 0x000fc60007ffe0ff */
[----:B------:R1:W5:Y:S01]  /*0ee0*/  @!P1 LDG.E R12, desc[UR20][R2.64] ;  /* 0x00000014020c9981 */ /* 0x000362000c1e1900 */
[----:B------:R-:W-:Y:S01]  /*0ef0*/  ISETP.GE.AND P1, PT, R5, UR17, PT ;  /* 0x0000001105007c0c */ /* 0x000fe2000bf26270 */
[----:B------:R-:W-:Y:S01]  /*0f00*/  VIADD R5, R4, 0x380 ;  /* 0x0000038004057836 */ /* 0x000fe20000000000 */
[----:B------:R-:W-:Y:S01]  /*0f10*/  ISETP.GE.AND P0, PT, R6, UR17, PT ;  /* 0x0000001106007c0c */ /* 0x000fe2000bf06270 */
[----:B------:R-:W-:Y:S01]  /*0f20*/  IMAD.MOV.U32 R9, RZ, RZ, 0x7fffffff ;  /* 0x7fffffffff097424 */ /* 0x000fe200078e00ff */
[----:B------:R1:W5:Y:S02]  /*0f30*/  @!P2 LDG.E R11, desc[UR20][R2.64+0x200] ;  /* 0x00020014020ba981 */ /* 0x000364000c1e1900 */
[----:B------:R-:W-:Y:S01]  /*0f40*/  ISETP.GE.AND P2, PT, R5, UR17, PT ;  /* 0x0000001105007c0c */ /* 0x000fe2000bf46270 */
[----:B------:R-:W-:Y:S02]  /*0f50*/  VIADD R5, R4, 0x480 ;  /* 0x0000048004057836 */ /* 0x000fe40000000000 */
[----:B------:R-:W-:Y:S01]  /*0f60*/  IMAD.MOV.U32 R10, RZ, RZ, 0x7fffffff ;  /* 0x7fffffffff0a7424 */ /* 0x000fe200078e00ff */
[----:B------:R1:W5:Y:S01]  /*0f70*/  @!P4 LDG.E R9, desc[UR20][R2.64+0x600] ;  /* 0x000600140209c981 */ /* 0x000362000c1e1900 */
[----:B------:R-:W-:-:S02]  /*0f80*/  MOV R8, 0x7fffffff ;  /* 0x7fffffff00087802 */ /* 0x000fc40000000f00 */
[C---:B------:R-:W-:Y:S02]  /*0f90*/  LOP3.LUT R6, R4.reuse, 0x400, RZ, 0xfc, !PT ;  /* 0x0000040004067812 */ /* 0x040fe400078efcff */
[----:B------:R-:W-:Y:S01]  /*0fa0*/  ISETP.GE.AND P4, PT, R5, UR17, PT ;  /* 0x0000001105007c0c */ /* 0x000fe2000bf86270 */
[----:B------:R-:W-:Y:S01]  /*0fb0*/  VIADD R5, R4, 0x500 ;  /* 0x0000050004057836 */ /* 0x000fe20000000000 */
[----:B------:R1:W5:Y:S01]  /*0fc0*/  @!P3 LDG.E R10, desc[UR20][R2.64+0x400] ;  /* 0x00040014020ab981 */ /* 0x000362000c1e1900 */
[----:B------:R-:W-:Y:S01]  /*0fd0*/  ISETP.GE.AND P3, PT, R6, UR17, PT ;  /* 0x0000001106007c0c */ /* 0x000fe2000bf66270 */
[----:B------:R-:W-:Y:S02]  /*0fe0*/  IMAD.MOV.U32 R6, RZ, RZ, 0x7fffffff ;  /* 0x7fffffffff067424 */ /* 0x000fe400078e00ff */
[----:B------:R1:W5:Y:S01]  /*0ff0*/  @!P5 LDG.E R8, desc[UR20][R2.64+0x800] ;  /* 0x000800140208d981 */ /* 0x000362000c1e1900 */
[----:B------:R-:W-:Y:S01]  /*1000*/  ISETP.GE.AND P5, PT, R5, UR17, PT ;  /* 0x0000001105007c0c */ /* 0x000fe2000bfa6270 */
[----:B------:R-:W-:-:S02]  /*1010*/  VIADD R5, R4, 0x600 ;  /* 0x0000060004057836 */ /* 0x000fc40000000000 */
[----:B------:R-:W-:Y:S01]  /*1020*/  IMAD.MOV.U32 R7, RZ, RZ, 0x7fffffff ;  /* 0x7fffffffff077424 */ /* 0x000fe200078e00ff */
[----:B------:R1:W5:Y:S01]  /*1030*/  @!P1 LDG.E R6, desc[UR20][R2.64+0xc00] ;  /* 0x000c001402069981 */ /* 0x000362000c1e1900 */
[C---:B------:R-:W-:Y:S01]  /*1040*/  VIADD R13, R4.reuse, 0x580 ;  /* 0x00000580040d7836 */ /* 0x040fe20000000000 */
[----:B------:R-:W-:Y:S01]  /*1050*/  ISETP.GE.AND P1, PT, R5, UR17, PT ;  /* 0x0000001105007c0c */ /* 0x000fe2000bf26270 */
[----:B------:R-:W-:Y:S02]  /*1060*/  IMAD.MOV.U32 R5, RZ, RZ, 0x7fffffff ;  /* 0x7fffffffff057424 */ /* 0x000fe400078e00ff */
[----:B------:R-:W-:Y:S01]  /*1070*/  IMAD.MOV.U32 R19, RZ, RZ, 0x7fffffff ;  /* 0x7fffffffff137424 */ /* 0x000fe200078e00ff */
[----:B------:R1:W5:Y:S01]  /*1080*/  @!P0 LDG.E R7, desc[UR20][R2.64+0xa00] ;  /* 0x000a001402078981 */ /* 0x000362000c1e1900 */
[----:B------:R-:W-:Y:S01]  /*1090*/  IMAD.MOV.U32 R18, RZ, RZ, 0x7fffffff ;  /* 0x7fffffffff127424 */ /* 0x000fe200078e00ff */
[----:B------:R-:W-:Y:S01]  /*10a0*/  ISETP.GE.AND P0, PT, R13, UR17, PT ;  /* 0x000000110d007c0c */ /* 0x000fe2000bf06270 */
[C---:B------:R-:W-:Y:S01]  /*10b0*/  VIADD R14, R4.reuse, 0x700 ;  /* 0x00000700040e7836 */ /* 0x040fe20000000000 */
[----:B------:R-:W-:Y:S01]  /*10c0*/  IADD3 R13, PT, PT, R4, 0x680, RZ ;  /* 0x00000680040d7810 */ /* 0x000fe20007ffe0ff */
[----:B------:R1:W5:Y:S03]  /*10d0*/  @!P2 LDG.E R5, desc[UR20][R2.64+0xe00] ;  /* 0x000e00140205a981 */ /* 0x000366000c1e1900 */
[----:B------:R-:W-:Y:S01]  /*10e0*/  ISETP.GE.AND P2, PT, R13, UR17, PT ;  /* 0x000000110d007c0c */ /* 0x000fe2000bf46270 */
[----:B------:R1:W5:Y:S01]  /*10f0*/  @!P3 LDG.E R19, desc[UR20][R2.64+0x1000] ;  /* 0x001000140213b981 */ /* 0x000362000c1e1900 */
[----:B------:R-:W-:-:S03]  /*1100*/  ISETP.GE.AND P3, PT, R14, UR17, PT ;  /* 0x000000110e007c0c */ /* 0x000fc6000bf66270 */
[----:B------:R1:W5:Y:S01]  /*1110*/  @!P4 LDG.E R18, desc[UR20][R2.64+0x1200] ;  /* 0x001200140212c981 */ /* 0x000362000c1e1900 */
[----:B------:R-:W-:Y:S01]  /*1120*/  ISETP.GE.AND P4, PT, R21, UR17, PT ;  /* 0x0000001115007c0c */ /* 0x000fe2000bf86270 */
[----:B------:R-:W-:Y:S01]  /*1130*/  IMAD.MOV.U32 R17, RZ, RZ, 0x7fffffff ;  /* 0x7fffffffff117424 */ /* 0x000fe200078e00ff */
[----:B------:R-:W-:Y:S01]  /*1140*/  MOV R14, 0x7fffffff ;  /* 0x7fffffff000e7802 */ /* 0x000fe20000000f00 */
[----:B------:R-:W-:Y:S02]  /*1150*/  IMAD.MOV.U32 R16, RZ, RZ, 0x7fffffff ;  /* 0x7fffffffff107424 */ /* 0x000fe400078e00ff */
[----:B------:R-:W-:Y:S02]  /*1160*/  IMAD.MOV.U32 R22, RZ, RZ, 0x7fffffff ;  /* 0x7fffffffff167424 */ /* 0x000fe400078e00ff */
        /* <DEDUP_REMOVED lines=8> */
.L_x_147:
[----:B01----:R-:W0:Y:S02]  /*11f0*/  LDC.64 R2, c[0x0][0x398] ;  /* 0x0000e600ff027b82 */ /* 0x003e240000000a00 */
[----:B0-----:R-:W-:-:S13]  /*1200*/  ISETP.GT.AND P0, PT, R3, R2, PT ;  /* 0x000000020300720c */ /* 0x001fda0003f04270 */
[----:B------:R-:W-:Y:S05]  /*1210*/  @!P0 BRA `(.L_x_148) ;  /* 0x0000000400788947 */ /* 0x000fea0003800000 */
[----:B------:R-:W0:Y:S01]  /*1220*/  S2UR UR15, SR_CgaCtaId ;  /* 0x00000000000f79c3 */ /* 0x000e220000008800 */
[----:B-----5:R-:W-:Y:S01]  /*1230*/  LOP3.LUT R15, R15, 0x80000000, RZ, 0x3c, !PT ;  /* 0x800000000f0f7812 */ /* 0x020fe200078e3cff */
[----:B------:R-:W-:Y:S01]  /*1240*/  UMOV UR4, 0x400 ;  /* 0x0000040000047882 */ /* 0x000fe20000000000 */
[----:B------:R-:W-:Y:S01]  /*1250*/  LOP3.LUT R14, R14, 0x80000000, RZ, 0x3c, !PT ;  /* 0x800000000e0e7812 */ /* 0x000fe200078e3cff */
[----:B------:R-:W1:Y:S01]  /*1260*/  LDCU UR16, c[0x0][0x398] ;  /* 0x00007300ff1077ac */ /* 0x000e620008000800 */
[----:B------:R-:W-:Y:S02]  /*1270*/  LOP3.LUT R13, R13, 0x80000000, RZ, 0x3c, !PT ;  /* 0x800000000d0d7812 */ /* 0x000fe400078e3cff */
[----:B------:R-:W-:Y:S02]  /*1280*/  LOP3.LUT R2, R22, 0x80000000, RZ, 0x3c, !PT ;  /* 0x8000000016027812 */ /* 0x000fe400078e3cff */
[----:B------:R-:W-:Y:S02]  /*1290*/  LOP3.LUT R16, R16, 0x80000000, RZ, 0x3c, !PT ;  /* 0x8000000010107812 */ /* 0x000fe400078e3cff */
[----:B------:R-:W-:-:S02]  /*12a0*/  LOP3.LUT R17, R17, 0x80000000, RZ, 0x3c, !PT ;  /* 0x8000000011117812 */ /* 0x000fc400078e3cff */
[----:B------:R-:W-:Y:S02]  /*12b0*/  LOP3.LUT R18, R18, 0x80000000, RZ, 0x3c, !PT ;  /* 0x8000000012127812 */ /* 0x000fe400078e3cff */
[----:B------:R-:W-:Y:S02]  /*12c0*/  LOP3.LUT R19, R19, 0x80000000, RZ, 0x3c, !PT ;  /* 0x8000000013137812 */ /* 0x000fe400078e3cff */
[----:B------:R-:W-:Y:S02]  /*12d0*/  LOP3.LUT R5, R5, 0x80000000, RZ, 0x3c, !PT ;  /* 0x8000000005057812 */ /* 0x000fe400078e3cff */
[----:B------:R-:W-:Y:S02]  /*12e0*/  LOP3.LUT R6, R6, 0x80000000, RZ, 0x3c, !PT ;  /* 0x8000000006067812 */ /* 0x000fe400078e3cff */
[----:B------:R-:W-:Y:S02]  /*12f0*/  LOP3.LUT R7, R7, 0x80000000, RZ, 0x3c, !PT ;  /* 0x8000000007077812 */ /* 0x000fe400078e3cff */
[----:B------:R-:W-:Y:S01]  /*1300*/  LOP3.LUT R8, R8, 0x80000000, RZ, 0x3c, !PT ;  /* 0x8000000008087812 */ /* 0x000fe200078e3cff */
[----:B0-----:R-:W-:Y:S01]  /*1310*/  ULEA UR15, UR15, UR4, 0x18 ;  /* 0x000000040f0f7291 */ /* 0x001fe2000f8ec0ff */
[----:B------:R-:W-:-:S02]  /*1320*/  LOP3.LUT R9, R9, 0x80000000, RZ, 0x3c, !PT ;  /* 0x8000000009097812 */ /* 0x000fc400078e3cff */
[----:B------:R-:W-:Y:S01]  /*1330*/  LOP3.LUT R10, R10, 0x80000000, RZ, 0x3c, !PT ;  /* 0x800000000a0a7812 */ /* 0x000fe200078e3cff */
[----:B------:R-:W-:Y:S01]  /*1340*/  UMOV UR4, URZ ;  /* 0x000000ff00047c82 */ /* 0x000fe20008000000 */
[----:B------:R-:W-:Y:S02]  /*1350*/  LOP3.LUT R11, R11, 0x80000000, RZ, 0x3c, !PT ;  /* 0x800000000b0b7812 */ /* 0x000fe400078e3cff */
[----:B-1----:R-:W-:-:S07]  /*1360*/  LOP3.LUT R12, R12, 0x80000000, RZ, 0x3c, !PT ;  /* 0x800000000c0c7812 */ /* 0x002fce00078e3cff */
.L_x_149:
[----:B------:R-:W-:Y:S01]  /*1370*/  IMAD R22, RZ, RZ, -UR16 ;  /* 0x80000010ff167e24 */ /* 0x000fe2000f8e02ff */
[----:B0-----:R-:W-:Y:S01]  /*1380*/  SHF.R.U32.HI R23, RZ, UR16, R12 ;  /* 0x00000010ff177c19 */ /* 0x001fe2000801160c */
[----:B------:R-:W-:Y:S01]  /*1390*/  IMAD.MOV.U32 R25, RZ, RZ, -0x1 ;  /* 0xffffffffff197424 */ /* 0x000fe200078e00ff */
[----:B------:R-:W-:Y:S01]  /*13a0*/  ULEA UR17, UR4, UR15, 0xa ;  /* 0x0000000f04117291 */ /* 0x000fe2000f8e50ff */
[----:B------:R-:W-:Y:S01]  /*13b0*/  SHF.R.U32.HI R27, RZ, UR16, R10 ;  /* 0x00000010ff1b7c19 */ /* 0x000fe2000801160a */
[----:B------:R-:W-:Y:S01]  /*13c0*/  UIADD3 UR4, UPT, UPT, UR4, 0x1, URZ ;  /* 0x0000000104047890 */ /* 0x000fe2000fffe0ff */
[----:B------:R-:W-:Y:S02]  /*13d0*/  VIADDMNMX R22, R22, R3, 0x8, PT ;  /* 0x0000000816167446 */ /* 0x000fe40003800103 */
[----:B------:R-:W-:Y:S02]  /*13e0*/  SHF.R.U32.HI R29, RZ, UR16, R9 ;  /* 0x00000010ff1d7c19 */ /* 0x000fe40008011609 */
[----:B------:R-:W-:-:S02]  /*13f0*/  SHF.L.U32 R22, R25, R22, RZ ;  /* 0x0000001619167219 */ /* 0x000fc400000006ff */
[----:B------:R-:W-:Y:S02]  /*1400*/  SHF.R.U32.HI R25, RZ, UR16, R11 ;  /* 0x00000010ff197c19 */ /* 0x000fe4000801160b */
[-C--:B------:R-:W-:Y:S02]  /*1410*/  LOP3.LUT R23, R23, R22.reuse, RZ, 0x30, !PT ;  /* 0x0000001617177212 */ /* 0x080fe400078e30ff */
[-C--:B------:R-:W-:Y:S02]  /*1420*/  LOP3.LUT R25, R25, R22.reuse, RZ, 0x30, !PT ;  /* 0x0000001619197212 */ /* 0x080fe400078e30ff */
[----:B------:R-:W-:Y:S02]  /*1430*/  LOP3.LUT R27, R27, R22, RZ, 0x30, !PT ;  /* 0x000000161b1b7212 */ /* 0x000fe400078e30ff */
[----:B------:R-:W-:Y:S02]  /*1440*/  LEA R23, R23, UR17, 0x2 ;  /* 0x0000001117177c11 */ /* 0x000fe4000f8e10ff */
[----:B------:R-:W-:-:S02]  /*1450*/  LEA R25, R25, UR17, 0x2 ;  /* 0x0000001119197c11 */ /* 0x000fc4000f8e10ff */
[----:B------:R-:W-:Y:S01]  /*1460*/  LEA R27, R27, UR17, 0x2 ;  /* 0x000000111b1b7c11 */ /* 0x000fe2000f8e10ff */
[----:B------:R0:W-:Y:S01]  /*1470*/  ATOMS.POPC.INC.32 RZ, [R23+URZ] ;  /* 0x0000000017ff7f8c */ /* 0x0001e2000d8000ff */
[----:B------:R-:W-:Y:S02]  /*1480*/  SHF.R.U32.HI R24, RZ, UR16, R8 ;  /* 0x00000010ff187c19 */ /* 0x000fe40008011608 */
[----:B------:R-:W-:Y:S01]  /*1490*/  SHF.R.U32.HI R26, RZ, UR16, R7 ;  /* 0x00000010ff1a7c19 */ /* 0x000fe20008011607 */
[----:B------:R1:W-:Y:S01]  /*14a0*/  ATOMS.POPC.INC.32 RZ, [R25+URZ] ;  /* 0x0000000019ff7f8c */ /* 0x0003e2000d8000ff */
[-C--:B------:R-:W-:Y:S02]  /*14b0*/  LOP3.LUT R29, R29, R22.reuse, RZ, 0x30, !PT ;  /* 0x000000161d1d7212 */ /* 0x080fe400078e30ff */
[----:B------:R-:W-:Y:S01]  /*14c0*/  LOP3.LUT R24, R24, R22, RZ, 0x30, !PT ;  /* 0x0000001618187212 */ /* 0x000fe200078e30ff */
[----:B------:R2:W-:Y:S01]  /*14d0*/  ATOMS.POPC.INC.32 RZ, [R27+URZ] ;  /* 0x000000001bff7f8c */ /* 0x0005e2000d8000ff */
[----:B0-----:R-:W-:-:S02]  /*14e0*/  SHF.R.U32.HI R23, RZ, UR16, R6 ;  /* 0x00000010ff177c19 */ /* 0x001fc40008011606 */
[-C--:B------:R-:W-:Y:S02]  /*14f0*/  LOP3.LUT R26, R26, R22.reuse, RZ, 0x30, !PT ;  /* 0x000000161a1a7212 */ /* 0x080fe400078e30ff */
[----:B-1----:R-:W-:Y:S02]  /*1500*/  SHF.R.U32.HI R25, RZ, UR16, R5 ;  /* 0x00000010ff197c19 */ /* 0x002fe40008011605 */
[-C--:B------:R-:W-:Y:S02]  /*1510*/  LOP3.LUT R23, R23, R22.reuse, RZ, 0x30, !PT ;  /* 0x0000001617177212 */ /* 0x080fe400078e30ff */
[----:B--2---:R-:W-:Y:S02]  /*1520*/  SHF.R.U32.HI R27, RZ, UR16, R19 ;  /* 0x00000010ff1b7c19 */ /* 0x004fe40008011613 */
[----:B------:R-:W-:Y:S02]  /*1530*/  LEA R29, R29, UR17, 0x2 ;  /* 0x000000111d1d7c11 */ /* 0x000fe4000f8e10ff */
[----:B------:R-:W-:-:S02]  /*1540*/  LOP3.LUT R25, R25, R22, RZ, 0x30, !PT ;  /* 0x0000001619197212 */ /* 0x000fc400078e30ff */
[----:B------:R-:W-:Y:S01]  /*1550*/  LEA R24, R24, UR17, 0x2 ;  /* 0x0000001118187c11 */ /* 0x000fe2000f8e10ff */
[----:B------:R0:W-:Y:S01]  /*1560*/  ATOMS.POPC.INC.32 RZ, [R29+URZ] ;  /* 0x000000001dff7f8c */ /* 0x0001e2000d8000ff */
[----:B------:R-:W-:Y:S02]  /*1570*/  LOP3.LUT R27, R27, R22, RZ, 0x30, !PT ;  /* 0x000000161b1b7212 */ /* 0x000fe400078e30ff */
[----:B------:R-:W-:Y:S01]  /*1580*/  LEA R26, R26, UR17, 0x2 ;  /* 0x000000111a1a7c11 */ /* 0x000fe2000f8e10ff */
[----:B------:R1:W-:Y:S01]  /*1590*/  ATOMS.POPC.INC.32 RZ, [R24+URZ] ;  /* 0x0000000018ff7f8c */ /* 0x0003e2000d8000ff */
[----:B------:R-:W-:Y:S02]  /*15a0*/  LEA R23, R23, UR17, 0x2 ;  /* 0x0000001117177c11 */ /* 0x000fe4000f8e10ff */
[----:B------:R-:W-:Y:S01]  /*15b0*/  LEA R25, R25, UR17, 0x2 ;  /* 0x0000001119197c11 */ /* 0x000fe2000f8e10ff */
[----:B------:R2:W-:Y:S01]  /*15c0*/  ATOMS.POPC.INC.32 RZ, [R26+URZ] ;  /* 0x000000001aff7f8c */ /* 0x0005e2000d8000ff */
[----:B------:R-:W-:-:S02]  /*15d0*/  LEA R27, R27, UR17, 0x2 ;  /* 0x000000111b1b7c11 */ /* 0x000fc4000f8e10ff */
[----:B0-----:R-:W-:Y:S01]  /*15e0*/  SHF.R.U32.HI R29, RZ, UR16, R18 ;  /* 0x00000010ff1d7c19 */ /* 0x001fe20008011612 */
[----:B------:R0:W-:Y:S01]  /*15f0*/  ATOMS.POPC.INC.32 RZ, [R23+URZ] ;  /* 0x0000000017ff7f8c */ /* 0x0001e2000d8000ff */
[----:B-1----:R-:W-:Y:S02]  /*1600*/  SHF.R.U32.HI R24, RZ, UR16, R17 ;  /* 0x00000010ff187c19 */ /* 0x002fe40008011611 */
[----:B------:R-:W-:Y:S01]  /*1610*/  SHF.R.U32.HI R28, RZ, UR16, R15 ;  /* 0x00000010ff1c7c19 */ /* 0x000fe2000801160f */
[----:B------:R1:W-:Y:S01]  /*1620*/  ATOMS.POPC.INC.32 RZ, [R25+URZ] ;  /* 0x0000000019ff7f8c */ /* 0x0003e2000d8000ff */
[----:B--2---:R-:W-:Y:S02]  /*1630*/  SHF.R.U32.HI R26, RZ, UR16, R16 ;  /* 0x00000010ff1a7c19 */ /* 0x004fe40008011610 */
[----:B------:R-:W-:Y:S01]  /*1640*/  LOP3.LUT R29, R29, R22, RZ, 0x30, !PT ;  /* 0x000000161d1d7212 */ /* 0x000fe200078e30ff */
[----:B------:R2:W-:Y:S01]  /*1650*/  ATOMS.POPC.INC.32 RZ, [R27+URZ] ;  /* 0x000000001bff7f8c */ /* 0x0005e2000d8000ff */
[----:B0-----:R-:W-:-:S02]  /*1660*/  SHF.R.U32.HI R23, RZ, UR16, R2 ;  /* 0x00000010ff177c19 */ /* 0x001fc40008011602 */
[-C--:B------:R-:W-:Y:S02]  /*1670*/  LOP3.LUT R24, R24, R22.reuse, RZ, 0x30, !PT ;  /* 0x0000001618187212 */ /* 0x080fe400078e30ff */
[----:B-1----:R-:W-:Y:S02]  /*1680*/  SHF.R.U32.HI R25, RZ, UR16, R13 ;  /* 0x00000010ff197c19 */ /* 0x002fe4000801160d */
[-C--:B------:R-:W-:Y:S02]  /*1690*/  LOP3.LUT R26, R26, R22.reuse, RZ, 0x30, !PT ;  /* 0x000000161a1a7212 */ /* 0x080fe400078e30ff */
[----:B--2---:R-:W-:Y:S01]  /*16a0*/  SHF.R.U32.HI R27, RZ, UR16, R14 ;  /* 0x00000010ff1b7c19 */ /* 0x004fe2000801160e */
[----:B------:R-:W-:Y:S01]  /*16b0*/  UIADD3 UR16, UPT, UPT, UR16, 0x8, URZ ;  /* 0x0000000810107890 */ /* 0x000fe2000fffe0ff */
[----:B------:R-:W-:Y:S02]  /*16c0*/  LOP3.LUT R23, R23, R22, RZ, 0x30, !PT ;  /* 0x0000001617177212 */ /* 0x000fe400078e30ff */
[----:B------:R-:W-:-:S02]  /*16d0*/  LEA R29, R29, UR17, 0x2 ;  /* 0x000000111d1d7c11 */ /* 0x000fc4000f8e10ff */
[-C--:B------:R-:W-:Y:S02]  /*16e0*/  LOP3.LUT R25, R25, R22.reuse, RZ, 0x30, !PT ;  /* 0x0000001619197212 */ /* 0x080fe400078e30ff */
[----:B------:R-:W-:Y:S01]  /*16f0*/  ISETP.LE.AND P0, PT, R3, UR16, PT ;  /* 0x0000001003007c0c */ /* 0x000fe2000bf03270 */
[----:B------:R0:W-:Y:S01]  /*1700*/  ATOMS.POPC.INC.32 RZ, [R29+URZ] ;  /* 0x000000001dff7f8c */ /* 0x0001e2000d8000ff */
[----:B------:R-:W-:Y:S02]  /*1710*/  LEA R24, R24, UR17, 0x2 ;  /* 0x0000001118187c11 */ /* 0x000fe4000f8e10ff */
[-C--:B------:R-:W-:Y:S02]  /*1720*/  LOP3.LUT R27, R27, R22.reuse, RZ, 0x30, !PT ;  /* 0x000000161b1b7212 */ /* 0x080fe400078e30ff */
[----:B------:R-:W-:Y:S01]  /*1730*/  LEA R26, R26, UR17, 0x2 ;  /* 0x000000111a1a7c11 */ /* 0x000fe2000f8e10ff */
[----:B------:R0:W-:Y:S01]  /*1740*/  ATOMS.POPC.INC.32 RZ, [R24+URZ] ;  /* 0x0000000018ff7f8c */ /* 0x0001e2000d8000ff */
[----:B------:R-:W-:-:S02]  /*1750*/  LOP3.LUT R28, R28, R22, RZ, 0x30, !PT ;  /* 0x000000161c1c7212 */ /* 0x000fc400078e30ff */
[----:B------:R-:W-:Y:S01]  /*1760*/  LEA R23, R23, UR17, 0x2 ;  /* 0x0000001117177c11 */ /* 0x000fe2000f8e10ff */
[----:B------:R0:W-:Y:S01]  /*1770*/  ATOMS.POPC.INC.32 RZ, [R26+URZ] ;  /* 0x000000001aff7f8c */ /* 0x0001e2000d8000ff */
[----:B------:R-:W-:Y:S02]  /*1780*/  LEA R25, R25, UR17, 0x2 ;  /* 0x0000001119197c11 */ /* 0x000fe4000f8e10ff */
[----:B------:R-:W-:Y:S01]  /*1790*/  LEA R27, R27, UR17, 0x2 ;  /* 0x000000111b1b7c11 */ /* 0x000fe2000f8e10ff */
[----:B------:R0:W-:Y:S01]  /*17a0*/  ATOMS.POPC.INC.32 RZ, [R23+URZ] ;  /* 0x0000000017ff7f8c */ /* 0x0001e2000d8000ff */
[----:B------:R-:W-:-:S03]  /*17b0*/  LEA R28, R28, UR17, 0x2 ;  /* 0x000000111c1c7c11 */ /* 0x000fc6000f8e10ff */
[----:B------:R0:W-:Y:S04]  /*17c0*/  ATOMS.POPC.INC.32 RZ, [R25+URZ] ;  /* 0x0000000019ff7f8c */ /* 0x0001e8000d8000ff */
[----:B------:R0:W-:Y:S04]  /*17d0*/  ATOMS.POPC.INC.32 RZ, [R27+URZ] ;  /* 0x000000001bff7f8c */ /* 0x0001e8000d8000ff */
[----:B------:R0:W-:Y:S01]  /*17e0*/  ATOMS.POPC.INC.32 RZ, [R28+URZ] ;  /* 0x000000001cff7f8c */ /* 0x0001e2000d8000ff */
[----:B------:R-:W-:Y:S05]  /*17f0*/  @!P0 BRA `(.L_x_149) ;  /* 0xfffffff800dc8947 */ /* 0x000fea000383ffff */
.L_x_148:
[----:B------:R-:W-:Y:S05]  /*1800*/  BRA.U !UP0, `(.L_x_150) ;  /* 0xfffffff108dc7547 */ /* 0x000fea000b83ffff */
.L_x_145:
[----:B------:R-:W-:Y:S01]  /*1810*/  BAR.SYNC.DEFER_BLOCKING 0x0 ;  /* 0x0000000000007b1d */ /* 0x000fe20000010000 */
[----:B------:R-:W-:-:S05]  /*1820*/  ISETP.NE.AND P0, PT, R20, RZ, PT ;  /* 0x000000ff1400720c */ /* 0x000fca0003f05270 */
[----:B------:R-:W-:Y:S08]  /*1830*/  BSSY.RECONVERGENT B0, `(.L_x_151) ;  /* 0x0000164000007945 */ /* 0x000ff00003800200 */
[----:B------:R-:W-:Y:S05]  /*1840*/  @P0 BRA `(.L_x_152) ;  /* 0x0000001400880947 */ /* 0x000fea0003800000 */
[----:B------:R-:W-:Y:S01]  /*1850*/  UISETP.GE.U32.AND UP0, UPT, UR22, 0x7, UPT ;  /* 0x000000071600788c */ /* 0x000fe2000bf06070 */
[----:B0-23--:R-:W-:-:S08]  /*1860*/  IMAD.MOV.U32 R3, RZ, RZ, RZ ;  /* 0x000000ffff037224 */ /* 0x00dfd000078e00ff */
[----:B------:R-:W-:Y:S05]  /*1870*/  BRA.U !UP0, `(.L_x_153) ;  /* 0x00000005085c7547 */ /* 0x000fea000b800000 */
[----:B----4-:R-:W0:Y:S01]  /*1880*/  LDC.64 R2, c[0x0][0x380] ;  /* 0x0000e000ff027b82 */ /* 0x010e220000000a00 */
[----:B-1---5:R-:W-:-:S07]  /*1890*/  IMAD.MOV.U32 R5, RZ, RZ, RZ ;  /* 0x000000ffff057224 */ /* 0x022fce00078e00ff */
.L_x_170:
[----:B----4-:R-:W-:Y:S01]  /*18a0*/  IMAD R7, R5, 0x400, R0 ;  /* 0x0000040005077824 */ /* 0x010fe200078e0200 */
[----:B------:R-:W-:Y:S04]  /*18b0*/  BSSY.RECONVERGENT B1, `(.L_x_154) ;  /* 0x000000f000017945 */ /* 0x000fe80003800200 */
[----:B01----:R-:W1:Y:S04]  /*18c0*/  LDS R18, [R7] ;  /* 0x0000000007127984 */ /* 0x003e680000000800 */
[----:B--23--:R2:W3:Y:S04]  /*18d0*/  LDS R9, [R7+0x400] ;  /* 0x0004000007097984 */ /* 0x00c4e80000000800 */
[----:B------:R2:W4:Y:S04]  /*18e0*/  LDS R22, [R7+0x800] ;  /* 0x0008000007167984 */ /* 0x0005280000000800 */
[----:B------:R2:W0:Y:S04]  /*18f0*/  LDS R14, [R7+0xc00] ;  /* 0x000c0000070e7984 */ /* 0x0004280000000800 */
[----:B------:R2:W0:Y:S04]  /*1900*/  LDS R12, [R7+0x1000] ;  /* 0x00100000070c7984 */ /* 0x0004280000000800 */
[----:B------:R2:W0:Y:S04]  /*1910*/  LDS R6, [R7+0x1400] ;  /* 0x0014000007067984 */ /* 0x0004280000000800 */
[----:B------:R2:W0:Y:S04]  /*1920*/  LDS R8, [R7+0x1800] ;  /* 0x0018000007087984 */ /* 0x0004280000000800 */
[----:B------:R2:W0:Y:S01]  /*1930*/  LDS R10, [R7+0x1c00] ;  /* 0x001c0000070a7984 */ /* 0x0004220000000800 */
[----:B-1----:R-:W-:-:S13]  /*1940*/  ISETP.NE.AND P0, PT, R18, RZ, PT ;  /* 0x000000ff1200720c */ /* 0x002fda0003f05270 */
[----:B--234-:R-:W-:Y:S05]  /*1950*/  @!P0 BRA `(.L_x_155) ;  /* 0x0000000000108947 */ /* 0x01cfea0003800000 */
[----:B------:R-:W-:Y:S01]  /*1960*/  LEA R17, R5, R4, 0x8 ;  /* 0x0000000405117211 */ /* 0x000fe200078e40ff */
[----:B------:R-:W-:-:S04]  /*1970*/  IMAD.MOV.U32 R19, RZ, RZ, RZ ;  /* 0x000000ffff137224 */ /* 0x000fc800078e00ff */
[----:B0-----:R-:W-:-:S05]  /*1980*/  IMAD.WIDE.U32 R16, R17, 0x8, R2 ;  /* 0x0000000811107825 */ /* 0x001fca00078e0002 */
[----:B------:R1:W-:Y:S02]  /*1990*/  REDG.E.ADD.64.STRONG.GPU desc[UR20][R16.64], R18 ;  /* 0x000000121000798e */ /* 0x0003e4000c12e514 */
.L_x_155:
[----:B------:R-:W-:Y:S05]  /*19a0*/  BSYNC.RECONVERGENT B1 ;  /* 0x0000000000017941 */ /* 0x000fea0003800200 */
.L_x_154:
[----:B------:R-:W-:Y:S01]  /*19b0*/  ISETP.NE.AND P6, PT, R9, RZ, PT ;  /* 0x000000ff0900720c */ /* 0x000fe20003fc5270 */
[----:B------:R-:W-:Y:S01]  /*19c0*/  BSSY.RECONVERGENT B1, `(.L_x_156) ;  /* 0x000000e000017945 */ /* 0x000fe20003800200 */
[----:B------:R-:W-:Y:S02]  /*19d0*/  ISETP.NE.AND P0, PT, R22, RZ, PT ;  /* 0x000000ff1600720c */ /* 0x000fe40003f05270 */
[----:B0-----:R-:W-:Y:S02]  /*19e0*/  ISETP.NE.AND P1, PT, R14, RZ, PT ;  /* 0x000000ff0e00720c */ /* 0x001fe40003f25270 */
[----:B------:R-:W-:Y:S02]  /*19f0*/  ISETP.NE.AND P2, PT, R12, RZ, PT ;  /* 0x000000ff0c00720c */ /* 0x000fe40003f45270 */
[----:B------:R-:W-:Y:S02]  /*1a00*/  ISETP.NE.AND P3, PT, R6, RZ, PT ;  /* 0x000000ff0600720c */ /* 0x000fe40003f65270 */
[----:B------:R-:W-:-:S02]  /*1a10*/  ISETP.NE.AND P4, PT, R8, RZ, PT ;  /* 0x000000ff0800720c */ /* 0x000fc40003f85270 */
[----:B------:R-:W-:Y:S01]  /*1a20*/  ISETP.NE.AND P5, PT, R10, RZ, PT ;  /* 0x000000ff0a00720c */ /* 0x000fe20003fa5270 */
[----:B------:R-:W-:-:S12]  /*1a30*/  @!P6 BRA `(.L_x_157) ;  /* 0x000000000018e947 */ /* 0x000fd80003800000 */
[----:B-1----:R-:W-:Y:S02]  /*1a40*/  IMAD R17, R5, 0x100, R4 ;  /* 0x0000010005117824 */ /* 0x002fe400078e0204 */
[----:B------:R-:W-:Y:S02]  /*1a50*/  IMAD.MOV.U32 R18, RZ, RZ, R9 ;  /* 0x000000ffff127224 */ /* 0x000fe400078e0009 */
[----:B------:R-:W-:Y:S02]  /*1a60*/  VIADD R17, R17, 0x100 ;  /* 0x0000010011117836 */ /* 0x000fe40000000000 */
[----:B------:R-:W-:Y:S02]  /*1a70*/  IMAD.MOV.U32 R19, RZ, RZ, RZ ;  /* 0x000000ffff137224 */ /* 0x000fe400078e00ff */
[----:B------:R-:W-:-:S05]  /*1a80*/  IMAD.WIDE.U32 R16, R17, 0x8, R2 ;  /* 0x0000000811107825 */ /* 0x000fca00078e0002 */
[----:B------:R0:W-:Y:S02]  /*1a90*/  REDG.E.ADD.64.STRONG.GPU desc[UR20][R16.64], R18 ;  /* 0x000000121000798e */ /* 0x0001e4000c12e514 */
.L_x_157:
[----:B------:R-:W-:Y:S05]  /*1aa0*/  BSYNC.RECONVERGENT B1 ;  /* 0x0000000000017941 */ /* 0x000fea0003800200 */
.L_x_156:
[----:B------:R-:W-:Y:S04]  /*1ab0*/  BSSY.RECONVERGENT B1, `(.L_x_158) ;  /* 0x0000007000017945 */ /* 0x000fe80003800200 */
[----:B------:R-:W-:Y:S05]  /*1ac0*/  @!P0 BRA `(.L_x_159) ;  /* 0x0000000000148947 */ /* 0x000fea0003800000 */
[----:B01----:R-:W-:Y:S02]  /*1ad0*/  IMAD R17, R5, 0x100, R4 ;  /* 0x0000010005117824 */ /* 0x003fe400078e0204 */
[----:B------:R-:W-:-:S03]  /*1ae0*/  IMAD.MOV.U32 R23, RZ, RZ, RZ ;  /* 0x000000ffff177224 */ /* 0x000fc600078e00ff */
[----:B------:R-:W-:-:S05]  /*1af0*/  IADD3 R17, PT, PT, R17, 0x200, RZ ;  /* 0x0000020011117810 */ /* 0x000fca0007ffe0ff */
[----:B------:R-:W-:-:S05]  /*1b00*/  IMAD.WIDE.U32 R16, R17, 0x8, R2 ;  /* 0x0000000811107825 */ /* 0x000fca00078e0002 */
[----:B------:R2:W-:Y:S02]  /*1b10*/  REDG.E.ADD.64.STRONG.GPU desc[UR20][R16.64], R22 ;  /* 0x000000161000798e */ /* 0x0005e4000c12e514 */
.L_x_159:
[----:B------:R-:W-:Y:S05]  /*1b20*/  BSYNC.RECONVERGENT B1 ;  /* 0x0000000000017941 */ /* 0x000fea0003800200 */
.L_x_158:
[----:B------:R-:W-:Y:S04]  /*1b30*/  BSSY.RECONVERGENT B1, `(.L_x_160) ;  /* 0x0000007000017945 */ /* 0x000fe80003800200 */
[----:B------:R-:W-:Y:S05]  /*1b40*/  @!P1 BRA `(.L_x_161) ;  /* 0x0000000000149947 */ /* 0x000fea0003800000 */
[----:B012---:R-:W-:Y:S02]  /*1b50*/  IMAD R17, R5, 0x100, R4 ;  /* 0x0000010005117824 */ /* 0x007fe400078e0204 */
[----:B------:R-:W-:Y:S02]  /*1b60*/  IMAD.MOV.U32 R15, RZ, RZ, RZ ;  /* 0x000000ffff0f7224 */ /* 0x000fe400078e00ff */
[----:B------:R-:W-:-:S04]  /*1b70*/  VIADD R17, R17, 0x300 ;  /* 0x0000030011117836 */ /* 0x000fc80000000000 */
[----:B------:R-:W-:-:S05]  /*1b80*/  IMAD.WIDE.U32 R16, R17, 0x8, R2 ;  /* 0x0000000811107825 */ /* 0x000fca00078e0002 */
[----:B------:R3:W-:Y:S02]  /*1b90*/  REDG.E.ADD.64.STRONG.GPU desc[UR20][R16.64], R14 ;  /* 0x0000000e1000798e */ /* 0x0007e4000c12e514 */
.L_x_161:
[----:B------:R-:W-:Y:S05]  /*1ba0*/  BSYNC.RECONVERGENT B1 ;  /* 0x0000000000017941 */ /* 0x000fea0003800200 */
.L_x_160:
[----:B------:R-:W-:Y:S04]  /*1bb0*/  BSSY.RECONVERGENT B1, `(.L_x_162) ;  /* 0x0000007000017945 */ /* 0x000fe80003800200 */
[----:B------:R-:W-:Y:S05]  /*1bc0*/  @!P2 BRA `(.L_x_163) ;  /* 0x000000000014a947 */ /* 0x000fea0003800000 */
[----:B---3--:R-:W-:Y:S02]  /*1bd0*/  IMAD R15, R5, 0x100, R4 ;  /* 0x00000100050f7824 */ /* 0x008fe400078e0204 */
[----:B------:R-:W-:Y:S02]  /*1be0*/  HFMA2 R13, -RZ, RZ, 0, 0 ;  /* 0x00000000ff0d7431 */ /* 0x000fe400000001ff */
[----:B------:R-:W-:-:S04]  /*1bf0*/  VIADD R15, R15, 0x400 ;  /* 0x000004000f0f7836 */ /* 0x000fc80000000000 */
[----:B------:R-:W-:-:S05]  /*1c00*/  IMAD.WIDE.U32 R14, R15, 0x8, R2 ;  /* 0x000000080f0e7825 */ /* 0x000fca00078e0002 */
[----:B------:R4:W-:Y:S02]  /*1c10*/  REDG.E.ADD.64.STRONG.GPU desc[UR20][R14.64], R12 ;  /* 0x0000000c0e00798e */ /* 0x0009e4000c12e514 */
.L_x_163:
[----:B------:R-:W-:Y:S05]  /*1c20*/  BSYNC.RECONVERGENT B1 ;  /* 0x0000000000017941 */ /* 0x000fea0003800200 */
.L_x_162:
[----:B------:R-:W-:Y:S04]  /*1c30*/  BSSY.RECONVERGENT B1, `(.L_x_164) ;  /* 0x0000007000017945 */ /* 0x000fe80003800200 */
[----:B------:R-:W-:Y:S05]  /*1c40*/  @!P3 BRA `(.L_x_165) ;  /* 0x000000000014b947 */ /* 0x000fea0003800000 */
[----:B----4-:R-:W-:Y:S02]  /*1c50*/  IMAD R13, R5, 0x100, R4 ;  /* 0x00000100050d7824 */ /* 0x010fe400078e0204 */
[----:B------:R-:W-:Y:S02]  /*1c60*/  IMAD.MOV.U32 R7, RZ, RZ, RZ ;  /* 0x000000ffff077224 */ /* 0x000fe400078e00ff */
[----:B------:R-:W-:-:S04]  /*1c70*/  VIADD R13, R13, 0x500 ;  /* 0x000005000d0d7836 */ /* 0x000fc80000000000 */
[----:B------:R-:W-:-:S05]  /*1c80*/  IMAD.WIDE.U32 R12, R13, 0x8, R2 ;  /* 0x000000080d0c7825 */ /* 0x000fca00078e0002 */
[----:B------:R4:W-:Y:S02]  /*1c90*/  REDG.E.ADD.64.STRONG.GPU desc[UR20][R12.64], R6 ;  /* 0x000000060c00798e */ /* 0x0009e4000c12e514 */
.L_x_165:
[----:B------:R-:W-:Y:S05]  /*1ca0*/  BSYNC.RECONVERGENT B1 ;  /* 0x0000000000017941 */ /* 0x000fea0003800200 */
.L_x_164:
[----:B------:R-:W-:Y:S04]  /*1cb0*/  BSSY.RECONVERGENT B1, `(.L_x_166) ;  /* 0x0000007000017945 */ /* 0x000fe80003800200 */
[----:B------:R-:W-:Y:S05]  /*1cc0*/  @!P4 BRA `(.L_x_167) ;  /* 0x000000000014c947 */ /* 0x000fea0003800000 */
[----:B----4-:R-:W-:Y:S02]  /*1cd0*/  IMAD R7, R5, 0x100, R4 ;  /* 0x0000010005077824 */ /* 0x010fe400078e0204 */
[----:B------:R-:W-:Y:S02]  /*1ce0*/  IMAD.MOV.U32 R9, RZ, RZ, RZ ;  /* 0x000000ffff097224 */ /* 0x000fe400078e00ff */
[----:B------:R-:W-:-:S04]  /*1cf0*/  VIADD R7, R7, 0x600 ;  /* 0x0000060007077836 */ /* 0x000fc80000000000 */
[----:B------:R-:W-:-:S05]  /*1d00*/  IMAD.WIDE.U32 R6, R7, 0x8, R2 ;  /* 0x0000000807067825 */ /* 0x000fca00078e0002 */
[----:B------:R4:W-:Y:S02]  /*1d10*/  REDG.E.ADD.64.STRONG.GPU desc[UR20][R6.64], R8 ;  /* 0x000000080600798e */ /* 0x0009e4000c12e514 */
.L_x_167:
[----:B------:R-:W-:Y:S05]  /*1d20*/  BSYNC.RECONVERGENT B1 ;  /* 0x0000000000017941 */ /* 0x000fea0003800200 */
.L_x_166:
[----:B------:R-:W-:Y:S04]  /*1d30*/  BSSY.RECONVERGENT B1, `(.L_x_168) ;  /* 0x0000007000017945 */ /* 0x000fe80003800200 */
[----:B------:R-:W-:Y:S05]  /*1d40*/  @!P5 BRA `(.L_x_169) ;  /* 0x000000000014d947 */ /* 0x000fea0003800000 */
[----:B----4-:R-:W-:Y:S01]  /*1d50*/  LEA R7, R5, R4, 0x8 ;  /* 0x0000000405077211 */ /* 0x010fe200078e40ff */
[----:B------:R-:W-:-:S04]  /*1d60*/  IMAD.MOV.U32 R11, RZ, RZ, RZ ;  /* 0x000000ffff0b7224 */ /* 0x000fc800078e00ff */
[----:B------:R-:W-:-:S04]  /*1d70*/  VIADD R7, R7, 0x700 ;  /* 0x0000070007077836 */ /* 0x000fc80000000000 */
[----:B------:R-:W-:-:S05]  /*1d80*/  IMAD.WIDE.U32 R6, R7, 0x8, R2 ;  /* 0x0000000807067825 */ /* 0x000fca00078e0002 */
[----:B------:R4:W-:Y:S02]  /*1d90*/  REDG.E.ADD.64.STRONG.GPU desc[UR20][R6.64], R10 ;  /* 0x0000000a0600798e */ /* 0x0009e4000c12e514 */
.L_x_169:
[----:B------:R-:W-:Y:S05]  /*1da0*/  BSYNC.RECONVERGENT B1 ;  /* 0x0000000000017941 */ /* 0x000fea0003800200 */
.L_x_168:
[----:B------:R-:W-:-:S05]  /*1db0*/  VIADD R5, R5, 0x8 ;  /* 0x0000000805057836 */ /* 0x000fca0000000000 */
[----:B------:R-:W-:-:S13]  /*1dc0*/  ISETP.NE.AND P0, PT, R5, UR27, PT ;  /* 0x0000001b05007c0c */ /* 0x000fda000bf05270 */
[----:B------:R-:W-:Y:S05]  /*1dd0*/  @P0 BRA `(.L_x_170) ;  /* 0xfffffff800b00947 */ /* 0x000fea000383ffff */
[----:B------:R-:W-:-:S07]  /*1de0*/  IMAD.U32 R3, RZ, RZ, UR27 ;  /* 0x0000001bff037e24 */ /* 0x000fce000f8e00ff */
.L_x_153:
[----:B------:R-:W-:Y:S02]  /*1df0*/  UISETP.NE.AND UP0, UPT, UR24, URZ, UPT ;  /* 0x000000ff1800728c */ /* 0x000fe4000bf05270 */
[----:B----45:R-:W-:Y:S02]  /*1e00*/  IMAD.U32 R8, RZ, RZ, UR24 ;  /* 0x00000018ff087e24 */ /* 0x030fe4000f8e00ff */
[----:B-1----:R-:W-:-:S03]  /*1e10*/  IMAD.U32 R5, RZ, RZ, UR25 ;  /* 0x00000019ff057e24 */ /* 0x002fc6000f8e00ff */
[----:B------:R-:W-:Y:S01]  /*1e20*/  IADD3 R8, PT, PT, R8, -0x1, RZ ;  /* 0xffffffff08087810 */ /* 0x000fe20007ffe0ff */
[----:B------:R-:W-:Y:S01]  /*1e30*/  VIADD R5, R5, 0xffffffff ;  /* 0xffffffff05057836 */ /* 0x000fe20000000000 */
[----:B------:R-:W-:Y:S06]  /*1e40*/  BRA.U !UP0, `(.L_x_171) ;  /* 0x0000000508707547 */ /* 0x000fec000b800000 */
[----:B------:R-:W-:-:S13]  /*1e50*/  ISETP.GE.U32.AND P0, PT, R8, 0x3, PT ;  /* 0x000000030800780c */ /* 0x000fda0003f06070 */
[----:B------:R-:W-:Y:S05]  /*1e60*/  @!P0 BRA `(.L_x_172) ;  /* 0x0000000000bc8947 */ /* 0x000fea0003800000 */
[----:B------:R-:W-:Y:S01]  /*1e70*/  IMAD R7, R3, 0x400, R0 ;  /* 0x0000040003077824 */ /* 0x000fe200078e0200 */
[----:B------:R-:W-:Y:S04]  /*1e80*/  BSSY.RECONVERGENT B1, `(.L_x_173) ;  /* 0x000000f000017945 */ /* 0x000fe80003800200 */
[----:B------:R-:W1:Y:S04]  /*1e90*/  LDS R12, [R7] ;  /* 0x00000000070c7984 */ /* 0x000e680000000800 */
[----:B------:R-:W4:Y:S04]  /*1ea0*/  LDS R9, [R7+0x400] ;  /* 0x0004000007097984 */ /* 0x000f280000000800 */
[----:B------:R-:W5:Y:S04]  /*1eb0*/  LDS R6, [R7+0x800] ;  /* 0x0008000007067984 */ /* 0x000f680000000800 */
[----:B------:R-:W0:Y:S01]  /*1ec0*/  LDS R2, [R7+0xc00] ;  /* 0x000c000007027984 */ /* 0x000e220000000800 */
[----:B-1----:R-:W-:-:S02]  /*1ed0*/  ISETP.NE.AND P0, PT, R12, RZ, PT ;  /* 0x000000ff0c00720c */ /* 0x002fc40003f05270 */
[----:B----4-:R-:W-:Y:S02]  /*1ee0*/  ISETP.NE.AND P1, PT, R9, RZ, PT ;  /* 0x000000ff0900720c */ /* 0x010fe40003f25270 */
[----:B-----5:R-:W-:Y:S02]  /*1ef0*/  ISETP.NE.AND P2, PT, R6, RZ, PT ;  /* 0x000000ff0600720c */ /* 0x020fe40003f45270 */
[----:B0-----:R-:W-:-:S07]  /*1f00*/  ISETP.NE.AND P3, PT, R2, RZ, PT ;  /* 0x000000ff0200720c */ /* 0x001fce0003f65270 */
[----:B------:R-:W-:Y:S06]  /*1f10*/  @!P0 BRA `(.L_x_174) ;  /* 0x0000000000148947 */ /* 0x000fec0003800000 */
[----:B------:R-:W0:Y:S01]  /*1f20*/  LDC.64 R10, c[0x0][0x380] ;  /* 0x0000e000ff0a7b82 */ /* 0x000e220000000a00 */
[----:B------:R-:W-:Y:S02]  /*1f30*/  IMAD R7, R3, 0x100, R4 ;  /* 0x0000010003077824 */ /* 0x000fe400078e0204 */
[----:B------:R-:W-:Y:S02]  /*1f40*/  IMAD.MOV.U32 R13, RZ, RZ, RZ ;  /* 0x000000ffff0d7224 */ /* 0x000fe400078e00ff */
[----:B0-----:R-:W-:-:S05]  /*1f50*/  IMAD.WIDE.U32 R10, R7, 0x8, R10 ;  /* 0x00000008070a7825 */ /* 0x001fca00078e000a */
[----:B------:R0:W-:Y:S02]  /*1f60*/  REDG.E.ADD.64.STRONG.GPU desc[UR20][R10.64], R12 ;  /* 0x0000000c0a00798e */ /* 0x0001e4000c12e514 */
.L_x_174:
[----:B------:R-:W-:Y:S05]  /*1f70*/  BSYNC.RECONVERGENT B1 ;  /* 0x0000000000017941 */ /* 0x000fea0003800200 */
.L_x_173:
[----:B------:R-:W-:Y:S04]  /*1f80*/  BSSY.RECONVERGENT B1, `(.L_x_175) ;  /* 0x0000009000017945 */ /* 0x000fe80003800200 */
[----:B------:R-:W-:Y:S05]  /*1f90*/  @!P1 BRA `(.L_x_176) ;  /* 0x00000000001c9947 */ /* 0x000fea0003800000 */
[----:B0-----:R-:W0:Y:S01]  /*1fa0*/  LDC.64 R10, c[0x0][0x380] ;  /* 0x0000e000ff0a7b82 */ /* 0x001e220000000a00 */
[----:B------:R-:W-:Y:S01]  /*1fb0*/  IMAD R7, R3, 0x100, R4 ;  /* 0x0000010003077824 */ /* 0x000fe200078e0204 */
[----:B------:R-:W-:Y:S01]  /*1fc0*/  MOV R12, R9 ;  /* 0x00000009000c7202 */ /* 0x000fe20000000f00 */
[----:B------:R-:W-:Y:S02]  /*1fd0*/  IMAD.MOV.U32 R13, RZ, RZ, RZ ;  /* 0x000000ffff0d7224 */ /* 0x000fe400078e00ff */
[----:B------:R-:W-:-:S04]  /*1fe0*/  VIADD R7, R7, 0x100 ;  /* 0x0000010007077836 */ /* 0x000fc80000000000 */
[----:B0-----:R-:W-:-:S05]  /*1ff0*/  IMAD.WIDE.U32 R10, R7, 0x8, R10 ;  /* 0x00000008070a7825 */ /* 0x001fca00078e000a */
[----:B------:R1:W-:Y:S02]  /*2000*/  REDG.E.ADD.64.STRONG.GPU desc[UR20][R10.64], R12 ;  /* 0x0000000c0a00798e */ /* 0x0003e4000c12e514 */
.L_x_176:
[----:B------:R-:W-:Y:S05]  /*2010*/  BSYNC.RECONVERGENT B1 ;  /* 0x0000000000017941 */ /* 0x000fea0003800200 */
.L_x_175:
[----:B------:R-:W-:Y:S04]  /*2020*/  BSSY.RECONVERGENT B1, `(.L_x_177) ;  /* 0x0000008000017945 */ /* 0x000fe80003800200 */
[----:B------:R-:W-:Y:S05]  /*2030*/  @!P2 BRA `(.L_x_178) ;  /* 0x000000000018a947 */ /* 0x000fea0003800000 */
[----:B01----:R-:W0:Y:S01]  /*2040*/  LDC.64 R10, c[0x0][0x380] ;  /* 0x0000e000ff0a7b82 */ /* 0x003e220000000a00 */
[----:B------:R-:W-:-:S04]  /*2050*/  IMAD R7, R3, 0x100, R4 ;  /* 0x0000010003077824 */ /* 0x000fc800078e0204 */
[----:B------:R-:W-:-:S04]  /*2060*/  VIADD R7, R7, 0x200 ;  /* 0x0000020007077836 */ /* 0x000fc80000000000 */
[----:B0-----:R-:W-:-:S04]  /*2070*/  IMAD.WIDE.U32 R10, R7, 0x8, R10 ;  /* 0x00000008070a7825 */ /* 0x001fc800078e000a */
[----:B------:R-:W-:-:S05]  /*2080*/  IMAD.MOV.U32 R7, RZ, RZ, RZ ;  /* 0x000000ffff077224 */ /* 0x000fca00078e00ff */
[----:B------:R4:W-:Y:S02]  /*2090*/  REDG.E.ADD.64.STRONG.GPU desc[UR20][R10.64], R6 ;  /* 0x000000060a00798e */ /* 0x0009e4000c12e514 */
.L_x_178:
[----:B------:R-:W-:Y:S05]  /*20a0*/  BSYNC.RECONVERGENT B1 ;  /* 0x0000000000017941 */ /* 0x000fea0003800200 */
.L_x_177:
[----:B------:R-:W-:Y:S04]  /*20b0*/  BSSY.RECONVERGENT B1, `(.L_x_179) ;  /* 0x0000009000017945 */ /* 0x000fe80003800200 */
[----:B------:R-:W-:Y:S05]  /*20c0*/  @!P3 BRA `(.L_x_180) ;  /* 0x00000000001cb947 */ /* 0x000fea0003800000 */
[----:B----4-:R-:W4:Y:S01]  /*20d0*/  LDC.64 R6, c[0x0][0x380] ;  /* 0x0000e000ff067b82 */ /* 0x010f220000000a00 */
[----:B------:R-:W-:Y:S01]  /*20e0*/  IMAD R9, R3, 0x100, R4 ;  /* 0x0000010003097824 */ /* 0x000fe200078e0204 */
[----:B01----:R-:W-:Y:S01]  /*20f0*/  MOV R10, R2 ;  /* 0x00000002000a7202 */ /* 0x003fe20000000f00 */
[----:B------:R-:W-:Y:S02]  /*2100*/  IMAD.MOV.U32 R11, RZ, RZ, RZ ;  /* 0x000000ffff0b7224 */ /* 0x000fe400078e00ff */
[----:B------:R-:W-:-:S04]  /*2110*/  VIADD R9, R9, 0x300 ;  /* 0x0000030009097836 */ /* 0x000fc80000000000 */
[----:B----4-:R-:W-:-:S05]  /*2120*/  IMAD.WIDE.U32 R6, R9, 0x8, R6 ;  /* 0x0000000809067825 */ /* 0x010fca00078e0006 */
[----:B------:R0:W-:Y:S02]  /*2130*/  REDG.E.ADD.64.STRONG.GPU desc[UR20][R6.64], R10 ;  /* 0x0000000a0600798e */ /* 0x0001e4000c12e514 */
.L_x_180:
[----:B------:R-:W-:Y:S05]  /*2140*/  BSYNC.RECONVERGENT B1 ;  /* 0x0000000000017941 */ /* 0x000fea0003800200 */
.L_x_179:
[----:B------:R-:W-:-:S07]  /*2150*/  VIADD R3, R3, 0x4 ;  /* 0x0000000403037836 */ /* 0x000fce0000000000 */
.L_x_172:
[----:B------:R-:W-:Y:S01]  /*2160*/  UISETP.NE.AND UP0, UPT, UR25, URZ, UPT ;  /* 0x000000ff1900728c */ /* 0x000fe2000bf05270 */
[----:B------:R-:W-:Y:S08]  /*2170*/  BSSY.RECONVERGENT B1, `(.L_x_171) ;  /* 0x0000029000017945 */ /* 0x000ff00003800200 */
[----:B------:R-:W-:Y:S05]  /*2180*/  BRA.U !UP0, `(.L_x_181) ;  /* 0x00000001089c7547 */ /* 0x000fea000b800000 */
[----:B------:R-:W-:-:S13]  /*2190*/  ISETP.NE.AND P0, PT, R5, RZ, PT ;  /* 0x000000ff0500720c */ /* 0x000fda0003f05270 */
[----:B------:R-:W-:Y:S05]  /*21a0*/  @!P0 BRA `(.L_x_182) ;  /* 0x0000000000648947 */ /* 0x000fea0003800000 */
[----:B0---4-:R-:W-:Y:S01]  /*21b0*/  IMAD R6, R3, 0x400, R0 ;  /* 0x0000040003067824 */ /* 0x011fe200078e0200 */
[----:B------:R-:W-:Y:S04]  /*21c0*/  BSSY.RECONVERGENT B2, `(.L_x_183) ;  /* 0x000000c000027945 */ /* 0x000fe80003800200 */
[----:B------:R-:W0:Y:S04]  /*21d0*/  LDS R2, [R6] ;  /* 0x0000000006027984 */ /* 0x000e280000000800 */
[----:B------:R-:W4:Y:S01]  /*21e0*/  LDS R9, [R6+0x400] ;  /* 0x0004000006097984 */ /* 0x000f220000000800 */
[----:B0-----:R-:W-:-:S02]  /*21f0*/  ISETP.NE.AND P0, PT, R2, RZ, PT ;  /* 0x000000ff0200720c */ /* 0x001fc40003f05270 */
[----:B----4-:R-:W-:-:S11]  /*2200*/  ISETP.NE.AND P1, PT, R9, RZ, PT ;  /* 0x000000ff0900720c */ /* 0x010fd60003f25270 */
[----:B------:R-:W-:Y:S05]  /*2210*/  @!P0 BRA `(.L_x_184) ;  /* 0x0000000000188947 */ /* 0x000fea0003800000 */
[----:B------:R-:W0:Y:S01]  /*2220*/  LDC.64 R6, c[0x0][0x380] ;  /* 0x0000e000ff067b82 */ /* 0x000e220000000a00 */
[----:B-1----:R-:W-:-:S04]  /*2230*/  IMAD R11, R3, 0x100, R4 ;  /* 0x00000100030b7824 */ /* 0x002fc800078e0204 */
[----:B0-----:R-:W-:-:S04]  /*2240*/  IMAD.WIDE.U32 R10, R11, 0x8, R6 ;  /* 0x000000080b0a7825 */ /* 0x001fc800078e0006 */
[----:B------:R-:W-:Y:S02]  /*2250*/  IMAD.MOV.U32 R6, RZ, RZ, R2 ;  /* 0x000000ffff067224 */ /* 0x000fe400078e0002 */
[----:B------:R-:W-:-:S05]  /*2260*/  IMAD.MOV.U32 R7, RZ, RZ, RZ ;  /* 0x000000ffff077224 */ /* 0x000fca00078e00ff */
[----:B------:R0:W-:Y:S02]  /*2270*/  REDG.E.ADD.64.STRONG.GPU desc[UR20][R10.64], R6 ;  /* 0x000000060a00798e */ /* 0x0001e4000c12e514 */
.L_x_184:
[----:B------:R-:W-:Y:S05]  /*2280*/  BSYNC.RECONVERGENT B2 ;  /* 0x0000000000027941 */ /* 0x000fea0003800200 */
.L_x_183:
[----:B------:R-:W-:Y:S04]  /*2290*/  BSSY.RECONVERGENT B2, `(.L_x_185) ;  /* 0x0000009000027945 */ /* 0x000fe80003800200 */
[----:B------:R-:W-:Y:S05]  /*22a0*/  @!P1 BRA `(.L_x_186) ;  /* 0x00000000001c9947 */ /* 0x000fea0003800000 */
[----:B0-----:R-:W0:Y:S01]  /*22b0*/  LDC.64 R6, c[0x0][0x380] ;  /* 0x0000e000ff067b82 */ /* 0x001e220000000a00 */
[----:B------:R-:W-:-:S05]  /*22c0*/  LEA R2, R3, R4, 0x8 ;  /* 0x0000000403027211 */ /* 0x000fca00078e40ff */
[----:B-1----:R-:W-:-:S04]  /*22d0*/  VIADD R11, R2, 0x100 ;  /* 0x00000100020b7836 */ /* 0x002fc80000000000 */
[----:B0-----:R-:W-:-:S04]  /*22e0*/  IMAD.WIDE.U32 R10, R11, 0x8, R6 ;  /* 0x000000080b0a7825 */ /* 0x001fc800078e0006 */
[----:B------:R-:W-:Y:S02]  /*22f0*/  IMAD.MOV.U32 R6, RZ, RZ, R9 ;  /* 0x000000ffff067224 */ /* 0x000fe400078e0009 */
[----:B------:R-:W-:-:S05]  /*2300*/  IMAD.MOV.U32 R7, RZ, RZ, RZ ;  /* 0x000000ffff077224 */ /* 0x000fca00078e00ff */
[----:B------:R4:W-:Y:S02]  /*2310*/  REDG.E.ADD.64.STRONG.GPU desc[UR20][R10.64], R6 ;  /* 0x000000060a00798e */ /* 0x0009e4000c12e514 */
.L_x_186:
[----:B------:R-:W-:Y:S05]  /*2320*/  BSYNC.RECONVERGENT B2 ;  /* 0x0000000000027941 */ /* 0x000fea0003800200 */
.L_x_185:
[----:B------:R-:W-:-:S07]  /*2330*/  VIADD R3, R3, 0x2 ;  /* 0x0000000203037836 */ /* 0x000fce0000000000 */
.L_x_182:
[----:B------:R-:W-:-:S09]  /*2340*/  UISETP.NE.AND UP0, UPT, UR9, URZ, UPT ;  /* 0x000000ff0900728c */ /* 0x000fd2000bf05270 */
[----:B------:R-:W-:Y:S05]  /*2350*/  BRA.U !UP0, `(.L_x_181) ;  /* 0x0000000108287547 */ /* 0x000fea000b800000 */
[----:B------:R-:W-:-:S05]  /*2360*/  IMAD R2, R3, 0x400, R0 ;  /* 0x0000040003027824 */ /* 0x000fca00078e0200 */
[----:B------:R-:W5:Y:S02]  /*2370*/  LDS R9, [R2] ;  /* 0x0000000002097984 */ /* 0x000f640000000800 */
[----:B-----5:R-:W-:-:S13]  /*2380*/  ISETP.NE.AND P0, PT, R9, RZ, PT ;  /* 0x000000ff0900720c */ /* 0x020fda0003f05270 */
[----:B------:R-:W-:Y:S05]  /*2390*/  @!P0 BRA `(.L_x_181) ;  /* 0x0000000000188947 */ /* 0x000fea0003800000 */
[----:B0---4-:R-:W0:Y:S01]  /*23a0*/  LDC.64 R6, c[0x0][0x380] ;  /* 0x0000e000ff067b82 */ /* 0x011e220000000a00 */
[----:B------:R-:W-:-:S04]  /*23b0*/  IMAD R3, R3, 0x100, R4 ;  /* 0x0000010003037824 */ /* 0x000fc800078e0204 */
[----:B0-----:R-:W-:Y:S01]  /*23c0*/  IMAD.WIDE.U32 R2, R3, 0x8, R6 ;  /* 0x0000000803027825 */ /* 0x001fe200078e0006 */
[----:B------:R-:W-:-:S03]  /*23d0*/  MOV R6, R9 ;  /* 0x0000000900067202 */ /* 0x000fc60000000f00 */
[----:B------:R-:W-:-:S05]  /*23e0*/  IMAD.MOV.U32 R7, RZ, RZ, RZ ;  /* 0x000000ffff077224 */ /* 0x000fca00078e00ff */
[----:B------:R0:W-:Y:S02]  /*23f0*/  REDG.E.ADD.64.STRONG.GPU desc[UR20][R2.64], R6 ;  /* 0x000000060200798e */ /* 0x0001e4000c12e514 */
.L_x_181:
[----:B------:R-:W-:Y:S05]  /*2400*/  BSYNC.RECONVERGENT B1 ;  /* 0x0000000000017941 */ /* 0x000fea0003800200 */
.L_x_171:
[----:B------:R-:W-:-:S13]  /*2410*/  ISETP.GT.U32.AND P0, PT, R4, 0x7f, PT ;  /* 0x0000007f0400780c */ /* 0x000fda0003f04070 */
[----:B------:R-:W-:Y:S05]  /*2420*/  @P0 BRA `(.L_x_152) ;  /* 0x0000000800900947 */ /* 0x000fea0003800000 */
[----:B------:R-:W-:Y:S01]  /*2430*/  UISETP.GE.U32.AND UP0, UPT, UR22, 0x7, UPT ;  /* 0x000000071600788c */ /* 0x000fe2000bf06070 */
[----:B0-----:R-:W-:-:S08]  /*2440*/  IMAD.MOV.U32 R3, RZ, RZ, RZ ;  /* 0x000000ffff037224 */ /* 0x001fd000078e00ff */
[----:B------:R-:W-:Y:S05]  /*2450*/  BRA.U !UP0, `(.L_x_187) ;  /* 0x0000000508147547 */ /* 0x000fea000b800000 */
[----:B------:R-:W0:Y:S01]  /*2460*/  LDC.64 R2, c[0x0][0x380] ;  /* 0x0000e000ff027b82 */ /* 0x000e220000000a00 */
[----:B------:R-:W-:-:S07]  /*2470*/  IMAD.MOV.U32 R9, RZ, RZ, RZ ;  /* 0x000000ffff097224 */ /* 0x000fce00078e00ff */
.L_x_204:
[C---:B01--4-:R-:W-:Y:S01]  /*2480*/  IMAD R11, R9.reuse, 0x400, R0 ;  /* 0x00000400090b7824 */ /* 0x053fe200078e0200 */
[----:B------:R-:W-:Y:S01]  /*2490*/  BSSY.RECONVERGENT B1, `(.L_x_188) ;  /* 0x0000011000017945 */ /* 0x000fe20003800200 */
[C---:B--23--:R-:W-:Y:S02]  /*24a0*/  IMAD R7, R9.reuse, 0x100, R4 ;  /* 0x0000010009077824 */ /* 0x04cfe400078e0204 */
[----:B------:R-:W-:Y:S01]  /*24b0*/  VIADD R9, R9, 0x8 ;  /* 0x0000000809097836 */ /* 0x000fe20000000000 */
[----:B---3--:R-:W1:Y:S01]  /*24c0*/  LDS R14, [R11+0x200] ;  /* 0x000200000b0e7984 */ /* 0x008e620000000800 */
[----:B0-----:R-:W-:-:S03]  /*24d0*/  IMAD.WIDE.U32 R6, R7, 0x8, R2 ;  /* 0x0000000807067825 */ /* 0x001fc600078e0002 */
[----:B------:R-:W0:Y:S04]  /*24e0*/  LDS R13, [R11+0x600] ;  /* 0x000600000b0d7984 */ /* 0x000e280000000800 */
[----:B--2---:R2:W3:Y:S04]  /*24f0*/  LDS R17, [R11+0xa00] ;  /* 0x000a00000b117984 */ /* 0x0044e80000000800 */
[----:B------:R2:W4:Y:S04]  /*2500*/  LDS R18, [R11+0xe00] ;  /* 0x000e00000b127984 */ /* 0x0005280000000800 */
[----:B------:R2:W2:Y:S04]  /*2510*/  LDS R19, [R11+0x1200] ;  /* 0x001200000b137984 */ /* 0x0004a80000000800 */
[----:B------:R0:W2:Y:S04]  /*2520*/  LDS R16, [R11+0x1600] ;  /* 0x001600000b107984 */ /* 0x0000a80000000800 */
[----:B------:R0:W2:Y:S04]  /*2530*/  LDS R12, [R11+0x1a00] ;  /* 0x001a00000b0c7984 */ /* 0x0000a80000000800 */
[----:B------:R0:W2:Y:S01]  /*2540*/  LDS R10, [R11+0x1e00] ;  /* 0x001e00000b0a7984 */ /* 0x0000a20000000800 */
[----:B-1----:R-:W-:-:S02]  /*2550*/  ISETP.NE.AND P0, PT, R14, RZ, PT ;  /* 0x000000ff0e00720c */ /* 0x002fc40003f05270 */
[----:B0-----:R-:W-:-:S11]  /*2560*/  ISETP.NE.AND P1, PT, R13, RZ, PT ;  /* 0x000000ff0d00720c */ /* 0x001fd60003f25270 */
[----:B---34-:R-:W-:Y:S05]  /*2570*/  @!P0 BRA `(.L_x_189) ;  /* 0x0000000000088947 */ /* 0x018fea0003800000 */
[----:B------:R-:W-:-:S05]  /*2580*/  HFMA2 R15, -RZ, RZ, 0, 0 ;  /* 0x00000000ff0f7431 */ /* 0x000fca00000001ff */
[----:B------:R0:W-:Y:S02]  /*2590*/  REDG.E.ADD.64.STRONG.GPU desc[UR20][R6.64+0x400], R14 ;  /* 0x0004000e0600798e */ /* 0x0001e4000c12e514 */
.L_x_189:
[----:B------:R-:W-:Y:S05]  /*25a0*/  BSYNC.RECONVERGENT B1 ;  /* 0x0000000000017941 */ /* 0x000fea0003800200 */
.L_x_188:
[----:B------:R-:W-:Y:S04]  /*25b0*/  BSSY.RECONVERGENT B1, `(.L_x_190) ;  /* 0x0000005000017945 */ /* 0x000fe80003800200 */
[----:B------:R-:W-:Y:S05]  /*25c0*/  @!P1 BRA `(.L_x_191) ;  /* 0x00000000000c9947 */ /* 0x000fea0003800000 */
[----:B0-----:R-:W-:Y:S02]  /*25d0*/  IMAD.MOV.U32 R14, RZ, RZ, R13 ;  /* 0x000000ffff0e7224 */ /* 0x001fe400078e000d */
[----:B------:R-:W-:-:S05]  /*25e0*/  IMAD.MOV.U32 R15, RZ, RZ, RZ ;  /* 0x000000ffff0f7224 */ /* 0x000fca00078e00ff */
[----:B------:R1:W-:Y:S02]  /*25f0*/  REDG.E.ADD.64.STRONG.GPU desc[UR20][R6.64+0xc00], R14 ;  /* 0x000c000e0600798e */ /* 0x0003e4000c12e514 */
.L_x_191:
[----:B------:R-:W-:Y:S05]  /*2600*/  BSYNC.RECONVERGENT B1 ;  /* 0x0000000000017941 */ /* 0x000fea0003800200 */
.L_x_190:
[----:B------:R-:W-:Y:S01]  /*2610*/  ISETP.NE.AND P6, PT, R17, RZ, PT ;  /* 0x000000ff1100720c */ /* 0x000fe20003fc5270 */
[----:B------:R-:W-:Y:S01]  /*2620*/  BSSY.RECONVERGENT B1, `(.L_x_192) ;  /* 0x000000b000017945 */ /* 0x000fe20003800200 */
[----:B------:R-:W-:Y:S02]  /*2630*/  ISETP.NE.AND P0, PT, R9, UR27, PT ;  /* 0x0000001b09007c0c */ /* 0x000fe4000bf05270 */
[----:B------:R-:W-:Y:S02]  /*2640*/  ISETP.NE.AND P1, PT, R18, RZ, PT ;  /* 0x000000ff1200720c */ /* 0x000fe40003f25270 */
[----:B--2---:R-:W-:Y:S02]  /*2650*/  ISETP.NE.AND P2, PT, R19, RZ, PT ;  /* 0x000000ff1300720c */ /* 0x004fe40003f45270 */
[----:B------:R-:W-:Y:S02]  /*2660*/  ISETP.NE.AND P3, PT, R16, RZ, PT ;  /* 0x000000ff1000720c */ /* 0x000fe40003f65270 */
[----:B------:R-:W-:-:S02]  /*2670*/  ISETP.NE.AND P4, PT, R12, RZ, PT ;  /* 0x000000ff0c00720c */ /* 0x000fc40003f85270 */
[----:B------:R-:W-:Y:S01]  /*2680*/  ISETP.NE.AND P5, PT, R10, RZ, PT ;  /* 0x000000ff0a00720c */ /* 0x000fe20003fa5270 */
[----:B------:R-:W-:-:S12]  /*2690*/  @!P6 BRA `(.L_x_193) ;  /* 0x00000000000ce947 */ /* 0x000fd80003800000 */
[----:B01----:R-:W-:Y:S02]  /*26a0*/  IMAD.MOV.U32 R14, RZ, RZ, R17 ;  /* 0x000000ffff0e7224 */ /* 0x003fe400078e0011 */
[----:B------:R-:W-:-:S05]  /*26b0*/  IMAD.MOV.U32 R15, RZ, RZ, RZ ;  /* 0x000000ffff0f7224 */ /* 0x000fca00078e00ff */
[----:B------:R2:W-:Y:S02]  /*26c0*/  REDG.E.ADD.64.STRONG.GPU desc[UR20][R6.64+0x1400], R14 ;  /* 0x0014000e0600798e */ /* 0x0005e4000c12e514 */
.L_x_193:
[----:B------:R-:W-:Y:S05]  /*26d0*/  BSYNC.RECONVERGENT B1 ;  /* 0x0000000000017941 */ /* 0x000fea0003800200 */
.L_x_192:
[----:B------:R-:W-:Y:S04]  /*26e0*/  BSSY.RECONVERGENT B1, `(.L_x_194) ;  /* 0x0000005000017945 */ /* 0x000fe80003800200 */
[----:B------:R-:W-:Y:S05]  /*26f0*/  @!P1 BRA `(.L_x_195) ;  /* 0x00000000000c9947 */ /* 0x000fea0003800000 */
[----:B012---:R-:W-:Y:S02]  /*2700*/  IMAD.MOV.U32 R14, RZ, RZ, R18 ;  /* 0x000000ffff0e7224 */ /* 0x007fe400078e0012 */
[----:B------:R-:W-:-:S05]  /*2710*/  IMAD.MOV.U32 R15, RZ, RZ, RZ ;  /* 0x000000ffff0f7224 */ /* 0x000fca00078e00ff */
[----:B------:R3:W-:Y:S02]  /*2720*/  REDG.E.ADD.64.STRONG.GPU desc[UR20][R6.64+0x1c00], R14 ;  /* 0x001c000e0600798e */ /* 0x0007e4000c12e514 */
.L_x_195:
[----:B------:R-:W-:Y:S05]  /*2730*/  BSYNC.RECONVERGENT B1 ;  /* 0x0000000000017941 */ /* 0x000fea0003800200 */
.L_x_194:
[----:B------:R-:W-:Y:S04]  /*2740*/  BSSY.RECONVERGENT B1, `(.L_x_196) ;  /* 0x0000005000017945 */ /* 0x000fe80003800200 */
[----:B------:R-:W-:Y:S05]  /*2750*/  @!P2 BRA `(.L_x_197) ;  /* 0x00000000000ca947 */ /* 0x000fea0003800000 */
[----:B0123--:R-:W-:Y:S01]  /*2760*/  MOV R14, R19 ;  /* 0x00000013000e7202 */ /* 0x00ffe20000000f00 */
[----:B------:R-:W-:-:S05]  /*2770*/  IMAD.MOV.U32 R15, RZ, RZ, RZ ;  /* 0x000000ffff0f7224 */ /* 0x000fca00078e00ff */
[----:B------:R4:W-:Y:S02]  /*2780*/  REDG.E.ADD.64.STRONG.GPU desc[UR20][R6.64+0x2400], R14 ;  /* 0x0024000e0600798e */ /* 0x0009e4000c12e514 */
.L_x_197:
[----:B------:R-:W-:Y:S05]  /*2790*/  BSYNC.RECONVERGENT B1 ;  /* 0x0000000000017941 */ /* 0x000fea0003800200 */
.L_x_196:
[----:B------:R-:W-:Y:S04]  /*27a0*/  BSSY.RECONVERGENT B1, `(.L_x_198) ;  /* 0x0000004000017945 */ /* 0x000fe80003800200 */
[----:B------:R-:W-:Y:S05]  /*27b0*/  @!P3 BRA `(.L_x_199) ;  /* 0x000000000008b947 */ /* 0x000fea0003800000 */
[----:B------:R-:W-:-:S05]  /*27c0*/  IMAD.MOV.U32 R17, RZ, RZ, RZ ;  /* 0x000000ffff117224 */ /* 0x000fca00078e00ff */
[----:B------:R0:W-:Y:S02]  /*27d0*/  REDG.E.ADD.64.STRONG.GPU desc[UR20][R6.64+0x2c00], R16 ;  /* 0x002c00100600798e */ /* 0x0001e4000c12e514 */
.L_x_199:
[----:B------:R-:W-:Y:S05]  /*27e0*/  BSYNC.RECONVERGENT B1 ;  /* 0x0000000000017941 */ /* 0x000fea0003800200 */
.L_x_198:
[----:B------:R-:W-:Y:S04]  /*27f0*/  BSSY.RECONVERGENT B1, `(.L_x_200) ;  /* 0x0000004000017945 */ /* 0x000fe80003800200 */
[----:B------:R-:W-:Y:S05]  /*2800*/  @!P4 BRA `(.L_x_201) ;  /* 0x000000000008c947 */ /* 0x000fea0003800000 */
[----:B------:R-:W-:-:S05]  /*2810*/  IMAD.MOV.U32 R13, RZ, RZ, RZ ;  /* 0x000000ffff0d7224 */ /* 0x000fca00078e00ff */
[----:B------:R0:W-:Y:S02]  /*2820*/  REDG.E.ADD.64.STRONG.GPU desc[UR20][R6.64+0x3400], R12 ;  /* 0x0034000c0600798e */ /* 0x0001e4000c12e514 */
.L_x_201:
[----:B------:R-:W-:Y:S05]  /*2830*/  BSYNC.RECONVERGENT B1 ;  /* 0x0000000000017941 */ /* 0x000fea0003800200 */
.L_x_200:
[----:B------:R-:W-:Y:S04]  /*2840*/  BSSY.RECONVERGENT B1, `(.L_x_202) ;  /* 0x0000004000017945 */ /* 0x000fe80003800200 */
[----:B------:R-:W-:Y:S05]  /*2850*/  @!P5 BRA `(.L_x_203) ;  /* 0x000000000008d947 */ /* 0x000fea0003800000 */
[----:B------:R-:W-:-:S05]  /*2860*/  IMAD.MOV.U32 R11, RZ, RZ, RZ ;  /* 0x000000ffff0b7224 */ /* 0x000fca00078e00ff */
[----:B------:R0:W-:Y:S02]  /*2870*/  REDG.E.ADD.64.STRONG.GPU desc[UR20][R6.64+0x3c00], R10 ;  /* 0x003c000a0600798e */ /* 0x0001e4000c12e514 */
.L_x_203:
[----:B------:R-:W-:Y:S05]  /*2880*/  BSYNC.RECONVERGENT B1 ;  /* 0x0000000000017941 */ /* 0x000fea0003800200 */
.L_x_202:
[----:B------:R-:W-:Y:S05]  /*2890*/  @P0 BRA `(.L_x_204) ;  /* 0xfffffff800f80947 */ /* 0x000fea000383ffff */
[----:B------:R-:W-:-:S07]  /*28a0*/  IMAD.U32 R3, RZ, RZ, UR27 ;  /* 0x0000001bff037e24 */ /* 0x000fce000f8e00ff */
.L_x_187:
[----:B------:R-:W-:-:S09]  /*28b0*/  UISETP.NE.AND UP0, UPT, UR24, URZ, UPT ;  /* 0x000000ff1800728c */ /* 0x000fd2000bf05270 */
[----:B------:R-:W-:Y:S05]  /*28c0*/  BRA.U !UP0, `(.L_x_152) ;  /* 0x0000000508687547 */ /* 0x000fea000b800000 */
[----:B------:R-:W-:-:S13]  /*28d0*/  ISETP.GE.U32.AND P0, PT, R8, 0x3, PT ;  /* 0x000000030800780c */ /* 0x000fda0003f06070 */
[----:B------:R-:W-:Y:S05]  /*28e0*/  @!P0 BRA `(.L_x_205) ;  /* 0x0000000000bc8947 */ /* 0x000fea0003800000 */
[----:B01234-:R-:W-:Y:S01]  /*28f0*/  IMAD R7, R3, 0x400, R0 ;  /* 0x0000040003077824 */ /* 0x01ffe200078e0200 */
[----:B------:R-:W-:Y:S04]  /*2900*/  BSSY.RECONVERGENT B1, `(.L_x_206) ;  /* 0x000000f000017945 */ /* 0x000fe80003800200 */
[----:B------:R-:W0:Y:S04]  /*2910*/  LDS R10, [R7+0x200] ;  /* 0x00020000070a7984 */ /* 0x000e280000000800 */
[----:B------:R-:W1:Y:S04]  /*2920*/  LDS R12, [R7+0x600] ;  /* 0x00060000070c7984 */ /* 0x000e680000000800 */
[----:B------:R-:W2:Y:S04]  /*2930*/  LDS R6, [R7+0xa00] ;  /* 0x000a000007067984 */ /* 0x000ea80000000800 */
[----:B------:R-:W3:Y:S01]  /*2940*/  LDS R2, [R7+0xe00] ;  /* 0x000e000007027984 */ /* 0x000ee20000000800 */
[----:B0-----:R-:W-:-:S02]  /*2950*/  ISETP.NE.AND P0, PT, R10, RZ, PT ;  /* 0x000000ff0a00720c */ /* 0x001fc40003f05270 */
[----:B-1----:R-:W-:Y:S02]  /*2960*/  ISETP.NE.AND P1, PT, R12, RZ, PT ;  /* 0x000000ff0c00720c */ /* 0x002fe40003f25270 */
[----:B--2---:R-:W-:Y:S02]  /*2970*/  ISETP.NE.AND P2, PT, R6, RZ, PT ;  /* 0x000000ff0600720c */ /* 0x004fe40003f45270 */
[----:B---3--:R-:W-:-:S07]  /*2980*/  ISETP.NE.AND P3, PT, R2, RZ, PT ;  /* 0x000000ff0200720c */ /* 0x008fce0003f65270 */
[----:B------:R-:W-:Y:S06]  /*2990*/  @!P0 BRA `(.L_x_207) ;  /* 0x0000000000148947 */ /* 0x000fec0003800000 */
[----:B------:R-:W0:Y:S01]  /*29a0*/  LDC.64 R8, c[0x0][0x380] ;  /* 0x0000e000ff087b82 */ /* 0x000e220000000a00 */
[----:B------:R-:W-:Y:S01]  /*29b0*/  LEA R7, R3, R4, 0x8 ;  /* 0x0000000403077211 */ /* 0x000fe200078e40ff */
[----:B------:R-:W-:-:S04]  /*29c0*/  IMAD.MOV.U32 R11, RZ, RZ, RZ ;  /* 0x000000ffff0b7224 */ /* 0x000fc800078e00ff */
[----:B0-----:R-:W-:-:S05]  /*29d0*/  IMAD.WIDE.U32 R8, R7, 0x8, R8 ;  /* 0x0000000807087825 */ /* 0x001fca00078e0008 */
[----:B------:R0:W-:Y:S02]  /*29e0*/  REDG.E.ADD.64.STRONG.GPU desc[UR20][R8.64+0x400], R10 ;  /* 0x0004000a0800798e */ /* 0x0001e4000c12e514 */
.L_x_207:
[----:B------:R-:W-:Y:S05]  /*29f0*/  BSYNC.RECONVERGENT B1 ;  /* 0x0000000000017941 */ /* 0x000fea0003800200 */
.L_x_206:
[----:B------:R-:W-:Y:S04]  /*2a00*/  BSSY.RECONVERGENT B1, `(.L_x_208) ;  /* 0x0000009000017945 */ /* 0x000fe80003800200 */
[----:B------:R-:W-:Y:S05]  /*2a10*/  @!P1 BRA `(.L_x_209) ;  /* 0x00000000001c9947 */ /* 0x000fea0003800000 */
[----:B0-----:R-:W0:Y:S01]  /*2a20*/  LDC.64 R8, c[0x0][0x380] ;  /* 0x0000e000ff087b82 */ /* 0x001e220000000a00 */
[----:B------:R-:W-:Y:S02]  /*2a30*/  IMAD R7, R3, 0x100, R4 ;  /* 0x0000010003077824 */ /* 0x000fe400078e0204 */
[----:B------:R-:W-:Y:S02]  /*2a40*/  IMAD.MOV.U32 R10, RZ, RZ, R12 ;  /* 0x000000ffff0a7224 */ /* 0x000fe400078e000c */
[----:B------:R-:W-:Y:S02]  /*2a50*/  VIADD R7, R7, 0x100 ;  /* 0x0000010007077836 */ /* 0x000fe40000000000 */
[----:B------:R-:W-:Y:S02]  /*2a60*/  IMAD.MOV.U32 R11, RZ, RZ, RZ ;  /* 0x000000ffff0b7224 */ /* 0x000fe400078e00ff */
[----:B0-----:R-:W-:-:S05]  /*2a70*/  IMAD.WIDE.U32 R8, R7, 0x8, R8 ;  /* 0x0000000807087825 */ /* 0x001fca00078e0008 */
[----:B------:R1:W-:Y:S02]  /*2a80*/  REDG.E.ADD.64.STRONG.GPU desc[UR20][R8.64+0x400], R10 ;  /* 0x0004000a0800798e */ /* 0x0003e4000c12e514 */
.L_x_209:
[----:B------:R-:W-:Y:S05]  /*2a90*/  BSYNC.RECONVERGENT B1 ;  /* 0x0000000000017941 */ /* 0x000fea0003800200 */
.L_x_208:
[----:B------:R-:W-:Y:S04]  /*2aa0*/  BSSY.RECONVERGENT B1, `(.L_x_210) ;  /* 0x0000008000017945 */ /* 0x000fe80003800200 */
[----:B------:R-:W-:Y:S05]  /*2ab0*/  @!P2 BRA `(.L_x_211) ;  /* 0x000000000018a947 */ /* 0x000fea0003800000 */
[----:B01----:R-:W0:Y:S01]  /*2ac0*/  LDC.64 R8, c[0x0][0x380] ;  /* 0x0000e000ff087b82 */ /* 0x003e220000000a00 */
[----:B------:R-:W-:-:S05]  /*2ad0*/  IMAD R7, R3, 0x100, R4 ;  /* 0x0000010003077824 */ /* 0x000fca00078e0204 */
[----:B------:R-:W-:-:S05]  /*2ae0*/  IADD3 R7, PT, PT, R7, 0x200, RZ ;  /* 0x0000020007077810 */ /* 0x000fca0007ffe0ff */
[----:B0-----:R-:W-:-:S04]  /*2af0*/  IMAD.WIDE.U32 R8, R7, 0x8, R8 ;  /* 0x0000000807087825 */ /* 0x001fc800078e0008 */
[----:B------:R-:W-:-:S05]  /*2b00*/  IMAD.MOV.U32 R7, RZ, RZ, RZ ;  /* 0x000000ffff077224 */ /* 0x000fca00078e00ff */
[----:B------:R2:W-:Y:S02]  /*2b10*/  REDG.E.ADD.64.STRONG.GPU desc[UR20][R8.64+0x400], R6 ;  /* 0x000400060800798e */ /* 0x0005e4000c12e514 */
.L_x_211:
[----:B------:R-:W-:Y:S05]  /*2b20*/  BSYNC.RECONVERGENT B1 ;  /* 0x0000000000017941 */ /* 0x000fea0003800200 */
.L_x_210:
[----:B------:R-:W-:Y:S04]  /*2b30*/  BSSY.RECONVERGENT B1, `(.L_x_212) ;  /* 0x0000009000017945 */ /* 0x000fe80003800200 */
[----:B------:R-:W-:Y:S05]  /*2b40*/  @!P3 BRA `(.L_x_213) ;  /* 0x00000000001cb947 */ /* 0x000fea0003800000 */
[----:B--2---:R-:W2:Y:S01]  /*2b50*/  LDC.64 R6, c[0x0][0x380] ;  /* 0x0000e000ff067b82 */ /* 0x004ea20000000a00 */
[----:B01----:R-:W-:Y:S02]  /*2b60*/  IMAD R9, R3, 0x100, R4 ;  /* 0x0000010003097824 */ /* 0x003fe400078e0204 */
[----:B------:R-:W-:Y:S02]  /*2b70*/  IMAD.MOV.U32 R8, RZ, RZ, R2 ;  /* 0x000000ffff087224 */ /* 0x000fe400078e0002 */
[----:B------:R-:W-:-:S04]  /*2b80*/  VIADD R9, R9, 0x300 ;  /* 0x0000030009097836 */ /* 0x000fc80000000000 */
[----:B--2---:R-:W-:-:S04]  /*2b90*/  IMAD.WIDE.U32 R6, R9, 0x8, R6 ;  /* 0x0000000809067825 */ /* 0x004fc800078e0006 */
[----:B------:R-:W-:-:S05]  /*2ba0*/  IMAD.MOV.U32 R9, RZ, RZ, RZ ;  /* 0x000000ffff097224 */ /* 0x000fca00078e00ff */
[----:B------:R3:W-:Y:S02]  /*2bb0*/  REDG.E.ADD.64.STRONG.GPU desc[UR20][R6.64+0x400], R8 ;  /* 0x000400080600798e */ /* 0x0007e4000c12e514 */
.L_x_213:
[----:B------:R-:W-:Y:S05]  /*2bc0*/  BSYNC.RECONVERGENT B1 ;  /* 0x0000000000017941 */ /* 0x000fea0003800200 */
.L_x_212:
[----:B------:R-:W-:-:S07]  /*2bd0*/  VIADD R3, R3, 0x4 ;  /* 0x0000000403037836 */ /* 0x000fce0000000000 */
.L_x_205:
[----:B------:R-:W-:-:S09]  /*2be0*/  UISETP.NE.AND UP0, UPT, UR25, URZ, UPT ;  /* 0x000000ff1900728c */ /* 0x000fd2000bf05270 */
[----:B------:R-:W-:Y:S05]  /*2bf0*/  BRA.U !UP0, `(.L_x_152) ;  /* 0x00000001089c7547 */ /* 0x000fea000b800000 */
[----:B------:R-:W-:-:S13]  /*2c00*/  ISETP.NE.AND P0, PT, R5, RZ, PT ;  /* 0x000000ff0500720c */ /* 0x000fda0003f05270 */
[----:B------:R-:W-:Y:S05]  /*2c10*/  @!P0 BRA `(.L_x_214) ;  /* 0x0000000000648947 */ /* 0x000fea0003800000 */
[----:B01234-:R-:W-:Y:S01]  /*2c20*/  LEA R6, R3, R0, 0xa ;  /* 0x0000000003067211 */ /* 0x01ffe200078e50ff */
[----:B------:R-:W-:Y:S04]  /*2c30*/  BSSY.RECONVERGENT B1, `(.L_x_215) ;  /* 0x000000c000017945 */ /* 0x000fe80003800200 */
[----:B------:R-:W0:Y:S04]  /*2c40*/  LDS R2, [R6+0x200] ;  /* 0x0002000006027984 */ /* 0x000e280000000800 */
[----:B------:R-:W1:Y:S01]  /*2c50*/  LDS R5, [R6+0x600] ;  /* 0x0006000006057984 */ /* 0x000e620000000800 */
[----:B0-----:R-:W-:-:S02]  /*2c60*/  ISETP.NE.AND P0, PT, R2, RZ, PT ;  /* 0x000000ff0200720c */ /* 0x001fc40003f05270 */
[----:B-1----:R-:W-:-:S11]  /*2c70*/  ISETP.NE.AND P1, PT, R5, RZ, PT ;  /* 0x000000ff0500720c */ /* 0x002fd60003f25270 */
[----:B------:R-:W-:Y:S05]  /*2c80*/  @!P0 BRA `(.L_x_216) ;  /* 0x0000000000188947 */ /* 0x000fea0003800000 */
[----:B------:R-:W0:Y:S01]  /*2c90*/  LDC.64 R6, c[0x0][0x380] ;  /* 0x0000e000ff067b82 */ /* 0x000e220000000a00 */
[----:B------:R-:W-:-:S04]  /*2ca0*/  IMAD R9, R3, 0x100, R4 ;  /* 0x0000010003097824 */ /* 0x000fc800078e0204 */
[----:B0-----:R-:W-:-:S04]  /*2cb0*/  IMAD.WIDE.U32 R8, R9, 0x8, R6 ;  /* 0x0000000809087825 */ /* 0x001fc800078e0006 */
[----:B------:R-:W-:Y:S02]  /*2cc0*/  IMAD.MOV.U32 R6, RZ, RZ, R2 ;  /* 0x000000ffff067224 */ /* 0x000fe400078e0002 */
[----:B------:R-:W-:-:S05]  /*2cd0*/  IMAD.MOV.U32 R7, RZ, RZ, RZ ;  /* 0x000000ffff077224 */ /* 0x000fca00078e00ff */
[----:B------:R0:W-:Y:S02]  /*2ce0*/  REDG.E.ADD.64.STRONG.GPU desc[UR20][R8.64+0x400], R6 ;  /* 0x000400060800798e */ /* 0x0001e4000c12e514 */
.L_x_216:
[----:B------:R-:W-:Y:S05]  /*2cf0*/  BSYNC.RECONVERGENT B1 ;  /* 0x0000000000017941 */ /* 0x000fea0003800200 */
.L_x_215:
[----:B------:R-:W-:Y:S04]  /*2d00*/  BSSY.RECONVERGENT B1, `(.L_x_217) ;  /* 0x0000009000017945 */ /* 0x000fe80003800200 */
[----:B------:R-:W-:Y:S05]  /*2d10*/  @!P1 BRA `(.L_x_218) ;  /* 0x00000000001c9947 */ /* 0x000fea0003800000 */
[----:B0-----:R-:W0:Y:S01]  /*2d20*/  LDC.64 R6, c[0x0][0x380] ;  /* 0x0000e000ff067b82 */ /* 0x001e220000000a00 */
[----:B------:R-:W-:-:S04]  /*2d30*/  IMAD R2, R3, 0x100, R4 ;  /* 0x0000010003027824 */ /* 0x000fc800078e0204 */
[----:B------:R-:W-:-:S04]  /*2d40*/  VIADD R9, R2, 0x100 ;  /* 0x0000010002097836 */ /* 0x000fc80000000000 */
[----:B0-----:R-:W-:-:S04]  /*2d50*/  IMAD.WIDE.U32 R8, R9, 0x8, R6 ;  /* 0x0000000809087825 */ /* 0x001fc800078e0006 */
[----:B------:R-:W-:Y:S02]  /*2d60*/  HFMA2 R7, -RZ, RZ, 0, 0 ;  /* 0x00000000ff077431 */ /* 0x000fe400000001ff */
[----:B------:R-:W-:-:S05]  /*2d70*/  IMAD.MOV.U32 R6, RZ, RZ, R5 ;  /* 0x000000ffff067224 */ /* 0x000fca00078e0005 */
[----:B------:R1:W-:Y:S02]  /*2d80*/  REDG.E.ADD.64.STRONG.GPU desc[UR20][R8.64+0x400], R6 ;  /* 0x000400060800798e */ /* 0x0003e4000c12e514 */
.L_x_218:
[----:B------:R-:W-:Y:S05]  /*2d90*/  BSYNC.RECONVERGENT B1 ;  /* 0x0000000000017941 */ /* 0x000fea0003800200 */
.L_x_217:
[----:B------:R-:W-:-:S07]  /*2da0*/  VIADD R3, R3, 0x2 ;  /* 0x0000000203037836 */ /* 0x000fce0000000000 */
.L_x_214:
[----:B------:R-:W-:-:S09]  /*2db0*/  UISETP.NE.AND UP0, UPT, UR9, URZ, UPT ;  /* 0x000000ff0900728c */ /* 0x000fd2000bf05270 */
[----:B------:R-:W-:Y:S05]  /*2dc0*/  BRA.U !UP0, `(.L_x_152) ;  /* 0x0000000108287547 */ /* 0x000fea000b800000 */
[----:B------:R-:W-:-:S05]  /*2dd0*/  IMAD R2, R3, 0x400, R0 ;  /* 0x0000040003027824 */ /* 0x000fca00078e0200 */
[----:B------:R-:W5:Y:S02]  /*2de0*/  LDS R5, [R2+0x200] ;  /* 0x0002000002057984 */ /* 0x000f640000000800 */
[----:B-----5:R-:W-:-:S13]  /*2df0*/  ISETP.NE.AND P0, PT, R5, RZ, PT ;  /* 0x000000ff0500720c */ /* 0x020fda0003f05270 */
[----:B------:R-:W-:Y:S05]  /*2e00*/  @!P0 BRA `(.L_x_152) ;  /* 0x0000000000188947 */ /* 0x000fea0003800000 */
[----:B01234-:R-:W0:Y:S01]  /*2e10*/  LDC.64 R6, c[0x0][0x380] ;  /* 0x0000e000ff067b82 */ /* 0x01fe220000000a00 */
[----:B------:R-:W-:-:S04]  /*2e20*/  IMAD R3, R3, 0x100, R4 ;  /* 0x0000010003037824 */ /* 0x000fc800078e0204 */
[----:B0-----:R-:W-:-:S04]  /*2e30*/  IMAD.WIDE.U32 R2, R3, 0x8, R6 ;  /* 0x0000000803027825 */ /* 0x001fc800078e0006 */
[----:B------:R-:W-:Y:S02]  /*2e40*/  IMAD.MOV.U32 R6, RZ, RZ, R5 ;  /* 0x000000ffff067224 */ /* 0x000fe400078e0005 */
[----:B------:R-:W-:-:S05]  /*2e50*/  IMAD.MOV.U32 R7, RZ, RZ, RZ ;  /* 0x000000ffff077224 */ /* 0x000fca00078e00ff */
[----:B------:R0:W-:Y:S02]  /*2e60*/  REDG.E.ADD.64.STRONG.GPU desc[UR20][R2.64+0x400], R6 ;  /* 0x000400060200798e */ /* 0x0001e4000c12e514 */
.L_x_152:
[----:B------:R-:W-:Y:S05]  /*2e70*/  BSYNC.RECONVERGENT B0 ;  /* 0x0000000000007941 */ /* 0x000fea0003800200 */
.L_x_151:
[----:B------:R-:W-:Y:S01]  /*2e80*/  BAR.SYNC.DEFER_BLOCKING 0x0 ;  /* 0x0000000000007b1d */ /* 0x000fe20000010000 */
[----:B------:R-:W-:-:S04]  /*2e90*/  UIADD3 UR6, UP0, UPT, UR6, 0x1, URZ ;  /* 0x0000000106067890 */ /* 0x000fc8000ff1e0ff */
[----:B------:R-:W-:Y:S02]  /*2ea0*/  UIADD3.X UR7, UPT, UPT, URZ, UR7, URZ, UP0, !UPT ;  /* 0x00000007ff077290 */ /* 0x000fe400087fe4ff */
[----:B------:R-:W-:-:S04]  /*2eb0*/  UISETP.NE.U32.AND UP0, UPT, UR6, UR11, UPT ;  /* 0x0000000b0600728c */ /* 0x000fc8000bf05070 */
[----:B------:R-:W-:-:S09]  /*2ec0*/  UISETP.NE.AND.EX UP0, UPT, UR7, UR12, UPT, UP0 ;  /* 0x0000000c0700728c */ /* 0x000fd2000bf05300 */
[----:B------:R-:W-:Y:S05]  /*2ed0*/  BRA.U UP0, `(.L_x_219) ;  /* 0xffffffd100f07547 */ /* 0x000fea000b83ffff */
[----:B------:R-:W-:Y:S05]  /*2ee0*/  EXIT ;  /* 0x000000000000794d */ /* 0x000fea0003800000 */
.L_x_220:
        /* <DEDUP_REMOVED lines=9> */
.L_x_1223:


//--------------------- .text._ZN3cub18CUB_300001_SM_10006detail10radix_sort31DeviceRadixSortSingleTileKernelINS1_5radix10policy_hubIiiyE10Policy1000ELNS0_9SortOrderE0EiiyNS1_21identity_decomposer_tEEEvPKT1_PSA_PKT2_PSE_T3_iiT4_ --------------------------
	.section	.text._ZN3cub18CUB_300001_SM_10006detail10radix_sort31DeviceRadixSortSingleTileKernelINS1_5radix10policy_hubIiiyE10Policy1000ELNS0_9SortOrderE0EiiyNS1_21identity_decomposer_tEEEvPKT1_PSA_PKT2_PSE_T3_iiT4_,"ax",@progbits
	.align	128
        .global         _ZN3cub18CUB_300001_SM_10006detail10radix_sort31DeviceRadixSortSingleTileKernelINS1_5radix10policy_hubIiiyE10Policy1000ELNS0_9SortOrderE0EiiyNS1_21identity_decomposer_tEEEvPKT1_PSA_PKT2_PSE_T3_iiT4_
        .type           _ZN3cub18CUB_300001_SM_10006detail10radix_sort31DeviceRadixSortSingleTileKernelINS1_5radix10policy_hubIiiyE10Policy1000ELNS0_9SortOrderE0EiiyNS1_21identity_decomposer_tEEEvPKT1_PSA_PKT2_PSE_T3_iiT4_,@function
        .size           _ZN3cub18CUB_300001_SM_10006detail10radix_sort31DeviceRadixSortSingleTileKernelINS1_5radix10policy_hubIiiyE10Policy1000ELNS0_9SortOrderE0EiiyNS1_21identity_decomposer_tEEEvPKT1_PSA_PKT2_PSE_T3_iiT4_,(.L_x_1224 - _ZN3cub18CUB_300001_SM_10006detail10radix_sort31DeviceRadixSortSingleTileKernelINS1_5radix10policy_hubIiiyE10Policy1000ELNS0_9SortOrderE0EiiyNS1_21identity_decomposer_tEEEvPKT1_PSA_PKT2_PSE_T3_iiT4_)
        .other          _ZN3cub18CUB_300001_SM_10006detail10radix_sort31DeviceRadixSortSingleTileKernelINS1_5radix10policy_hubIiiyE10Policy1000ELNS0_9SortOrderE0EiiyNS1_21identity_decomposer_tEEEvPKT1_PSA_PKT2_PSE_T3_iiT4_,@"STO_CUDA_ENTRY STV_DEFAULT"
_ZN3cub18CUB_300001_SM_10006detail10radix_sort31DeviceRadixSortSingleTileKernelINS1_5radix10policy_hubIiiyE10Policy1000ELNS0_9SortOrderE0EiiyNS1_21identity_decomposer_tEEEvPKT1_PSA_PKT2_PSE_T3_iiT4_:
.text._ZN3cub18CUB_300001_SM_10006detail10radix_sort31DeviceRadixSortSingleTileKernelINS1_5radix10policy_hubIiiyE10Policy1000ELNS0_9SortOrderE0EiiyNS1_21identity_decomposer_tEEEvPKT1_PSA_PKT2_PSE_T3_iiT4_:
[----:B------:R-:W-:Y:S01]  /*0000*/  LDC R1, c[0x0][0x37c] ;  /* 0x0000df00ff017b82 */ /* 0x000fe20000000800 */
[----:B------:R-:W0:Y:S01]  /*0010*/  S2R R0, SR_TID.X ;  /* 0x0000000000007919 */ /* 0x000e220000002100 */
[----:B------:R-:W1:Y:S06]  /*0020*/  LDCU UR4, c[0x0][0x3a0] ;  /* 0x00007400ff0477ac */ /* 0x000e6c0008000800 */
[----:B------:R-:W2:Y:S01]  /*0030*/  LDC.64 R6, c[0x0][0x380] ;  /* 0x0000e000ff067b82 */ /* 0x000ea20000000a00 */
[----:B------:R-:W3:Y:S01]  /*0040*/  LDCU.64 UR8, c[0x0][0x358] ;  /* 0x00006b00ff0877ac */ /* 0x000ee20008000a00 */
[----:B------:R-:W4:Y:S01]  /*0050*/  LDCU UR10, c[0x0][0x3ac] ;  /* 0x00007580ff0a77ac */ /* 0x000f220008000800 */
[----:B0-----:R-:W-:-:S04]  /*0060*/  IMAD R9, R0, 0x13, RZ ;  /* 0x0000001300097824 */ /* 0x001fc800078e02ff */
[C---:B------:R-:W-:Y:S01]  /*0070*/  VIADD R4, R9.reuse, 0x1 ;  /* 0x0000000109047836 */ /* 0x040fe20000000000 */
[C---:B-1----:R-:W-:Y:S01]  /*0080*/  ISETP.GE.AND P6, PT, R9.reuse, UR4, PT ;  /* 0x0000000409007c0c */ /* 0x042fe2000bfc6270 */
[C---:B------:R-:W-:Y:S02]  /*0090*/  VIADD R8, R9.reuse, 0x5 ;  /* 0x0000000509087836 */ /* 0x040fe40000000000 */
[C---:B--2---:R-:W-:Y:S01]  /*00a0*/  IMAD.WIDE.U32 R6, R9.reuse, 0x4, R6 ;  /* 0x0000000409067825 */ /* 0x044fe200078e0006 */
[----:B------:R-:W-:Y:S02]  /*00b0*/  ISETP.GE.AND P5, PT, R4, UR4, PT ;  /* 0x0000000404007c0c */ /* 0x000fe4000bfa6270 */
[----:B------:R-:W-:Y:S01]  /*00c0*/  ISETP.GE.AND P1, PT, R8, UR4, PT ;  /* 0x0000000408007c0c */ /* 0x000fe2000bf26270 */
[C---:B------:R-:W-:Y:S01]  /*00d0*/  VIADD R5, R9.reuse, 0x2 ;  /* 0x0000000209057836 */ /* 0x040fe20000000000 */
[----:B------:R-:W-:Y:S01]  /*00e0*/  P2R R46, PR, RZ, 0x20 ;  /* 0x00000020ff2e7803 */ /* 0x000fe20000000000 */
[C---:B------:R-:W-:Y:S01]  /*00f0*/  VIADD R10, R9.reuse, 0x6 ;  /* 0x00000006090a7836 */ /* 0x040fe20000000000 */
[----:B------:R-:W-:Y:S01]  /*0100*/  P2R R49, PR, RZ, 0x2 ;  /* 0x00000002ff317803 */ /* 0x000fe20000000000 */
[----:B------:R-:W-:Y:S01]  /*0110*/  VIADD R4, R9, 0x3 ;  /* 0x0000000309047836 */ /* 0x000fe20000000000 */
[----:B------:R-:W-:Y:S01]  /*0120*/  ISETP.GE.AND P4, PT, R5, UR4, PT ;  /* 0x0000000405007c0c */ /* 0x000fe2000bf86270 */
[C---:B------:R-:W-:Y:S01]  /*0130*/  VIADD R5, R9.reuse, 0x4 ;  /* 0x0000000409057836 */ /* 0x040fe20000000000 */
[----:B------:R-:W-:Y:S01]  /*0140*/  ISETP.GE.AND P0, PT, R10, UR4, PT ;  /* 0x000000040a007c0c */ /* 0x000fe2000bf06270 */
[----:B------:R-:W-:Y:S01]  /*0150*/  VIADD R29, R9, 0x9 ;  /* 0x00000009091d7836 */ /* 0x000fe20000000000 */
[----:B------:R-:W-:Y:S01]  /*0160*/  ISETP.GE.AND P3, PT, R4, UR4, PT ;  /* 0x0000000404007c0c */ /* 0x000fe2000bf66270 */
[----:B---3--:R-:W2:Y:S01]  /*0170*/  @!P5 LDG.E R8, desc[UR8][R6.64+0x4] ;  /* 0x000004080608d981 */ /* 0x008ea2000c1e1900 */
[----:B------:R-:W-:Y:S01]  /*0180*/  ISETP.GE.AND P2, PT, R5, UR4, PT ;  /* 0x0000000405007c0c */ /* 0x000fe2000bf46270 */
[C---:B------:R-:W-:Y:S01]  /*0190*/  VIADD R4, R9.reuse, 0x7 ;  /* 0x0000000709047836 */ /* 0x040fe20000000000 */
[----:B------:R-:W-:Y:S01]  /*01a0*/  P2R R50, PR, RZ, 0x1 ;  /* 0x00000001ff327803 */ /* 0x000fe20000000000 */
[----:B------:R-:W3:Y:S01]  /*01b0*/  @!P1 LDG.E R35, desc[UR8][R6.64+0x14] ;  /* 0x0000140806239981 */ /* 0x000ee2000c1e1900 */
[C---:B------:R-:W-:Y:S01]  /*01c0*/  VIADD R5, R9.reuse, 0x8 ;  /* 0x0000000809057836 */ /* 0x040fe20000000000 */
[----:B------:R-:W-:Y:S01]  /*01d0*/  P2R R47, PR, RZ, 0x8 ;  /* 0x00000008ff2f7803 */ /* 0x000fe20000000000 */
[C---:B------:R-:W-:Y:S01]  /*01e0*/  VIADD R30, R9.reuse, 0xa ;  /* 0x0000000a091e7836 */ /* 0x040fe20000000000 */
[----:B------:R-:W4:Y:S01]  /*01f0*/  @!P4 LDG.E R10, desc[UR8][R6.64+0x8] ;  /* 0x00000808060ac981 */ /* 0x000f22000c1e1900 */
[C---:B------:R-:W-:Y:S01]  /*0200*/  VIADD R31, R9.reuse, 0xb ;  /* 0x0000000b091f7836 */ /* 0x040fe20000000000 */
[----:B------:R-:W-:Y:S01]  /*0210*/  P2R R48, PR, RZ, 0x4 ;  /* 0x00000004ff307803 */ /* 0x000fe20000000000 */
[C---:B------:R-:W-:Y:S01]  /*0220*/  VIADD R32, R9.reuse, 0xc ;  /* 0x0000000c09207836 */ /* 0x040fe20000000000 */
[----:B------:R-:W3:Y:S01]  /*0230*/  @!P3 LDG.E R11, desc[UR8][R6.64+0xc] ;  /* 0x00000c08060bb981 */ /* 0x000ee2000c1e1900 */
[----:B------:R-:W-:Y:S01]  /*0240*/  VIADD R33, R9, 0x10 ;  /* 0x0000001009217836 */ /* 0x000fe20000000000 */
[----:B------:R-:W-:-:S02]  /*0250*/  P2R R45, PR, RZ, 0x10 ;  /* 0x00000010ff2d7803 */ /* 0x000fc40000000000 */
[----:B------:R-:W3:Y:S04]  /*0260*/  @!P2 LDG.E R34, desc[UR8][R6.64+0x10] ;  /* 0x000010080622a981 */ /* 0x000ee8000c1e1900 */
[----:B------:R-:W3:Y:S01]  /*0270*/  @!P0 LDG.E R36, desc[UR8][R6.64+0x18] ;  /* 0x0000180806248981 */ /* 0x000ee2000c1e1900 */
[----:B------:R-:W-:-:S03]  /*0280*/  ISETP.GE.AND P0, PT, R4, UR4, PT ;  /* 0x0000000404007c0c */ /* 0x000fc6000bf06270 */
[----:B------:R-:W3:Y:S01]  /*0290*/  @!P6 LDG.E R61, desc[UR8][R6.64] ;  /* 0x00000008063de981 */ /* 0x000ee2000c1e1900 */
[----:B------:R-:W-:-:S09]  /*02a0*/  P2R R51, PR, RZ, 0x1 ;  /* 0x00000001ff337803 */ /* 0x000fd20000000000 */
[----:B------:R-:W3:Y:S01]  /*02b0*/  @!P0 LDG.E R37, desc[UR8][R6.64+0x1c] ;  /* 0x00001c0806258981 */ /* 0x000ee2000c1e1900 */
[----:B------:R-:W-:Y:S02]  /*02c0*/  ISETP.GE.AND P0, PT, R5, UR4, PT ;  /* 0x0000000405007c0c */ /* 0x000fe4000bf06270 */
[----:B------:R-:W0:Y:S02]  /*02d0*/  LDC.64 R4, c[0x0][0x390] ;  /* 0x0000e400ff047b82 */ /* 0x000e240000000a00 */
[----:B------:R-:W-:-:S09]  /*02e0*/  P2R R52, PR, RZ, 0x1 ;  /* 0x00000001ff347803 */ /* 0x000fd20000000000 */
[----:B------:R-:W3:Y:S01]  /*02f0*/  @!P0 LDG.E R38, desc[UR8][R6.64+0x20] ;  /* 0x0000200806268981 */ /* 0x000ee2000c1e1900 */
[----:B------:R-:W-:-:S04]  /*0300*/  ISETP.GE.AND P0, PT, R29, UR4, PT ;  /* 0x000000041d007c0c */ /* 0x000fc8000bf06270 */
[----:B------:R-:W-:-:S09]  /*0310*/  P2R R53, PR, RZ, 0x1 ;  /* 0x00000001ff357803 */ /* 0x000fd20000000000 */
[----:B------:R-:W3:Y:S01]  /*0320*/  @!P0 LDG.E R39, desc[UR8][R6.64+0x24] ;  /* 0x0000240806278981 */ /* 0x000ee2000c1e1900 */
[----:B------:R-:W-:Y:S01]  /*0330*/  ISETP.GE.AND P0, PT, R30, UR4, PT ;  /* 0x000000041e007c0c */ /* 0x000fe2000bf06270 */
[----:B------:R-:W-:-:S05]  /*0340*/  VIADD R30, R9, 0xd ;  /* 0x0000000d091e7836 */ /* 0x000fca0000000000 */
[----:B------:R-:W-:Y:S02]  /*0350*/  ISETP.GE.AND P1, PT, R30, UR4, PT ;  /* 0x000000041e007c0c */ /* 0x000fe4000bf26270 */
[----:B------:R-:W-:Y:S02]  /*0360*/  P2R R54, PR, RZ, 0x1 ;  /* 0x00000001ff367803 */ /* 0x000fe40000000000 */
[----:B------:R-:W-:-:S03]  /*0370*/  P2R R58, PR, RZ, 0x2 ;  /* 0x00000002ff3a7803 */ /* 0x000fc60000000000 */
[----:B------:R-:W3:Y:S01]  /*0380*/  @!P0 LDG.E R40, desc[UR8][R6.64+0x28] ;  /* 0x0000280806288981 */ /* 0x000ee2000c1e1900 */
[----:B------:R-:W-:-:S05]  /*0390*/  ISETP.GE.AND P0, PT, R31, UR4, PT ;  /* 0x000000041f007c0c */ /* 0x000fca000bf06270 */
[----:B------:R-:W3:Y:S01]  /*03a0*/  @!P1 LDG.E R62, desc[UR8][R6.64+0x34] ;  /* 0x00003408063e9981 */ /* 0x000ee2000c1e1900 */
[----:B------:R-:W-:-:S04]  /*03b0*/  ISETP.NE.AND P1, PT, R54, RZ, PT ;  /* 0x000000ff3600720c */ /* 0x000fc80003f25270 */
[----:B------:R-:W-:Y:S02]  /*03c0*/  P2R R57, PR, RZ, 0x2 ;  /* 0x00000002ff397803 */ /* 0x000fe40000000000 */
[----:B------:R-:W-:Y:S01]  /*03d0*/  ISETP.NE.AND P1, PT, R53, RZ, PT ;  /* 0x000000ff3500720c */ /* 0x000fe20003f25270 */
[----:B------:R-:W3:Y:S03]  /*03e0*/  @!P0 LDG.E R41, desc[UR8][R6.64+0x2c] ;  /* 0x00002c0806298981 */ /* 0x000ee6000c1e1900 */
[----:B------:R-:W-:Y:S02]  /*03f0*/  P2R R56, PR, RZ, 0x2 ;  /* 0x00000002ff387803 */ /* 0x000fe40000000000 */
[----:B------:R-:W-:Y:S02]  /*0400*/  ISETP.NE.AND P1, PT, R52, RZ, PT ;  /* 0x000000ff3400720c */ /* 0x000fe40003f25270 */
[----:B------:R-:W-:-:S02]  /*0410*/  P2R R60, PR, RZ, 0x1 ;  /* 0x00000001ff3c7803 */ /* 0x000fc40000000000 */
[----:B------:R-:W-:Y:S02]  /*0420*/  P2R R55, PR, RZ, 0x2 ;  /* 0x00000002ff377803 */ /* 0x000fe40000000000 */
[----:B------:R-:W-:Y:S02]  /*0430*/  ISETP.GE.AND P0, PT, R32, UR4, PT ;  /* 0x0000000420007c0c */ /* 0x000fe4000bf06270 */
[----:B------:R-:W-:Y:S01]  /*0440*/  ISETP.NE.AND P1, PT, R51, RZ, PT ;  /* 0x000000ff3300720c */ /* 0x000fe20003f25270 */
[----:B------:R-:W-:-:S03]  /*0450*/  VIADD R32, R9, 0xf ;  /* 0x0000000f09207836 */ /* 0x000fc60000000000 */
[----:B------:R-:W-:Y:S02]  /*0460*/  P2R R54, PR, RZ, 0x2 ;  /* 0x00000002ff367803 */ /* 0x000fe40000000000 */
[----:B------:R-:W-:Y:S02]  /*0470*/  ISETP.NE.AND P1, PT, R50, RZ, PT ;  /* 0x000000ff3200720c */ /* 0x000fe40003f25270 */
[----:B------:R-:W-:Y:S02]  /*0480*/  ISETP.GE.AND P3, PT, R32, UR4, PT ;  /* 0x0000000420007c0c */ /* 0x000fe4000bf66270 */
[----:B------:R-:W-:Y:S01]  /*0490*/  P2R R53, PR, RZ, 0x2 ;  /* 0x00000002ff357803 */ /* 0x000fe20000000000 */
[----:B------:R-:W3:Y:S01]  /*04a0*/  @!P0 LDG.E R42, desc[UR8][R6.64+0x30] ;  /* 0x00003008062a8981 */ /* 0x000ee2000c1e1900 */
[----:B------:R-:W-:Y:S01]  /*04b0*/  ISETP.NE.AND P1, PT, R49, RZ, PT ;  /* 0x000000ff3100720c */ /* 0x000fe20003f25270 */
[----:B------:R-:W-:-:S03]  /*04c0*/  VIADD R31, R9, 0xe ;  /* 0x0000000e091f7836 */ /* 0x000fc60000000000 */
[----:B------:R-:W-:Y:S01]  /*04d0*/  P2R R51, PR, RZ, 0x2 ;  /* 0x00000002ff337803 */ /* 0x000fe20000000000 */
[C---:B------:R-:W-:Y:S01]  /*04e0*/  VIADD R43, R9.reuse, 0x11 ;  /* 0x00000011092b7836 */ /* 0x040fe20000000000 */
[----:B------:R-:W-:Y:S01]  /*04f0*/  ISETP.NE.AND P1, PT, R48, RZ, PT ;  /* 0x000000ff3000720c */ /* 0x000fe20003f25270 */
[----:B------:R-:W-:Y:S01]  /*0500*/  VIADD R44, R9, 0x12 ;  /* 0x00000012092c7836 */ /* 0x000fe20000000000 */
[----:B------:R-:W-:Y:S02]  /*0510*/  ISETP.GE.AND P2, PT, R31, UR4, PT ;  /* 0x000000041f007c0c */ /* 0x000fe4000bf46270 */
[----:B------:R-:W-:Y:S02]  /*0520*/  P2R R49, PR, RZ, 0x2 ;  /* 0x00000002ff317803 */ /* 0x000fe40000000000 */
[----:B------:R-:W-:Y:S02]  /*0530*/  ISETP.NE.AND P1, PT, R47, RZ, PT ;  /* 0x000000ff2f00720c */ /* 0x000fe40003f25270 */
[----:B------:R-:W-:Y:S01]  /*0540*/  ISETP.GE.AND P4, PT, R33, UR4, PT ;  /* 0x0000000421007c0c */ /* 0x000fe2000bf86270 */
[----:B------:R-:W3:Y:S01]  /*0550*/  @!P3 LDG.E R47, desc[UR8][R6.64+0x3c] ;  /* 0x00003c08062fb981 */ /* 0x000ee2000c1e1900 */
[----:B------:R-:W-:-:S02]  /*0560*/  ISETP.GE.AND P5, PT, R43, UR4, PT ;  /* 0x000000042b007c0c */ /* 0x000fc4000bfa6270 */
[----:B------:R-:W-:Y:S02]  /*0570*/  ISETP.GE.AND P6, PT, R44, UR4, PT ;  /* 0x000000042c007c0c */ /* 0x000fe4000bfc6270 */
[----:B------:R-:W-:Y:S02]  /*0580*/  P2R R48, PR, RZ, 0x2 ;  /* 0x00000002ff307803 */ /* 0x000fe40000000000 */
[----:B------:R-:W-:-:S04]  /*0590*/  ISETP.NE.AND P1, PT, R45, RZ, PT ;  /* 0x000000ff2d00720c */ /* 0x000fc80003f25270 */
[----:B------:R-:W-:Y:S01]  /*05a0*/  P2R R45, PR, RZ, 0x2 ;  /* 0x00000002ff2d7803 */ /* 0x000fe20000000000 */
[----:B0-----:R-:W-:Y:S01]  /*05b0*/  IMAD.WIDE.U32 R4, R9, 0x4, R4 ;  /* 0x0000000409047825 */ /* 0x001fe200078e0004 */
[----:B------:R-:W-:Y:S01]  /*05c0*/  ISETP.NE.AND P1, PT, R46, RZ, PT ;  /* 0x000000ff2e00720c */ /* 0x000fe20003f25270 */
[----:B------:R-:W3:Y:S01]  /*05d0*/  @!P4 LDG.E R50, desc[UR8][R6.64+0x40] ;  /* 0x000040080632c981 */ /* 0x000ee2000c1e1900 */
[----:B------:R-:W-:-:S03]  /*05e0*/  P2R R59, PR, RZ, 0x1 ;  /* 0x00000001ff3b7803 */ /* 0x000fc60000000000 */
[----:B------:R-:W3:Y:S01]  /*05f0*/  @!P2 LDG.E R46, desc[UR8][R6.64+0x38] ;  /* 0x00003808062ea981 */ /* 0x000ee2000c1e1900 */
[----:B------:R-:W-:Y:S01]  /*0600*/  ISETP.GE.AND P0, PT, R9, UR4, PT ;  /* 0x0000000409007c0c */ /* 0x000fe2000bf06270 */
[----:B------:R-:W-:Y:S01]  /*0610*/  IMAD.MOV.U32 R30, RZ, RZ, -0x1 ;  /* 0xffffffffff1e7424 */ /* 0x000fe200078e00ff */
[----:B------:R-:W0:Y:S01]  /*0620*/  S2UR UR6, SR_CgaCtaId ;  /* 0x00000000000679c3 */ /* 0x000e220000008800 */
[----:B------:R-:W3:Y:S01]  /*0630*/  @!P5 LDG.E R9, desc[UR8][R6.64+0x44] ;  /* 0x000044080609d981 */ /* 0x000ee2000c1e1900 */
[----:B------:R-:W-:Y:S01]  /*0640*/  IMAD.MOV.U32 R31, RZ, RZ, -0x1 ;  /* 0xffffffffff1f7424 */ /* 0x000fe200078e00ff */
[----:B------:R-:W1:Y:S02]  /*0650*/  LDCU.64 UR4, c[0x0][0x3a8] ;  /* 0x00007500ff0477ac */ /* 0x000e640008000a00 */
[----:B------:R-:W3:Y:S03]  /*0660*/  @!P6 LDG.E R52, desc[UR8][R6.64+0x48] ;  /* 0x000048080634e981 */ /* 0x000ee6000c1e1900 */
[----:B------:R-:W-:Y:S06]  /*0670*/  BAR.SYNC.DEFER_BLOCKING 0x0 ;  /* 0x0000000000007b1d */ /* 0x000fec0000010000 */
[----:B------:R0:W5:Y:S01]  /*0680*/  @!P1 LDG.E R3, desc[UR8][R4.64+0x4] ;  /* 0x0000040804039981 */ /* 0x000162000c1e1900 */
[----:B------:R-:W-:-:S02]  /*0690*/  IMAD.MOV.U32 R32, RZ, RZ, -0x1 ;  /* 0xffffffffff207424 */ /* 0x000fc400078e00ff */
[----:B------:R-:W-:Y:S01]  /*06a0*/  IMAD.MOV.U32 R33, RZ, RZ, -0x1 ;  /* 0xffffffffff217424 */ /* 0x000fe200078e00ff */
[----:B------:R0:W5:Y:S01]  /*06b0*/  @!P0 LDG.E R2, desc[UR8][R4.64] ;  /* 0x0000000804028981 */ /* 0x000162000c1e1900 */
[----:B--2---:R-:W-:Y:S01]  /*06c0*/  @!P1 LOP3.LUT R30, R8, 0x80000000, RZ, 0x3c, !PT ;  /* 0x80000000081e9812 */ /* 0x004fe200078e3cff */
[----:B------:R-:W-:Y:S01]  /*06d0*/  IMAD.MOV.U32 R29, RZ, RZ, -0x1 ;  /* 0xffffffffff1d7424 */ /* 0x000fe200078e00ff */
[----:B------:R-:W-:Y:S01]  /*06e0*/  ISETP.NE.AND P1, PT, R45, RZ, PT ;  /* 0x000000ff2d00720c */ /* 0x000fe20003f25270 */
[----:B------:R2:W5:Y:S01]  /*06f0*/  @!P2 LDG.E R24, desc[UR8][R4.64+0x38] ;  /* 0x000038080418a981 */ /* 0x000562000c1e1900 */
[----:B-1----:R-:W-:-:S03]  /*0700*/  UIADD3 UR7, UPT, UPT, UR4, 0x6, URZ ;  /* 0x0000000604077890 */ /* 0x002fc6000fffe0ff */
[----:B------:R2:W5:Y:S01]  /*0710*/  @!P3 LDG.E R25, desc[UR8][R4.64+0x3c] ;  /* 0x00003c080419b981 */ /* 0x000562000c1e1900 */
[----:B------:R-:W-:-:S03]  /*0720*/  UIADD3 UR5, UPT, UPT, -UR4, UR5, URZ ;  /* 0x0000000504057290 */ /* 0x000fc6000fffe1ff */
[----:B------:R2:W5:Y:S04]  /*0730*/  @!P4 LDG.E R26, desc[UR8][R4.64+0x40] ;  /* 0x00004008041ac981 */ /* 0x000568000c1e1900 */
[----:B----4-:R-:W-:Y:S01]  /*0740*/  @!P1 LOP3.LUT R31, R10, 0x80000000, RZ, 0x3c, !PT ;  /* 0x800000000a1f9812 */ /* 0x010fe200078e3cff */
[----:B------:R2:W5:Y:S01]  /*0750*/  @!P1 LDG.E R12, desc[UR8][R4.64+0x8] ;  /* 0x00000808040c9981 */ /* 0x000562000c1e1900 */
[----:B------:R-:W-:-:S03]  /*0760*/  ISETP.NE.AND P1, PT, R48, RZ, PT ;  /* 0x000000ff3000720c */ /* 0x000fc60003f25270 */
[----:B------:R2:W5:Y:S04]  /*0770*/  @!P5 LDG.E R27, desc[UR8][R4.64+0x44] ;  /* 0x00004408041bd981 */ /* 0x000568000c1e1900 */
[----:B------:R2:W5:Y:S06]  /*0780*/  @!P6 LDG.E R28, desc[UR8][R4.64+0x48] ;  /* 0x00004808041ce981 */ /* 0x00056c000c1e1900 */
[----:B---3--:R-:W-:Y:S01]  /*0790*/  @!P1 LOP3.LUT R32, R11, 0x80000000, RZ, 0x3c, !PT ;  /* 0x800000000b209812 */ /* 0x008fe200078e3cff */
[----:B------:R2:W5:Y:S01]  /*07a0*/  @!P1 LDG.E R13, desc[UR8][R4.64+0xc] ;  /* 0x00000c08040d9981 */ /* 0x000562000c1e1900 */
[----:B------:R-:W-:-:S13]  /*07b0*/  ISETP.NE.AND P1, PT, R49, RZ, PT ;  /* 0x000000ff3100720c */ /* 0x000fda0003f25270 */
[----:B------:R-:W-:Y:S01]  /*07c0*/  @!P1 LOP3.LUT R33, R34, 0x80000000, RZ, 0x3c, !PT ;  /* 0x8000000022219812 */ /* 0x000fe200078e3cff */
[----:B------:R2:W5:Y:S01]  /*07d0*/  @!P1 LDG.E R14, desc[UR8][R4.64+0x10] ;  /* 0x00001008040e9981 */ /* 0x000562000c1e1900 */
[----:B------:R-:W-:Y:S01]  /*07e0*/  ISETP.NE.AND P1, PT, R51, RZ, PT ;  /* 0x000000ff3300720c */ /* 0x000fe20003f25270 */
[----:B------:R-:W-:-:S12]  /*07f0*/  IMAD.MOV.U32 R34, RZ, RZ, -0x1 ;  /* 0xffffffffff227424 */ /* 0x000fd800078e00ff */
        /* <DEDUP_REMOVED lines=15> */
[----:B------:R-:W-:Y:S01]  /*08f0*/  IMAD.MOV.U32 R38, RZ, RZ, -0x1 ;  /* 0xffffffffff267424 */ /* 0x000fe200078e00ff */
[----:B------:R-:W-:Y:S02]  /*0900*/  @!P0 LOP3.LUT R29, R61, 0x80000000, RZ, 0x3c, !PT ;  /* 0x800000003d1d8812 */ /* 0x000fe400078e3cff */
[----:B------:R-:W-:-:S09]  /*0910*/  ISETP.NE.AND P0, PT, R60, RZ, PT ;  /* 0x000000ff3c00720c */ /* 0x000fd20003f05270 */
[----:B------:R-:W-:Y:S01]  /*0920*/  @!P1 LOP3.LUT R38, R39, 0x80000000, RZ, 0x3c, !PT ;  /* 0x8000000027269812 */ /* 0x000fe200078e3cff */
[----:B------:R2:W5:Y:S01]  /*0930*/  @!P1 LDG.E R19, desc[UR8][R4.64+0x24] ;  /* 0x0000240804139981 */ /* 0x000562000c1e1900 */
[----:B------:R-:W-:Y:S01]  /*0940*/  ISETP.NE.AND P1, PT, R57, RZ, PT ;  /* 0x000000ff3900720c */ /* 0x000fe20003f25270 */
[----:B------:R-:W-:Y:S02]  /*0950*/  IMAD.MOV.U32 R39, RZ, RZ, -0x1 ;  /* 0xffffffffff277424 */ /* 0x000fe400078e00ff */
[----:B------:R2:W5:Y:S10]  /*0960*/  @!P0 LDG.E R21, desc[UR8][R4.64+0x2c] ;  /* 0x00002c0804158981 */ /* 0x000574000c1e1900 */
[----:B------:R-:W-:Y:S01]  /*0970*/  @!P1 LOP3.LUT R39, R40, 0x80000000, RZ, 0x3c, !PT ;  /* 0x8000000028279812 */ /* 0x000fe200078e3cff */
[----:B------:R-:W-:Y:S01]  /*0980*/  IMAD.MOV.U32 R40, RZ, RZ, -0x1 ;  /* 0xffffffffff287424 */ /* 0x000fe200078e00ff */
[----:B------:R2:W5:Y:S01]  /*0990*/  @!P1 LDG.E R20, desc[UR8][R4.64+0x28] ;  /* 0x0000280804149981 */ /* 0x000562000c1e1900 */
[----:B------:R-:W-:-:S02]  /*09a0*/  @!P0 LOP3.LUT R40, R41, 0x80000000, RZ, 0x3c, !PT ;  /* 0x8000000029288812 */ /* 0x000fc400078e3cff */
[----:B------:R-:W-:Y:S02]  /*09b0*/  ISETP.NE.AND P1, PT, R58, RZ, PT ;  /* 0x000000ff3a00720c */ /* 0x000fe40003f25270 */
[----:B------:R-:W-:Y:S01]  /*09c0*/  ISETP.NE.AND P0, PT, R59, RZ, PT ;  /* 0x000000ff3b00720c */ /* 0x000fe20003f05270 */
[----:B------:R-:W-:Y:S01]  /*09d0*/  IMAD.MOV.U32 R41, RZ, RZ, -0x1 ;  /* 0xffffffffff297424 */ /* 0x000fe200078e00ff */
[----:B------:R-:W-:Y:S02]  /*09e0*/  UMOV UR4, 0x400 ;  /* 0x0000040000047882 */ /* 0x000fe40000000000 */
[----:B0-----:R-:W-:-:S07]  /*09f0*/  ULEA UR4, UR6, UR4, 0x18 ;  /* 0x0000000406047291 */ /* 0x001fce000f8ec0ff */
[----:B------:R2:W5:Y:S02]  /*0a00*/  @!P1 LDG.E R23, desc[UR8][R4.64+0x34] ;  /* 0x0000340804179981 */ /* 0x000564000c1e1900 */
[----:B------:R-:W-:Y:S02]  /*0a10*/  @!P0 LOP3.LUT R41, R42, 0x80000000, RZ, 0x3c, !PT ;  /* 0x800000002a298812 */ /* 0x000fe400078e3cff */
[----:B------:R2:W5:Y:S01]  /*0a20*/  @!P0 LDG.E R22, desc[UR8][R4.64+0x30] ;  /* 0x0000300804168981 */ /* 0x000562000c1e1900 */
[----:B------:R-:W0:Y:S01]  /*0a30*/  S2R R42, SR_LANEID ;  /* 0x00000000002a7919 */ /* 0x000e220000000000 */
[----:B------:R-:W-:Y:S01]  /*0a40*/  IMAD.MOV.U32 R45, RZ, RZ, -0x1 ;  /* 0xffffffffff2d7424 */ /* 0x000fe200078e00ff */
[----:B------:R-:W-:Y:S02]  /*0a50*/  @!P3 LOP3.LUT R45, R47, 0x80000000, RZ, 0x3c, !PT ;  /* 0x800000002f2db812 */ /* 0x000fe400078e3cff */
[----:B------:R-:W-:Y:S01]  /*0a60*/  LEA R47, R0, UR4, 0x2 ;  /* 0x00000004002f7c11 */ /* 0x000fe2000f8e10ff */
[----:B------:R-:W-:Y:S01]  /*0a70*/  IMAD.MOV.U32 R44, RZ, RZ, -0x1 ;  /* 0xffffffffff2c7424 */ /* 0x000fe200078e00ff */
[----:B------:R-:W-:-:S02]  /*0a80*/  SHF.R.U32.HI R124, RZ, 0x5, R0 ;  /* 0x00000005ff7c7819 */ /* 0x000fc40000011600 */
[----:B------:R-:W-:Y:S01]  /*0a90*/  @!P2 LOP3.LUT R44, R46, 0x80000000, RZ, 0x3c, !PT ;  /* 0x800000002e2ca812 */ /* 0x000fe200078e3cff */
[----:B------:R-:W-:Y:S02]  /*0aa0*/  IMAD R51, R0, 0x80, R47 ;  /* 0x0000008000337824 */ /* 0x000fe400078e022f */
[----:B------:R-:W-:Y:S01]  /*0ab0*/  IMAD.MOV.U32 R46, RZ, RZ, -0x1 ;  /* 0xffffffffff2e7424 */ /* 0x000fe200078e00ff */
[----:B------:R-:W-:Y:S01]  /*0ac0*/  @!P4 LOP3.LUT R46, R50, 0x80000000, RZ, 0x3c, !PT ;  /* 0x80000000322ec812 */ /* 0x000fe200078e3cff */
[----:B------:R-:W-:Y:S01]  /*0ad0*/  IMAD.MOV.U32 R43, RZ, RZ, -0x1 ;  /* 0xffffffffff2b7424 */ /* 0x000fe200078e00ff */
[----:B------:R-:W-:Y:S01]  /*0ae0*/  @!P1 LOP3.LUT R43, R62, 0x80000000, RZ, 0x3c, !PT ;  /* 0x800000003e2b9812 */ /* 0x000fe200078e3cff */
[----:B------:R-:W-:Y:S01]  /*0af0*/  IMAD.MOV.U32 R48, RZ, RZ, -0x1 ;  /* 0xffffffffff307424 */ /* 0x000fe200078e00ff */
[----:B------:R-:W-:Y:S01]  /*0b00*/  @!P5 LOP3.LUT R48, R9, 0x80000000, RZ, 0x3c, !PT ;  /* 0x800000000930d812 */ /* 0x000fe200078e3cff */
[----:B------:R-:W-:Y:S01]  /*0b10*/  IMAD.MOV.U32 R49, RZ, RZ, -0x1 ;  /* 0xffffffffff317424 */ /* 0x000fe200078e00ff */
[----:B------:R-:W-:Y:S01]  /*0b20*/  @!P6 LOP3.LUT R49, R52, 0x80000000, RZ, 0x3c, !PT ;  /* 0x800000003431e812 */ /* 0x000fe200078e3cff */
[----:B------:R-:W-:Y:S01]  /*0b30*/  IMAD R53, R0, -0x38, R51 ;  /* 0xffffffc800357824 */ /* 0x000fe200078e0233 */
[----:B------:R-:W-:Y:S01]  /*0b40*/  LEA R50, R124, UR4, 0x2 ;  /* 0x000000047c327c11 */ /* 0x000fe2000f8e10ff */
[----:B--2---:R-:W-:Y:S06]  /*0b50*/  BAR.SYNC.DEFER_BLOCKING 0x0 ;  /* 0x0000000000007b1d */ /* 0x004fec0000010000 */
.L_x_222:
[----:B------:R-:W-:Y:S01]  /*0b60*/  UISETP.LT.AND UP0, UPT, UR5, 0x6, UPT ;  /* 0x000000060500788c */ /* 0x000fe2000bf01270 */
[----:B------:R-:W-:Y:S01]  /*0b70*/  STS [R47], RZ ;  /* 0x000000ff2f007388 */ /* 0x000fe20000000800 */
[----:B------:R-:W-:Y:S01]  /*0b80*/  UIADD3 UR6, UPT, UPT, UR7, -0x6, URZ ;  /* 0xfffffffa07067890 */ /* 0x000fe2000fffe0ff */
[----:B0-----:R-:W-:Y:S01]  /*0b90*/  ISETP.NE.AND P1, PT, R42, 0x1f, PT ;  /* 0x0000001f2a00780c */ /* 0x001fe20003f25270 */
[----:B------:R-:W-:Y:S01]  /*0ba0*/  USEL UR4, UR5, 0x6, UP0 ;  /* 0x0000000605047887 */ /* 0x000fe20008000000 */
[----:B------:R-:W-:Y:S01]  /*0bb0*/  STS [R47+0x400], RZ ;  /* 0x000400ff2f007388 */ /* 0x000fe20000000800 */
[C---:B------:R-:W-:Y:S01]  /*0bc0*/  ISETP.NE.AND P2, PT, R124.reuse, 0x6, PT ;  /* 0x000000067c00780c */ /* 0x040fe20003f45270 */
[----:B------:R-:W-:Y:S01]  /*0bd0*/  UISETP.GE.AND UP0, UPT, UR7, UR10, UPT ;  /* 0x0000000a0700728c */ /* 0x000fe2000bf06270 */
[----:B-1----:R-:W-:Y:S01]  /*0be0*/  SHF.R.U32.HI R4, RZ, UR6, R29 ;  /* 0x00000006ff047c19 */ /* 0x002fe2000801161d */
[----:B------:R-:W-:Y:S01]  /*0bf0*/  UBMSK UR4, URZ, UR4 ;  /* 0x00000004ff04729b */ /* 0x000fe20008000000 */
[----:B------:R-:W-:Y:S01]  /*0c00*/  STS [R47+0x800], RZ ;  /* 0x000800ff2f007388 */ /* 0x000fe20000000800 */
[----:B------:R-:W-:-:S03]  /*0c10*/  ISETP.NE.AND P3, PT, R124, 0x7, PT ;  /* 0x000000077c00780c */ /* 0x000fc60003f65270 */
[----:B------:R-:W-:Y:S01]  /*0c20*/  STS [R47+0xc00], RZ ;  /* 0x000c00ff2f007388 */ /* 0x000fe20000000800 */
[----:B------:R-:W-:-:S03]  /*0c30*/  LOP3.LUT R4, R4, UR4, RZ, 0xc0, !PT ;  /* 0x0000000404047c12 */ /* 0x000fc6000f8ec0ff */
[----:B------:R-:W-:Y:S02]  /*0c40*/  STS [R47+0x1000], RZ ;  /* 0x001000ff2f007388 */ /* 0x000fe40000000800 */
[----:B------:R-:W-:Y:S01]  /*0c50*/  IMAD.SHL.U32 R5, R4, 0x400, RZ ;  /* 0x0000040004057824 */ /* 0x000fe200078e00ff */
[----:B------:R-:W-:Y:S01]  /*0c60*/  SHF.R.U32.HI R4, RZ, 0x4, R4 ;  /* 0x00000004ff047819 */ /* 0x000fe20000011604 */
[----:B------:R-:W-:Y:S03]  /*0c70*/  STS [R47+0x1400], RZ ;  /* 0x001400ff2f007388 */ /* 0x000fe60000000800 */
[----:B------:R-:W-:Y:S01]  /*0c80*/  LOP3.LUT R54, R5, 0x7c00, RZ, 0xc0, !PT ;  /* 0x00007c0005367812 */ /* 0x000fe200078ec0ff */
[----:B------:R-:W-:Y:S01]  /*0c90*/  STS [R47+0x1800], RZ ;  /* 0x001800ff2f007388 */ /* 0x000fe20000000800 */
[----:B------:R-:W-:-:S03]  /*0ca0*/  LOP3.LUT R4, R4, 0xffffffe, RZ, 0xc0, !PT ;  /* 0x0ffffffe04047812 */ /* 0x000fc600078ec0ff */
[----:B------:R-:W-:Y:S01]  /*0cb0*/  STS [R47+0x1c00], RZ ;  /* 0x001c00ff2f007388 */ /* 0x000fe20000000800 */
[----:B------:R-:W-:Y:S02]  /*0cc0*/  IADD3 R54, PT, PT, R4, R47, R54 ;  /* 0x0000002f04367210 */ /* 0x000fe40007ffe036 */
[----:B------:R-:W-:Y:S01]  /*0cd0*/  SHF.R.U32.HI R4, RZ, UR6, R30 ;  /* 0x00000006ff047c19 */ /* 0x000fe2000801161e */
[----:B------:R-:W-:Y:S03]  /*0ce0*/  STS [R47+0x2000], RZ ;  /* 0x002000ff2f007388 */ /* 0x000fe60000000800 */
[----:B------:R-:W-:Y:S01]  /*0cf0*/  LOP3.LUT R4, R4, UR4, RZ, 0xc0, !PT ;  /* 0x0000000404047c12 */ /* 0x000fe2000f8ec0ff */
[----:B------:R-:W-:Y:S04]  /*0d00*/  STS [R47+0x2400], RZ ;  /* 0x002400ff2f007388 */ /* 0x000fe80000000800 */
[----:B------:R-:W-:Y:S01]  /*0d10*/  STS [R47+0x2800], RZ ;  /* 0x002800ff2f007388 */ /* 0x000fe20000000800 */
[----:B------:R-:W-:Y:S01]  /*0d20*/  IMAD.SHL.U32 R5, R4, 0x400, RZ ;  /* 0x0000040004057824 */ /* 0x000fe200078e00ff */
[----:B------:R-:W-:-:S02]  /*0d30*/  SHF.R.U32.HI R4, RZ, 0x4, R4 ;  /* 0x00000004ff047819 */ /* 0x000fc40000011604 */
[----:B------:R-:W-:Y:S02]  /*0d40*/  STS [R47+0x2c00], RZ ;  /* 0x002c00ff2f007388 */ /* 0x000fe40000000800 */
[----:B------:R-:W-:Y:S02]  /*0d50*/  LOP3.LUT R56, R5, 0x7c00, RZ, 0xc0, !PT ;  /* 0x00007c0005387812 */ /* 0x000fe400078ec0ff */
        /* <DEDUP_REMOVED lines=32> */
[----:B------:R-:W0:Y:S02]  /*0f60*/  LDS.U16 R52, [R54] ;  /* 0x0000000036347984 */ /* 0x000e240000000400 */
[----:B0-----:R-:W-:-:S05]  /*0f70*/  VIADD R5, R52, 0x1 ;  /* 0x0000000134057836 */ /* 0x001fca0000000000 */
[----:B------:R0:W-:Y:S04]  /*0f80*/  STS.U16 [R54], R5 ;  /* 0x0000000536007388 */ /* 0x0001e80000000400 */
[----:B------:R-:W1:Y:S01]  /*0f90*/  LDS.U16 R57, [R56] ;  /* 0x0000000038397984 */ /* 0x000e620000000400 */
[----:B0-----:R-:W-:Y:S01]  /*0fa0*/  IMAD.SHL.U32 R5, R4, 0x400, RZ ;  /* 0x0000040004057824 */ /* 0x001fe200078e00ff */
[----:B------:R-:W-:-:S04]  /*0fb0*/  SHF.R.U32.HI R4, RZ, 0x4, R4 ;  /* 0x00000004ff047819 */ /* 0x000fc80000011604 */
[----:B------:R-:W-:Y:S02]  /*0fc0*/  LOP3.LUT R60, R5, 0x7c00, RZ, 0xc0, !PT ;  /* 0x00007c00053c7812 */ /* 0x000fe400078ec0ff */
[----:B------:R-:W-:-:S04]  /*0fd0*/  LOP3.LUT R4, R4, 0xffffffe, RZ, 0xc0, !PT ;  /* 0x0ffffffe04047812 */ /* 0x000fc800078ec0ff */
[----:B------:R-:W-:Y:S02]  /*0fe0*/  IADD3 R60, PT, PT, R4, R47, R60 ;  /* 0x0000002f043c7210 */ /* 0x000fe40007ffe03c */
[----:B------:R-:W-:-:S04]  /*0ff0*/  SHF.R.U32.HI R4, RZ, UR6, R33 ;  /* 0x00000006ff047c19 */ /* 0x000fc80008011621 */
[----:B------:R-:W-:-:S05]  /*1000*/  LOP3.LUT R4, R4, UR4, RZ, 0xc0, !PT ;  /* 0x0000000404047c12 */ /* 0x000fca000f8ec0ff */
[----:B------:R-:W-:Y:S01]  /*1010*/  IMAD.SHL.U32 R6, R4, 0x400, RZ ;  /* 0x0000040004067824 */ /* 0x000fe200078e00ff */
[----:B------:R-:W-:-:S04]  /*1020*/  SHF.R.U32.HI R4, RZ, 0x4, R4 ;  /* 0x00000004ff047819 */ /* 0x000fc80000011604 */
[----:B------:R-:W-:Y:S02]  /*1030*/  LOP3.LUT R6, R6, 0x7c00, RZ, 0xc0, !PT ;  /* 0x00007c0006067812 */ /* 0x000fe400078ec0ff */
[----:B------:R-:W-:-:S04]  /*1040*/  LOP3.LUT R4, R4, 0xffffffe, RZ, 0xc0, !PT ;  /* 0x0ffffffe04047812 */ /* 0x000fc800078ec0ff */
[----:B------:R-:W-:Y:S01]  /*1050*/  IADD3 R62, PT, PT, R4, R47, R6 ;  /* 0x0000002f043e7210 */ /* 0x000fe20007ffe006 */
[----:B-1----:R-:W-:Y:S01]  /*1060*/  VIADD R7, R57, 0x1 ;  /* 0x0000000139077836 */ /* 0x002fe20000000000 */
[----:B------:R-:W-:-:S04]  /*1070*/  SHF.R.U32.HI R4, RZ, UR6, R34 ;  /* 0x00000006ff047c19 */ /* 0x000fc80008011622 */
[----:B------:R-:W-:Y:S01]  /*1080*/  STS.U16 [R56], R7 ;  /* 0x0000000738007388 */ /* 0x000fe20000000400 */
[----:B------:R-:W-:-:S03]  /*1090*/  LOP3.LUT R4, R4, UR4, RZ, 0xc0, !PT ;  /* 0x0000000404047c12 */ /* 0x000fc6000f8ec0ff */
        /* <DEDUP_REMOVED lines=129> */
[----:B------:R-:W-:Y:S01]  /*18b0*/  SHF.R.U32.HI R4, RZ, UR6, R49 ;  /* 0x00000006ff047c19 */ /* 0x000fe20008011631 */
[----:B------:R-:W0:Y:S03]  /*18c0*/  S2UR UR6, SR_CgaCtaId ;  /* 0x00000000000679c3 */ /* 0x000e260000008800 */
[----:B------:R-:W-:Y:S01]  /*18d0*/  LOP3.LUT R4, R4, UR4, RZ, 0xc0, !PT ;  /* 0x0000000404047c12 */ /* 0x000fe2000f8ec0ff */
[----:B------:R-:W-:-:S04]  /*18e0*/  UMOV UR4, 0x400 ;  /* 0x0000040000047882 */ /* 0x000fc80000000000 */
[----:B------:R-:W-:Y:S01]  /*18f0*/  IMAD.SHL.U32 R6, R4, 0x400, RZ ;  /* 0x0000040004067824 */ /* 0x000fe200078e00ff */
[----:B------:R-:W-:-:S04]  /*1900*/  SHF.R.U32.HI R4, RZ, 0x4, R4 ;  /* 0x00000004ff047819 */ /* 0x000fc80000011604 */
[----:B------:R-:W-:Y:S02]  /*1910*/  LOP3.LUT R6, R6, 0x7c00, RZ, 0xc0, !PT ;  /* 0x00007c0006067812 */ /* 0x000fe400078ec0ff */
[----:B------:R-:W-:-:S04]  /*1920*/  LOP3.LUT R4, R4, 0xffffffe, RZ, 0xc0, !PT ;  /* 0x0ffffffe04047812 */ /* 0x000fc800078ec0ff */
[----:B------:R-:W-:Y:S01]  /*1930*/  IADD3 R90, PT, PT, R4, R47, R6 ;  /* 0x0000002f045a7210 */ /* 0x000fe20007ffe006 */
[----:B-1----:R-:W-:Y:S01]  /*1940*/  VIADD R7, R85, 0x1 ;  /* 0x0000000155077836 */ /* 0x002fe20000000000 */
[----:B0-----:R-:W-:-:S04]  /*1950*/  ULEA UR4, UR6, UR4, 0x18 ;  /* 0x0000000406047291 */ /* 0x001fc8000f8ec0ff */
[----:B------:R-:W-:Y:S04]  /*1960*/  STS.U16 [R84], R7 ;  /* 0x0000000754007388 */ /* 0x000fe80000000400 */
[----:B------:R-:W0:Y:S02]  /*1970*/  LDS.U16 R87, [R86] ;  /* 0x0000000056577984 */ /* 0x000e240000000400 */
[----:B0-----:R-:W-:-:S05]  /*1980*/  VIADD R5, R87, 0x1 ;  /* 0x0000000157057836 */ /* 0x001fca0000000000 */
[----:B------:R-:W-:Y:S04]  /*1990*/  STS.U16 [R86], R5 ;  /* 0x0000000556007388 */ /* 0x000fe80000000400 */
[----:B------:R-:W0:Y:S02]  /*19a0*/  LDS.U16 R89, [R88] ;  /* 0x0000000058597984 */ /* 0x000e240000000400 */
[----:B0-----:R-:W-:-:S05]  /*19b0*/  VIADD R7, R89, 0x1 ;  /* 0x0000000159077836 */ /* 0x001fca0000000000 */
[----:B------:R-:W-:Y:S04]  /*19c0*/  STS.U16 [R88], R7 ;  /* 0x0000000758007388 */ /* 0x000fe80000000400 */
[----:B------:R-:W0:Y:S02]  /*19d0*/  LDS.U16 R91, [R90] ;  /* 0x000000005a5b7984 */ /* 0x000e240000000400 */
[----:B0-----:R-:W-:-:S05]  /*19e0*/  VIADD R5, R91, 0x1 ;  /* 0x000000015b057836 */ /* 0x001fca0000000000 */
[----:B------:R-:W-:Y:S01]  /*19f0*/  STS.U16 [R90], R5 ;  /* 0x000000055a007388 */ /* 0x000fe20000000400 */
[----:B------:R-:W-:Y:S06]  /*1a00*/  BAR.SYNC.DEFER_BLOCKING 0x0 ;  /* 0x0000000000007b1d */ /* 0x000fec0000010000 */
[----:B------:R-:W-:Y:S04]  /*1a10*/  LDS R92, [R51] ;  /* 0x00000000335c7984 */ /* 0x000fe80000000800 */
[----:B------:R-:W0:Y:S04]  /*1a20*/  LDS R93, [R51+0x4] ;  /* 0x00000400335d7984 */ /* 0x000e280000000800 */
[----:B------:R-:W1:Y:S04]  /*1a30*/  LDS R94, [R51+0x8] ;  /* 0x00000800335e7984 */ /* 0x000e680000000800 */
[----:B------:R-:W2:Y:S04]  /*1a40*/  LDS R95, [R51+0xc] ;  /* 0x00000c00335f7984 */ /* 0x000ea80000000800 */
[----:B------:R-:W3:Y:S04]  /*1a50*/  LDS R96, [R51+0x10] ;  /* 0x0000100033607984 */ /* 0x000ee80000000800 */
[----:B------:R-:W4:Y:S04]  /*1a60*/  LDS R97, [R51+0x14] ;  /* 0x0000140033617984 */ /* 0x000f280000000800 */
[----:B------:R-:W4:Y:S04]  /*1a70*/  LDS R98, [R51+0x18] ;  /* 0x0000180033627984 */ /* 0x000f280000000800 */
[----:B------:R-:W4:Y:S04]  /*1a80*/  LDS R99, [R51+0x1c] ;  /* 0x00001c0033637984 */ /* 0x000f280000000800 */
[----:B------:R-:W4:Y:S04]  /*1a90*/  LDS R100, [R51+0x20] ;  /* 0x0000200033647984 */ /* 0x000f280000000800 */
[----:B------:R-:W4:Y:S04]  /*1aa0*/  LDS R101, [R51+0x24] ;  /* 0x0000240033657984 */ /* 0x000f280000000800 */
[----:B------:R-:W4:Y:S04]  /*1ab0*/  LDS R102, [R51+0x28] ;  /* 0x0000280033667984 */ /* 0x000f280000000800 */
[----:B------:R-:W4:Y:S01]  /*1ac0*/  LDS R103, [R51+0x2c] ;  /* 0x00002c0033677984 */ /* 0x000f220000000800 */
[----:B0-----:R-:W-:-:S03]  /*1ad0*/  IMAD.IADD R93, R92, 0x1, R93 ;  /* 0x000000015c5d7824 */ /* 0x001fc600078e025d */
[----:B------:R-:W0:Y:S01]  /*1ae0*/  LDS R104, [R51+0x30] ;  /* 0x0000300033687984 */ /* 0x000e220000000800 */
[----:B-1----:R-:W-:-:S03]  /*1af0*/  IMAD.IADD R94, R94, 0x1, R93 ;  /* 0x000000015e5e7824 */ /* 0x002fc600078e025d */
[----:B------:R-:W1:Y:S01]  /*1b00*/  LDS R105, [R51+0x34] ;  /* 0x0000340033697984 */ /* 0x000e620000000800 */
[----:B--2---:R-:W-:-:S03]  /*1b10*/  IMAD.IADD R95, R95, 0x1, R94 ;  /* 0x000000015f5f7824 */ /* 0x004fc600078e025e */
[----:B------:R-:W2:Y:S01]  /*1b20*/  LDS R106, [R51+0x38] ;  /* 0x00003800336a7984 */ /* 0x000ea20000000800 */
[----:B---3--:R-:W-:-:S03]  /*1b30*/  IMAD.IADD R96, R96, 0x1, R95 ;  /* 0x0000000160607824 */ /* 0x008fc600078e025f */
[----:B------:R-:W3:Y:S01]  /*1b40*/  LDS R107, [R51+0x3c] ;  /* 0x00003c00336b7984 */ /* 0x000ee20000000800 */
[----:B----4-:R-:W-:-:S03]  /*1b50*/  IMAD.IADD R97, R97, 0x1, R96 ;  /* 0x0000000161617824 */ /* 0x010fc600078e0260 */
[----:B------:R-:W4:Y:S01]  /*1b60*/  LDS R108, [R51+0x40] ;  /* 0x00004000336c7984 */ /* 0x000f220000000800 */
[----:B------:R-:W-:-:S03]  /*1b70*/  IMAD.IADD R98, R98, 0x1, R97 ;  /* 0x0000000162627824 */ /* 0x000fc600078e0261 */
        /* <DEDUP_REMOVED lines=31> */
[----:B------:R-:W-:-:S04]  /*1d70*/  IMAD.IADD R114, R114, 0x1, R113 ;  /* 0x0000000172727824 */ /* 0x000fc800078e0271 */
[----:B0-----:R-:W-:-:S04]  /*1d80*/  IMAD.IADD R115, R115, 0x1, R114 ;  /* 0x0000000173737824 */ /* 0x001fc800078e0272 */
[----:B-1----:R-:W-:-:S04]  /*1d90*/  IMAD.IADD R116, R116, 0x1, R115 ;  /* 0x0000000174747824 */ /* 0x002fc800078e0273 */
[----:B--2---:R-:W-:-:S04]  /*1da0*/  IMAD.IADD R117, R117, 0x1, R116 ;  /* 0x0000000175757824 */ /* 0x004fc800078e0274 */
[----:B---3--:R-:W-:-:S04]  /*1db0*/  IMAD.IADD R118, R118, 0x1, R117 ;  /* 0x0000000176767824 */ /* 0x008fc800078e0275 */
[----:B----4-:R-:W-:-:S04]  /*1dc0*/  IMAD.IADD R119, R119, 0x1, R118 ;  /* 0x0000000177777824 */ /* 0x010fc800078e0276 */
[----:B------:R-:W-:-:S04]  /*1dd0*/  IMAD.IADD R120, R120, 0x1, R119 ;  /* 0x0000000178787824 */ /* 0x000fc800078e0277 */
[----:B------:R-:W-:-:S04]  /*1de0*/  IMAD.IADD R121, R121, 0x1, R120 ;  /* 0x0000000179797824 */ /* 0x000fc800078e0278 */
[----:B------:R-:W-:-:S04]  /*1df0*/  IMAD.IADD R122, R122, 0x1, R121 ;  /* 0x000000017a7a7824 */ /* 0x000fc800078e0279 */
[----:B------:R-:W-:-:S04]  /*1e00*/  IMAD.IADD R123, R123, 0x1, R122 ;  /* 0x000000017b7b7824 */ /* 0x000fc800078e027a */
[----:B------:R-:W-:-:S05]  /*1e10*/  IMAD.IADD R125, R4, 0x1, R123 ;  /* 0x00000001047d7824 */ /* 0x000fca00078e027b */
        /* <DEDUP_REMOVED lines=8> */
[----:B------:R-:W0:Y:S02]  /*1ea0*/  SHFL.UP P0, R126, R127, 0x10, RZ ;  /* 0x060000007f7e7989 */ /* 0x000e2400000000ff */
[----:B0-----:R-:W-:Y:S01]  /*1eb0*/  @P0 IMAD.IADD R126, R127, 0x1, R126 ;  /* 0x000000017f7e0824 */ /* 0x001fe200078e027e */
[----:B------:R-:W-:-:S03]  /*1ec0*/  ISETP.NE.AND P0, PT, R124, 0x1, PT ;  /* 0x000000017c00780c */ /* 0x000fc60003f05270 */
[----:B------:R-:W-:Y:S01]  /*1ed0*/  IMAD.IADD R125, R126, 0x1, -R125 ;  /* 0x000000017e7d7824 */ /* 0x000fe200078e0a7d */
[----:B------:R-:W-:Y:S01]  /*1ee0*/  @!P1 STS [R50+0x8400], R126 ;  /* 0x0084007e32009388 */ /* 0x000fe20000000800 */
[----:B------:R-:W-:Y:S01]  /*1ef0*/  BAR.SYNC.DEFER_BLOCKING 0x0 ;  /* 0x0000000000007b1d */ /* 0x000fe20000010000 */
[----:B------:R-:W-:-:S05]  /*1f00*/  ISETP.NE.AND P1, PT, R124, 0x4, PT ;  /* 0x000000047c00780c */ /* 0x000fca0003f25270 */
[----:B------:R-:W0:Y:S04]  /*1f10*/  LDS.128 R4, [UR4+0x8400] ;  /* 0x00840004ff047984 */ /* 0x000e280008000c00 */
[----:B------:R-:W1:Y:S01]  /*1f20*/  LDS.128 R8, [UR4+0x8410] ;  /* 0x00841004ff087984 */ /* 0x000e620008000c00 */
[C---:B0-----:R-:W-:Y:S01]  /*1f30*/  SEL R55, R4.reuse, R55, !P0 ;  /* 0x0000003704377207 */ /* 0x041fe20004000000 */
[----:B------:R-:W-:Y:S01]  /*1f40*/  IMAD.IADD R5, R4, 0x1, R5 ;  /* 0x0000000104057824 */ /* 0x000fe200078e0205 */
[----:B------:R-:W-:-:S03]  /*1f50*/  ISETP.NE.AND P0, PT, R124, 0x2, PT ;  /* 0x000000027c00780c */ /* 0x000fc60003f05270 */
[----:B------:R-:W-:Y:S01]  /*1f60*/  IMAD.IADD R6, R6, 0x1, R5 ;  /* 0x0000000106067824 */ /* 0x000fe200078e0205 */
[----:B------:R-:W-:Y:S02]  /*1f70*/  SEL R55, R5, R55, !P0 ;  /* 0x0000003705377207 */ /* 0x000fe40004000000 */
[----:B------:R-:W-:Y:S01]  /*1f80*/  ISETP.NE.AND P0, PT, R124, 0x3, PT ;  /* 0x000000037c00780c */ /* 0x000fe20003f05270 */
[----:B------:R-:W-:-:S03]  /*1f90*/  IMAD.IADD R7, R7, 0x1, R6 ;  /* 0x0000000107077824 */ /* 0x000fc600078e0206 */
[----:B------:R-:W-:Y:S01]  /*1fa0*/  SEL R55, R6, R55, !P0 ;  /* 0x0000003706377207 */ /* 0x000fe20004000000 */
[C---:B-1----:R-:W-:Y:S01]  /*1fb0*/  IMAD.IADD R8, R7.reuse, 0x1, R8 ;  /* 0x0000000107087824 */ /* 0x042fe200078e0208 */
[----:B------:R-:W-:Y:S02]  /*1fc0*/  ISETP.NE.AND P0, PT, R124, 0x5, PT ;  /* 0x000000057c00780c */ /* 0x000fe40003f05270 */
[----:B------:R-:W-:Y:S01]  /*1fd0*/  SEL R55, R7, R55, !P1 ;  /* 0x0000003707377207 */ /* 0x000fe20004800000 */
[----:B------:R-:W-:Y:S01]  /*1fe0*/  IMAD.IADD R9, R9, 0x1, R8 ;  /* 0x0000000109097824 */ /* 0x000fe200078e0208 */
[----:B------:R-:W-:Y:S02]  /*1ff0*/  ISETP.NE.AND P1, PT, R42, RZ, PT ;  /* 0x000000ff2a00720c */ /* 0x000fe40003f25270 */
[----:B------:R-:W-:Y:S01]  /*2000*/  SEL R55, R8, R55, !P0 ;  /* 0x0000003708377207 */ /* 0x000fe20004000000 */
[----:B------:R-:W-:Y:S01]  /*2010*/  IMAD.IADD R10, R10, 0x1, R9 ;  /* 0x000000010a0a7824 */ /* 0x000fe200078e0209 */
[----:B------:R-:W-:-:S02]  /*2020*/  ISETP.GT.U32.AND P0, PT, R0, 0x1f, PT ;  /* 0x0000001f0000780c */ /* 0x000fc40003f04070 */
[----:B------:R-:W-:Y:S01]  /*2030*/  SEL R55, R9, R55, !P2 ;  /* 0x0000003709377207 */ /* 0x000fe20005000000 */
[----:B------:R-:W-:Y:S01]  /*2040*/  IMAD.IADD R11, R11, 0x1, R10 ;  /* 0x000000010b0b7824 */ /* 0x000fe200078e020a */
[----:B------:R-:W-:Y:S02]  /*2050*/  ISETP.GT.U32.OR P2, PT, R0, 0x1f, P1 ;  /* 0x0000001f0000780c */ /* 0x000fe40000f44470 */
[----:B------:R-:W-:Y:S02]  /*2060*/  SEL R4, R125, RZ, P1 ;  /* 0x000000ff7d047207 */ /* 0x000fe40000800000 */
[----:B------:R-:W-:-:S05]  /*2070*/  SEL R55, R10, R55, !P3 ;  /* 0x000000370a377207 */ /* 0x000fca0005800000 */
[----:B------:R-:W-:Y:S01]  /*2080*/  @P0 IMAD.IADD R125, R55, 0x1, R4 ;  /* 0x00000001377d0824 */ /* 0x000fe200078e0204 */
[----:B------:R-:W-:-:S03]  /*2090*/  ISETP.NE.AND P0, PT, R0, RZ, PT ;  /* 0x000000ff0000720c */ /* 0x000fc60003f05270 */
[----:B------:R-:W-:-:S05]  /*20a0*/  @!P2 IMAD.U32 R125, R11, 0x10000, RZ ;  /* 0x000100000b7da824 */ /* 0x000fca00078e00ff */
[----:B------:R-:W-:Y:S01]  /*20b0*/  @!P2 STS [UR4+0x8428], R125 ;  /* 0x0084287dff00a988 */ /* 0x000fe20008000804 */
[----:B------:R-:W-:Y:S06]  /*20c0*/  BAR.SYNC.DEFER_BLOCKING 0x0 ;  /* 0x0000000000007b1d */ /* 0x000fec0000010000 */
[----:B------:R-:W0:Y:S02]  /*20d0*/  LDS R4, [UR4+0x8428] ;  /* 0x00842804ff047984 */ /* 0x000e240008000800 */
[----:B0-----:R-:W-:-:S05]  /*20e0*/  SEL R4, R4, RZ, P0 ;  /* 0x000000ff04047207 */ /* 0x001fca0000000000 */
[----:B------:R-:W-:-:S04]  /*20f0*/  IMAD.IADD R4, R4, 0x1, R125 ;  /* 0x0000000104047824 */ /* 0x000fc800078e027d */
[--C-:B------:R-:W-:Y:S01]  /*2100*/  IMAD.IADD R92, R92, 0x1, R4.reuse ;  /* 0x000000015c5c7824 */ /* 0x100fe200078e0204 */
[----:B------:R-:W-:Y:S01]  /*2110*/  STS [R51], R4 ;  /* 0x0000000433007388 */ /* 0x000fe20000000800 */
[--C-:B------:R-:W-:Y:S02]  /*2120*/  IMAD.IADD R6, R93, 0x1, R4.reuse ;  /* 0x000000015d067824 */ /* 0x100fe400078e0204 */
[--C-:B------:R-:W-:Y:S01]  /*2130*/  IMAD.IADD R94, R94, 0x1, R4.reuse ;  /* 0x000000015e5e7824 */ /* 0x100fe200078e0204 */
[----:B------:R-:W-:Y:S01]  /*2140*/  STS [R51+0x4], R92 ;  /* 0x0000045c33007388 */ /* 0x000fe20000000800 */
[--C-:B------:R-:W-:Y:S02]  /*2150*/  IMAD.IADD R8, R95, 0x1, R4.reuse ;  /* 0x000000015f087824 */ /* 0x100fe400078e0204 */
[--C-:B------:R-:W-:Y:S01]  /*2160*/  IMAD.IADD R96, R96, 0x1, R4.reuse ;  /* 0x0000000160607824 */ /* 0x100fe200078e0204 */
[----:B------:R-:W-:Y:S01]  /*2170*/  STS [R51+0x8], R6 ;  /* 0x0000080633007388 */ /* 0x000fe20000000800 */
[----:B------:R-:W-:-:S02]  /*2180*/  IMAD.IADD R10, R97, 0x1, R4 ;  /* 0x00000001610a7824 */ /* 0x000fc400078e0204 */
[--C-:B------:R-:W-:Y:S01]  /*2190*/  IMAD.IADD R98, R98, 0x1, R4.reuse ;  /* 0x0000000162627824 */ /* 0x100fe200078e0204 */
[----:B------:R-:W-:Y:S01]  /*21a0*/  STS [R51+0xc], R94 ;  /* 0x00000c5e33007388 */ /* 0x000fe20000000800 */
        /* <DEDUP_REMOVED lines=36> */
[----:B------:R-:W-:-:S03]  /*23f0*/  IMAD.IADD R150, R123, 0x1, R4 ;  /* 0x000000017b967824 */ /* 0x000fc600078e0204 */
[----:B------:R-:W-:Y:S04]  /*2400*/  STS [R51+0x40], R134 ;  /* 0x0000408633007388 */ /* 0x000fe80000000800 */
        /* <DEDUP_REMOVED lines=15> */
[----:B------:R-:W-:Y:S01]  /*2500*/  STS [R51+0x80], R150 ;  /* 0x0000809633007388 */ /* 0x000fe20000000800 */
[----:B------:R-:W-:Y:S06]  /*2510*/  BAR.SYNC.DEFER_BLOCKING 0x0 ;  /* 0x0000000000007b1d */ /* 0x000fec0000010000 */
[----:B------:R-:W0:Y:S04]  /*2520*/  LDS.U16 R5, [R54] ;  /* 0x0000000036057984 */ /* 0x000e280000000400 */
[----:B------:R-:W1:Y:S04]  /*2530*/  LDS.U16 R56, [R56] ;  /* 0x0000000038387984 */ /* 0x000e680000000400 */
[----:B------:R-:W2:Y:S04]  /*2540*/  LDS.U16 R58, [R58] ;  /* 0x000000003a3a7984 */ /* 0x000ea80000000400 */
[----:B------:R-:W3:Y:S04]  /*2550*/  LDS.U16 R60, [R60] ;  /* 0x000000003c3c7984 */ /* 0x000ee80000000400 */
[----:B------:R-:W4:Y:S04]  /*2560*/  LDS.U16 R62, [R62] ;  /* 0x000000003e3e7984 */ /* 0x000f280000000400 */
[----:B------:R-:W4:Y:S04]  /*2570*/  LDS.U16 R64, [R64] ;  /* 0x0000000040407984 */ /* 0x000f280000000400 */
[----:B------:R-:W4:Y:S04]  /*2580*/  LDS.U16 R66, [R66] ;  /* 0x0000000042427984 */ /* 0x000f280000000400 */
[----:B------:R-:W4:Y:S04]  /*2590*/  LDS.U16 R68, [R68] ;  /* 0x0000000044447984 */ /* 0x000f280000000400 */
[----:B------:R-:W4:Y:S04]  /*25a0*/  LDS.U16 R70, [R70] ;  /* 0x0000000046467984 */ /* 0x000f280000000400 */
[----:B------:R-:W4:Y:S04]  /*25b0*/  LDS.U16 R72, [R72] ;  /* 0x0000000048487984 */ /* 0x000f280000000400 */
[----:B------:R-:W4:Y:S01]  /*25c0*/  LDS.U16 R74, [R74] ;  /* 0x000000004a4a7984 */ /* 0x000f220000000400 */
[----:B0-----:R-:W-:-:S03]  /*25d0*/  IMAD.IADD R5, R52, 0x1, R5 ;  /* 0x0000000134057824 */ /* 0x001fc600078e0205 */
[----:B------:R-:W0:Y:S01]  /*25e0*/  LDS.U16 R76, [R76] ;  /* 0x000000004c4c7984 */ /* 0x000e220000000400 */
[----:B-1----:R-:W-:-:S03]  /*25f0*/  IMAD.IADD R56, R57, 0x1, R56 ;  /* 0x0000000139387824 */ /* 0x002fc600078e0238 */
[----:B------:R-:W1:Y:S01]  /*2600*/  LDS.U16 R78, [R78] ;  /* 0x000000004e4e7984 */ /* 0x000e620000000400 */
[----:B--2---:R-:W-:-:S03]  /*2610*/  IMAD.IADD R58, R59, 0x1, R58 ;  /* 0x000000013b3a7824 */ /* 0x004fc600078e023a */
[----:B------:R-:W2:Y:S01]  /*2620*/  LDS.U16 R80, [R80] ;  /* 0x0000000050507984 */ /* 0x000ea20000000400 */
[----:B---3--:R-:W-:-:S03]  /*2630*/  IMAD.IADD R60, R61, 0x1, R60 ;  /* 0x000000013d3c7824 */ /* 0x008fc600078e023c */
[----:B------:R-:W3:Y:S01]  /*2640*/  LDS.U16 R82, [R82] ;  /* 0x0000000052527984 */ /* 0x000ee20000000400 */
[----:B----4-:R-:W-:-:S03]  /*2650*/  IMAD.IADD R62, R63, 0x1, R62 ;  /* 0x000000013f3e7824 */ /* 0x010fc600078e023e */
[----:B------:R-:W4:Y:S01]  /*2660*/  LDS.U16 R84, [R84] ;  /* 0x0000000054547984 */ /* 0x000f220000000400 */
[----:B------:R-:W-:-:S03]  /*2670*/  IMAD.IADD R64, R65, 0x1, R64 ;  /* 0x0000000141407824 */ /* 0x000fc600078e0240 */
[----:B------:R-:W4:Y:S01]  /*2680*/  LDS.U16 R86, [R86] ;  /* 0x0000000056567984 */ /* 0x000f220000000400 */
[----:B------:R-:W-:-:S03]  /*2690*/  IMAD.IADD R66, R67, 0x1, R66 ;  /* 0x0000000143427824 */ /* 0x000fc600078e0242 */
[----:B------:R-:W4:Y:S01]  /*26a0*/  LDS.U16 R88, [R88] ;  /* 0x0000000058587984 */ /* 0x000f220000000400 */
[----:B------:R-:W-:-:S03]  /*26b0*/  IMAD.IADD R68, R69, 0x1, R68 ;  /* 0x0000000145447824 */ /* 0x000fc600078e0244 */
[----:B------:R-:W4:Y:S01]  /*26c0*/  LDS.U16 R90, [R90] ;  /* 0x000000005a5a7984 */ /* 0x000f220000000400 */
[----:B------:R-:W-:Y:S02]  /*26d0*/  IMAD.IADD R70, R71, 0x1, R70 ;  /* 0x0000000147467824 */ /* 0x000fe400078e0246 */
[----:B------:R-:W-:Y:S02]  /*26e0*/  IMAD.IADD R72, R73, 0x1, R72 ;  /* 0x0000000149487824 */ /* 0x000fe400078e0248 */
[----:B------:R-:W-:Y:S02]  /*26f0*/  IMAD.IADD R74, R75, 0x1, R74 ;  /* 0x000000014b4a7824 */ /* 0x000fe400078e024a */
[----:B0-----:R-:W-:Y:S02]  /*2700*/  IMAD.IADD R76, R77, 0x1, R76 ;  /* 0x000000014d4c7824 */ /* 0x001fe400078e024c */
[----:B-1----:R-:W-:Y:S02]  /*2710*/  IMAD.IADD R78, R79, 0x1, R78 ;  /* 0x000000014f4e7824 */ /* 0x002fe400078e024e */
[----:B--2---:R-:W-:-:S02]  /*2720*/  IMAD.IADD R80, R81, 0x1, R80 ;  /* 0x0000000151507824 */ /* 0x004fc400078e0250 */
[----:B---3--:R-:W-:Y:S02]  /*2730*/  IMAD.IADD R82, R83, 0x1, R82 ;  /* 0x0000000153527824 */ /* 0x008fe400078e0252 */
[----:B----4-:R-:W-:Y:S02]  /*2740*/  IMAD.IADD R84, R85, 0x1, R84 ;  /* 0x0000000155547824 */ /* 0x010fe400078e0254 */
[----:B------:R-:W-:Y:S02]  /*2750*/  IMAD.IADD R86, R87, 0x1, R86 ;  /* 0x0000000157567824 */ /* 0x000fe400078e0256 */
[----:B------:R-:W-:Y:S02]  /*2760*/  IMAD.IADD R88, R89, 0x1, R88 ;  /* 0x0000000159587824 */ /* 0x000fe400078e0258 */
[----:B------:R-:W-:Y:S01]  /*2770*/  IMAD.IADD R90, R91, 0x1, R90 ;  /* 0x000000015b5a7824 */ /* 0x000fe200078e025a */
[----:B------:R-:W-:Y:S06]  /*2780*/  BAR.SYNC.DEFER_BLOCKING 0x0 ;  /* 0x0000000000007b1d */ /* 0x000fec0000010000 */
[----:B------:R-:W-:Y:S05]  /*2790*/  BRA.U UP0, `(.L_x_221) ;  /* 0x0000000500987547 */ /* 0x000fea000b800000 */
[----:B------:R-:W-:Y:S01]  /*27a0*/  LEA R4, R5, UR4, 0x2 ;  /* 0x0000000405047c11 */ /* 0x000fe2000f8e10ff */
[----:B------:R-:W-:Y:S01]  /*27b0*/  UIADD3 UR7, UPT, UPT, UR7, 0x6, URZ ;  /* 0x0000000607077890 */ /* 0x000fe2000fffe0ff */
[----:B------:R-:W-:Y:S01]  /*27c0*/  LEA R5, R56, UR4, 0x2 ;  /* 0x0000000438057c11 */ /* 0x000fe2000f8e10ff */
[----:B------:R-:W-:Y:S01]  /*27d0*/  UIADD3 UR5, UPT, UPT, UR5, -0x6, URZ ;  /* 0xfffffffa05057890 */ /* 0x000fe2000fffe0ff */
[----:B------:R-:W-:Y:S01]  /*27e0*/  LEA R6, R58, UR4, 0x2 ;  /* 0x000000043a067c11 */ /* 0x000fe2000f8e10ff */
[----:B------:R1:W-:Y:S01]  /*27f0*/  STS [R4], R29 ;  /* 0x0000001d04007388 */ /* 0x0003e20000000800 */
[----:B------:R-:W-:Y:S02]  /*2800*/  LEA R7, R60, UR4, 0x2 ;  /* 0x000000043c077c11 */ /* 0x000fe4000f8e10ff */
[----:B------:R-:W-:Y:S01]  /*2810*/  LEA R8, R62, UR4, 0x2 ;  /* 0x000000043e087c11 */ /* 0x000fe2000f8e10ff */
[----:B------:R1:W-:Y:S01]  /*2820*/  STS [R5], R30 ;  /* 0x0000001e05007388 */ /* 0x0003e20000000800 */
[----:B------:R-:W-:-:S02]  /*2830*/  LEA R9, R64, UR4, 0x2 ;  /* 0x0000000440097c11 */ /* 0x000fc4000f8e10ff */
[----:B------:R-:W-:Y:S01]  /*2840*/  LEA R10, R66, UR4, 0x2 ;  /* 0x00000004420a7c11 */ /* 0x000fe2000f8e10ff */
[----:B------:R1:W-:Y:S01]  /*2850*/  STS [R6], R31 ;  /* 0x0000001f06007388 */ /* 0x0003e20000000800 */
[----:B------:R-:W-:Y:S02]  /*2860*/  LEA R11, R68, UR4, 0x2 ;  /* 0x00000004440b7c11 */ /* 0x000fe4000f8e10ff */
        /* <DEDUP_REMOVED lines=16> */
[----:B------:R1:W-:Y:S04]  /*2970*/  STS [R52], R37 ;  /* 0x0000002534007388 */ /* 0x0003e80000000800 */
        /* <DEDUP_REMOVED lines=9> */
[----:B------:R1:W-:Y:S01]  /*2a10*/  STS [R64], R49 ;  /* 0x0000003140007388 */ /* 0x0003e20000000800 */
[----:B------:R-:W-:Y:S06]  /*2a20*/  BAR.SYNC.DEFER_BLOCKING 0x0 ;  /* 0x0000000000007b1d */ /* 0x000fec0000010000 */
[----:B------:R1:W2:Y:S04]  /*2a30*/  LDS R29, [R53] ;  /* 0x00000000351d7984 */ /* 0x0002a80000000800 */
[----:B------:R1:W3:Y:S04]  /*2a40*/  LDS R30, [R53+0x4] ;  /* 0x00000400351e7984 */ /* 0x0002e80000000800 */
[----:B------:R1:W4:Y:S04]  /*2a50*/  LDS R31, [R53+0x8] ;  /* 0x00000800351f7984 */ /* 0x0003280000000800 */
[----:B------:R1:W0:Y:S04]  /*2a60*/  LDS R32, [R53+0xc] ;  /* 0x00000c0035207984 */ /* 0x0002280000000800 */
        /* <DEDUP_REMOVED lines=14> */
[----:B------:R1:W0:Y:S01]  /*2b50*/  LDS R49, [R53+0x48] ;  /* 0x0000480035317984 */ /* 0x0002220000000800 */
[----:B------:R-:W-:Y:S06]  /*2b60*/  BAR.SYNC.DEFER_BLOCKING 0x0 ;  /* 0x0000000000007b1d */ /* 0x000fec0000010000 */
[----:B-----5:R1:W-:Y:S04]  /*2b70*/  STS [R4], R2 ;  /* 0x0000000204007388 */ /* 0x0203e80000000800 */
        /* <DEDUP_REMOVED lines=19> */
[----:B------:R1:W0:Y:S04]  /*2cb0*/  LDS R2, [R53] ;  /* 0x0000000035027984 */ /* 0x0002280000000800 */
        /* <DEDUP_REMOVED lines=19> */
[----:B--234-:R-:W-:Y:S05]  /*2df0*/  BRA `(.L_x_222) ;  /* 0xffffffdc00587947 */ /* 0x01cfea000383ffff */
.L_x_221:
[----:B------:R-:W-:Y:S01]  /*2e00*/  LEA R5, R5, UR4, 0x2 ;  /* 0x0000000405057c11 */ /* 0x000fe2000f8e10ff */
[----:B------:R-:W-:Y:S01]  /*2e10*/  IMAD R53, R0, -0x48, R53 ;  /* 0xffffffb800357824 */ /* 0x000fe200078e0235 */
[----:B------:R-:W-:Y:S01]  /*2e20*/  LEA R56, R56, UR4, 0x2 ;  /* 0x0000000438387c11 */ /* 0x000fe2000f8e10ff */
[----:B------:R-:W0:Y:S01]  /*2e30*/  LDCU.64 UR6, c[0x0][0x3a0] ;  /* 0x00007400ff0677ac */ /* 0x000e220008000a00 */
[----:B------:R-:W-:Y:S01]  /*2e40*/  LEA R58, R58, UR4, 0x2 ;  /* 0x000000043a3a7c11 */ /* 0x000fe2000f8e10ff */
[----:B------:R-:W-:Y:S01]  /*2e50*/  STS [R5], R29 ;  /* 0x0000001d05007388 */ /* 0x000fe20000000800 */
[----:B------:R-:W-:Y:S02]  /*2e60*/  LEA R60, R60, UR4, 0x2 ;  /* 0x000000043c3c7c11 */ /* 0x000fe4000f8e10ff */
[----:B------:R-:W-:Y:S01]  /*2e70*/  LEA R62, R62, UR4, 0x2 ;  /* 0x000000043e3e7c11 */ /* 0x000fe2000f8e10ff */
[----:B------:R-:W-:Y:S01]  /*2e80*/  STS [R56], R30 ;  /* 0x0000001e38007388 */ /* 0x000fe20000000800 */
[----:B------:R-:W-:-:S02]  /*2e90*/  LEA R64, R64, UR4, 0x2 ;  /* 0x0000000440407c11 */ /* 0x000fc4000f8e10ff */
[----:B------:R-:W-:Y:S01]  /*2ea0*/  LEA R66, R66, UR4, 0x2 ;  /* 0x0000000442427c11 */ /* 0x000fe2000f8e10ff */
[----:B------:R-:W-:Y:S01]  /*2eb0*/  STS [R58], R31 ;  /* 0x0000001f3a007388 */ /* 0x000fe20000000800 */
[----:B------:R-:W-:Y:S02]  /*2ec0*/  LEA R68, R68, UR4, 0x2 ;  /* 0x0000000444447c11 */ /* 0x000fe4000f8e10ff */
[----:B------:R-:W-:Y:S01]  /*2ed0*/  LEA R70, R70, UR4, 0x2 ;  /* 0x0000000446467c11 */ /* 0x000fe2000f8e10ff */
[----:B------:R-:W-:Y:S01]  /*2ee0*/  STS [R60], R32 ;  /* 0x000000203c007388 */ /* 0x000fe20000000800 */
[----:B------:R-:W-:Y:S02]  /*2ef0*/  LEA R72, R72, UR4, 0x2 ;  /* 0x0000000448487c11 */ /* 0x000fe4000f8e10ff */
[----:B------:R-:W-:Y:S01]  /*2f00*/  LEA R74, R74, UR4, 0x2 ;  /* 0x000000044a4a7c11 */ /* 0x000fe2000f8e10ff */
[----:B------:R-:W-:Y:S01]  /*2f10*/  STS [R62], R33 ;  /* 0x000000213e007388 */ /* 0x000fe20000000800 */
[----:B------:R-:W-:Y:S01]  /*2f20*/  LEA R76, R76, UR4, 0x2 ;  /* 0x000000044c4c7c11 */ /* 0x000fe2000f8e10ff */
[----:B0-----:R-:W-:Y:S01]  /*2f30*/  IMAD.U32 R4, RZ, RZ, UR7 ;  /* 0x00000007ff047e24 */ /* 0x001fe2000f8e00ff */
        /* <DEDUP_REMOVED lines=11> */
[----:B------:R-:W-:-:S03]  /*2ff0*/  ISETP.LT.U32.AND P2, PT, R0, UR6, PT ;  /* 0x0000000600007c0c */ /* 0x000fc6000bf41070 */
[----:B------:R-:W-:Y:S01]  /*3000*/  STS [R72], R38 ;  /* 0x0000002648007388 */ /* 0x000fe20000000800 */
[----:B------:R-:W-:-:S03]  /*3010*/  ISETP.GT.U32.AND.EX P2, PT, R4, RZ, PT, P2 ;  /* 0x000000ff0400720c */ /* 0x000fc60003f44120 */
[----:B------:R-:W-:Y:S04]  /*3020*/  STS [R74], R39 ;  /* 0x000000274a007388 */ /* 0x000fe80000000800 */
[----:B------:R-:W-:Y:S04]  /*3030*/  STS [R76], R40 ;  /* 0x000000284c007388 */ /* 0x000fe80000000800 */
[----:B------:R-:W-:Y:S04]  /*3040*/  STS [R78], R41 ;  /* 0x000000294e007388 */ /* 0x000fe80000000800 */
[----:B------:R-:W-:Y:S04]  /*3050*/  STS [R80], R43 ;  /* 0x0000002b50007388 */ /* 0x000fe80000000800 */
[----:B------:R-:W-:Y:S04]  /*3060*/  STS [R47], R44 ;  /* 0x0000002c2f007388 */ /* 0x000fe80000000800 */
[----:B------:R-:W-:Y:S04]  /*3070*/  STS [R84], R45 ;  /* 0x0000002d54007388 */ /* 0x000fe80000000800 */
[----:B------:R-:W-:Y:S04]  /*3080*/  STS [R51], R46 ;  /* 0x0000002e33007388 */ /* 0x000fe80000000800 */
[----:B------:R-:W-:Y:S04]  /*3090*/  STS [R88], R48 ;  /* 0x0000003058007388 */ /* 0x000fe80000000800 */
[----:B------:R-:W-:Y:S01]  /*30a0*/  STS [R90], R49 ;  /* 0x000000315a007388 */ /* 0x000fe20000000800 */
[----:B------:R-:W-:Y:S06]  /*30b0*/  BAR.SYNC.DEFER_BLOCKING 0x0 ;  /* 0x0000000000007b1d */ /* 0x000fec0000010000 */
[----:B------:R-:W0:Y:S04]  /*30c0*/  LDS R6, [R53] ;  /* 0x0000000035067984 */ /* 0x000e280000000800 */
[----:B------:R-:W1:Y:S04]  /*30d0*/  LDS R7, [R53+0x400] ;  /* 0x0004000035077984 */ /* 0x000e680000000800 */
[----:B------:R-:W2:Y:S04]  /*30e0*/  LDS R8, [R53+0x800] ;  /* 0x0008000035087984 */ /* 0x000ea80000000800 */
[----:B------:R-:W-:Y:S04]  /*30f0*/  LDS R9, [R53+0xc00] ;  /* 0x000c000035097984 */ /* 0x000fe80000000800 */
[----:B------:R-:W-:Y:S04]  /*3100*/  LDS R10, [R53+0x1000] ;  /* 0x00100000350a7984 */ /* 0x000fe80000000800 */
[----:B------:R-:W-:Y:S04]  /*3110*/  LDS R11, [R53+0x1400] ;  /* 0x00140000350b7984 */ /* 0x000fe80000000800 */
[----:B------:R-:W3:Y:S04]  /*3120*/  LDS R29, [R53+0x1800] ;  /* 0x00180000351d7984 */ /* 0x000ee80000000800 */
[----:B------:R-:W-:Y:S04]  /*3130*/  LDS R30, [R53+0x1c00] ;  /* 0x001c0000351e7984 */ /* 0x000fe80000000800 */
        /* <DEDUP_REMOVED lines=10> */
[----:B------:R-:W-:Y:S01]  /*31e0*/  LDS R41, [R53+0x4800] ;  /* 0x0048000035297984 */ /* 0x000fe20000000800 */
[----:B------:R-:W-:Y:S06]  /*31f0*/  BAR.SYNC.DEFER_BLOCKING 0x0 ;  /* 0x0000000000007b1d */ /* 0x000fec0000010000 */
[----:B-----5:R4:W-:Y:S04]  /*3200*/  STS [R5], R2 ;  /* 0x0000000205007388 */ /* 0x0209e80000000800 */
[----:B------:R0:W-:Y:S04]  /*3210*/  STS [R56], R3 ;  /* 0x0000000338007388 */ /* 0x0001e80000000800 */
[----:B------:R1:W-:Y:S01]  /*3220*/  STS [R58], R12 ;  /* 0x0000000c3a007388 */ /* 0x0003e20000000800 */
[----:B----4-:R-:W4:Y:S03]  /*3230*/  LDC.64 R4, c[0x0][0x398] ;  /* 0x0000e600ff047b82 */ /* 0x010f260000000a00 */
[----:B------:R-:W-:Y:S04]  /*3240*/  STS [R60], R13 ;  /* 0x0000000d3c007388 */ /* 0x000fe80000000800 */
[----:B------:R2:W-:Y:S01]  /*3250*/  STS [R62], R14 ;  /* 0x0000000e3e007388 */ /* 0x0005e20000000800 */
[----:B0-----:R-:W0:Y:S01]  /*3260*/  LDC.64 R2, c[0x0][0x388] ;  /* 0x0000e200ff027b82 */ /* 0x001e220000000a00 */
[----:B-1----:R-:W-:-:S02]  /*3270*/  VIADD R12, R0, 0x100 ;  /* 0x00000100000c7836 */ /* 0x002fc40000000000 */
[----:B------:R-:W-:Y:S04]  /*3280*/  STS [R64], R15 ;  /* 0x0000000f40007388 */ /* 0x000fe80000000800 */
[----:B------:R1:W-:Y:S01]  /*3290*/  STS [R66], R16 ;  /* 0x0000001042007388 */ /* 0x0003e20000000800 */
[----:B------:R-:W-:Y:S01]  /*32a0*/  ISETP.LT.U32.AND P4, PT, R12, UR6, PT ;  /* 0x000000060c007c0c */ /* 0x000fe2000bf81070 */
[C---:B--2---:R-:W-:Y:S01]  /*32b0*/  VIADD R14, R0.reuse, 0x200 ;  /* 0x00000200000e7836 */ /* 0x044fe20000000000 */
[----:B------:R-:W-:Y:S01]  /*32c0*/  LOP3.LUT R12, R0, 0x400, RZ, 0xfc, !PT ;  /* 0x00000400000c7812 */ /* 0x000fe200078efcff */
[----:B------:R-:W-:Y:S03]  /*32d0*/  STS [R68], R17 ;  /* 0x0000001144007388 */ /* 0x000fe60000000800 */
[----:B------:R-:W-:Y:S01]  /*32e0*/  ISETP.LT.U32.AND P3, PT, R14, UR6, PT ;  /* 0x000000060e007c0c */ /* 0x000fe2000bf61070 */
[----:B------:R-:W-:Y:S01]  /*32f0*/  STS [R70], R18 ;  /* 0x0000001246007388 */ /* 0x000fe20000000800 */
[----:B------:R-:W-:Y:S01]  /*3300*/  VIADD R14, R0, 0x500 ;  /* 0x00000500000e7836 */ /* 0x000fe20000000000 */
[----:B------:R-:W-:Y:S01]  /*3310*/  ISETP.LT.U32.AND P0, PT, R12, UR6, PT ;  /* 0x000000060c007c0c */ /* 0x000fe2000bf01070 */
[C---:B-1----:R-:W-:Y:S01]  /*3320*/  VIADD R16, R0.reuse, 0x300 ;  /* 0x0000030000107836 */ /* 0x042fe20000000000 */
[----:B------:R-:W-:Y:S01]  /*3330*/  STS [R72], R19 ;  /* 0x0000001348007388 */ /* 0x000fe20000000800 */
[----:B------:R-:W-:Y:S01]  /*3340*/  VIADD R12, R0, 0x600 ;  /* 0x00000600000c7836 */ /* 0x000fe20000000000 */
[----:B------:R-:W-:Y:S01]  /*3350*/  ISETP.LT.U32.AND P1, PT, R14, UR6, PT ;  /* 0x000000060e007c0c */ /* 0x000fe2000bf21070 */
[----:B------:R-:W-:Y:S01]  /*3360*/  IMAD.U32 R14, RZ, RZ, UR7 ;  /* 0x00000007ff0e7e24 */ /* 0x000fe2000f8e00ff */
[----:B------:R-:W-:Y:S01]  /*3370*/  STS [R74], R20 ;  /* 0x000000144a007388 */ /* 0x000fe20000000800 */
[----:B------:R-:W-:Y:S01]  /*3380*/  ISETP.LT.U32.AND P5, PT, R16, UR6, PT ;  /* 0x0000000610007c0c */ /* 0x000fe2000bfa1070 */
[----:B------:R-:W-:Y:S01]  /*3390*/  IMAD.U32 R16, RZ, RZ, UR7 ;  /* 0x00000007ff107e24 */ /* 0x000fe2000f8e00ff */
[----:B------:R-:W-:Y:S01]  /*33a0*/  ISETP.LT.U32.AND P6, PT, R12, UR6, PT ;  /* 0x000000060c007c0c */ /* 0x000fe2000bfc1070 */
[----:B------:R-:W-:Y:S01]  /*33b0*/  STS [R76], R21 ;  /* 0x000000154c007388 */ /* 0x000fe20000000800 */
[----:B0-----:R-:W-:Y:S01]  /*33c0*/  IMAD.WIDE.U32 R2, R0, 0x4, R2 ;  /* 0x0000000400027825 */ /* 0x001fe200078e0002 */
[----:B------:R-:W-:-:S02]  /*33d0*/  ISETP.GT.U32.AND.EX P3, PT, R14, RZ, PT, P3 ;  /* 0x000000ff0e00720c */ /* 0x000fc40003f64130 */
[----:B------:R-:W-:Y:S01]  /*33e0*/  STS [R78], R22 ;  /* 0x000000164e007388 */ /* 0x000fe20000000800 */
[----:B------:R-:W-:Y:S01]  /*33f0*/  ISETP.GT.U32.AND.EX P4, PT, R16, RZ, PT, P4 ;  /* 0x000000ff1000720c */ /* 0x000fe20003f84140 */
[----:B----4-:R-:W-:Y:S02]  /*3400*/  IMAD.WIDE.U32 R4, R0, 0x4, R4 ;  /* 0x0000000400047825 */ /* 0x010fe400078e0004 */
[----:B------:R0:W-:Y:S02]  /*3410*/  STS [R80], R23 ;  /* 0x0000001750007388 */ /* 0x0001e40000000800 */
[----:B------:R-:W-:Y:S02]  /*3420*/  IMAD.U32 R12, RZ, RZ, UR7 ;  /* 0x00000007ff0c7e24 */ /* 0x000fe4000f8e00ff */
[----:B------:R-:W-:Y:S03]  /*3430*/  STS [R47], R24 ;  /* 0x000000182f007388 */ /* 0x000fe60000000800 */
[----:B------:R-:W-:Y:S01]  /*3440*/  ISETP.GT.U32.AND.EX P5, PT, R12, RZ, PT, P5 ;  /* 0x000000ff0c00720c */ /* 0x000fe20003fa4150 */
[----:B------:R1:W-:Y:S01]  /*3450*/  STS [R84], R25 ;  /* 0x0000001954007388 */ /* 0x0003e20000000800 */
[----:B0-----:R-:W-:Y:S01]  /*3460*/  @P2 LOP3.LUT R23, R6, 0x80000000, RZ, 0x3c, !PT ;  /* 0x8000000006172812 */ /* 0x001fe200078e3cff */
[----:B------:R-:W-:-:S02]  /*3470*/  VIADD R6, R0, 0x700 ;  /* 0x0000070000067836 */ /* 0x000fc40000000000 */
[----:B------:R-:W-:Y:S04]  /*3480*/  STS [R51], R26 ;  /* 0x0000001a33007388 */ /* 0x000fe80000000800 */
[----:B------:R0:W-:Y:S01]  /*3490*/  STS [R88], R27 ;  /* 0x0000001b58007388 */ /* 0x0001e20000000800 */
[----:B-1----:R-:W-:-:S03]  /*34a0*/  @P4 LOP3.LUT R25, R7, 0x80000000, RZ, 0x3c, !PT ;  /* 0x8000000007194812 */ /* 0x002fc600078e3cff */
[----:B------:R-:W-:Y:S01]  /*34b0*/  STS [R90], R28 ;  /* 0x0000001c5a007388 */ /* 0x000fe20000000800 */
[----:B------:R-:W-:Y:S01]  /*34c0*/  BAR.SYNC.DEFER_BLOCKING 0x0 ;  /* 0x0000000000007b1d */ /* 0x000fe20000010000 */
[----:B0-----:R-:W-:Y:S01]  /*34d0*/  @P3 LOP3.LUT R27, R8, 0x80000000, RZ, 0x3c, !PT ;  /* 0x80000000081b3812 */ /* 0x001fe200078e3cff */
[----:B------:R-:W-:-:S05]  /*34e0*/  IMAD.U32 R8, RZ, RZ, UR7 ;  /* 0x00000007ff087e24 */ /* 0x000fca000f8e00ff */
[C---:B------:R-:W-:Y:S02]  /*34f0*/  ISETP.GT.U32.AND.EX P1, PT, R8.reuse, RZ, PT, P1 ;  /* 0x000000ff0800720c */ /* 0x040fe40003f24110 */
[----:B------:R-:W-:-:S13]  /*3500*/  ISETP.GT.U32.AND.EX P6, PT, R8, RZ, PT, P6 ;  /* 0x000000ff0800720c */ /* 0x000fda0003fc4160 */
[----:B---3--:R-:W-:Y:S01]  /*3510*/  @P6 LOP3.LUT R29, R29, 0x80000000, RZ, 0x3c, !PT ;  /* 0x800000001d1d6812 */ /* 0x008fe200078e3cff */
[----:B------:R-:W0:Y:S04]  /*3520*/  @P2 LDS R43, [R53] ;  /* 0x00000000352b2984 */ /* 0x000e280000000800 */
[----:B------:R-:W1:Y:S04]  /*3530*/  LDS R13, [R53+0x400] ;  /* 0x00040000350d7984 */ /* 0x000e680000000800 */
[----:B------:R-:W2:Y:S04]  /*3540*/  LDS R15, [R53+0x800] ;  /* 0x00080000350f7984 */ /* 0x000ea80000000800 */
[----:B------:R-:W3:Y:S04]  /*3550*/  LDS R17, [R53+0xc00] ;  /* 0x000c000035117984 */ /* 0x000ee80000000800 */
[----:B------:R-:W4:Y:S04]  /*3560*/  LDS R19, [R53+0x1000] ;  /* 0x0010000035137984 */ /* 0x000f280000000800 */
[----:B------:R-:W-:Y:S04]  /*3570*/  @P2 STG.E desc[UR8][R2.64], R23 ;  /* 0x0000001702002986 */ /* 0x000fe8000c101908 */
[----:B------:R-:W4:Y:S04]  /*3580*/  LDS R21, [R53+0x1400] ;  /* 0x0014000035157984 */ /* 0x000f280000000800 */
[----:B------:R-:W4:Y:S04]  /*3590*/  LDS R7, [R53+0x1800] ;  /* 0x0018000035077984 */ /* 0x000f280000000800 */
[----:B------:R-:W4:Y:S04]  /*35a0*/  LDS R23, [R53+0x1c00] ;  /* 0x001c000035177984 */ /* 0x000f280000000800 */
[----:B0-----:R0:W-:Y:S01]  /*35b0*/  @P2 STG.E desc[UR8][R4.64], R43 ;  /* 0x0000002b04002986 */ /* 0x0011e2000c101908 */
[----:B------:R-:W-:Y:S01]  /*35c0*/  ISETP.LT.U32.AND P2, PT, R6, UR6, PT ;  /* 0x0000000606007c0c */ /* 0x000fe2000bf41070 */
[----:B------:R-:W-:-:S02]  /*35d0*/  IMAD.U32 R6, RZ, RZ, UR7 ;  /* 0x00000007ff067e24 */ /* 0x000fc4000f8e00ff */
[----:B------:R2:W-:Y:S01]  /*35e0*/  @P4 STG.E desc[UR8][R2.64+0x400], R25 ;  /* 0x0004001902004986 */ /* 0x0005e2000c101908 */
[----:B------:R-:W-:Y:S02]  /*35f0*/  ISETP.GT.U32.AND.EX P2, PT, R8, RZ, PT, P2 ;  /* 0x000000ff0800720c */ /* 0x000fe40003f44120 */
[----:B------:R-:W-:Y:S01]  /*3600*/  ISETP.GT.U32.AND.EX P0, PT, R6, RZ, PT, P0 ;  /* 0x000000ff0600720c */ /* 0x000fe20003f04100 */
[----:B-1----:R-:W-:Y:S01]  /*3610*/  @P4 STG.E desc[UR8][R4.64+0x400], R13 ;  /* 0x0004000d04004986 */ /* 0x002fe2000c101908 */
[----:B------:R-:W-:Y:S02]  /*3620*/  LOP3.LUT R6, R0, 0x800, RZ, 0xfc, !PT ;  /* 0x0000080000067812 */ /* 0x000fe400078efcff */
[----:B0-----:R-:W-:Y:S01]  /*3630*/  @P5 LOP3.LUT R43, R9, 0x80000000, RZ, 0x3c, !PT ;  /* 0x80000000092b5812 */ /* 0x001fe200078e3cff */
[----:B------:R-:W-:Y:S01]  /*3640*/  @P3 STG.E desc[UR8][R2.64+0x800], R27 ;  /* 0x0008001b02003986 */ /* 0x000fe2000c101908 */
[----:B------:R-:W-:Y:S01]  /*3650*/  ISETP.LT.U32.AND P4, PT, R6, UR6, PT ;  /* 0x0000000606007c0c */ /* 0x000fe2000bf81070 */
[----:B------:R-:W-:-:S02]  /*3660*/  VIADD R6, R0, 0x900 ;  /* 0x0000090000067836 */ /* 0x000fc40000000000 */
[----:B------:R-:W0:Y:S04]  /*3670*/  LDS R9, [R53+0x2000] ;  /* 0x0020000035097984 */ /* 0x000e280000000800 */
[----:B--2---:R-:W-:Y:S01]  /*3680*/  @P0 LOP3.LUT R25, R10, 0x80000000, RZ, 0x3c, !PT ;  /* 0x800000000a190812 */ /* 0x004fe200078e3cff */
[----:B------:R-:W-:Y:S01]  /*3690*/  @P3 STG.E desc[UR8][R4.64+0x800], R15 ;  /* 0x0008000f04003986 */ /* 0x000fe2000c101908 */
[----:B------:R-:W-:Y:S01]  /*36a0*/  ISETP.LT.U32.AND P3, PT, R6, UR6, PT ;  /* 0x0000000606007c0c */ /* 0x000fe2000bf61070 */
[----:B------:R-:W-:Y:S02]  /*36b0*/  VIADD R6, R0, 0xa00 ;  /* 0x00000a0000067836 */ /* 0x000fe40000000000 */
[----:B------:R-:W-:Y:S01]  /*36c0*/  @P5 STG.E desc[UR8][R2.64+0xc00], R43 ;  /* 0x000c002b02005986 */ /* 0x000fe2000c101908 */
[----:B------:R-:W-:Y:S01]  /*36d0*/  ISETP.GT.U32.AND.EX P3, PT, R8, RZ, PT, P3 ;  /* 0x000000ff0800720c */ /* 0x000fe20003f64130 */
[----:B------:R-:W-:-:S02]  /*36e0*/  IMAD.U32 R10, RZ, RZ, UR7 ;  /* 0x00000007ff0a7e24 */ /* 0x000fc4000f8e00ff */
[----:B---3--:R1:W-:Y:S01]  /*36f0*/  @P5 STG.E desc[UR8][R4.64+0xc00], R17 ;  /* 0x000c001104005986 */ /* 0x0083e2000c101908 */
[----:B------:R-:W-:Y:S01]  /*3700*/  ISETP.LT.U32.AND P5, PT, R6, UR6, PT ;  /* 0x0000000606007c0c */ /* 0x000fe2000bfa1070 */
[----:B------:R-:W-:Y:S02]  /*3710*/  VIADD R6, R0, 0xb00 ;  /* 0x00000b0000067836 */ /* 0x000fe40000000000 */
[----:B------:R-:W2:Y:S01]  /*3720*/  LDS R13, [R53+0x2400] ;  /* 0x00240000350d7984 */ /* 0x000ea20000000800 */
[----:B------:R-:W-:-:S03]  /*3730*/  ISETP.GT.U32.AND.EX P5, PT, R8, RZ, PT, P5 ;  /* 0x000000ff0800720c */ /* 0x000fc60003fa4150 */
[----:B------:R-:W-:Y:S04]  /*3740*/  @P0 STG.E desc[UR8][R2.64+0x1000], R25 ;  /* 0x0010001902000986 */ /* 0x000fe8000c101908 */
[----:B----4-:R3:W-:Y:S01]  /*3750*/  @P0 STG.E desc[UR8][R4.64+0x1000], R19 ;  /* 0x0010001304000986 */ /* 0x0107e2000c101908 */
[----:B-1----:R-:W-:Y:S02]  /*3760*/  @P1 LOP3.LUT R17, R11, 0x80000000, RZ, 0x3c, !PT ;  /* 0x800000000b111812 */ /* 0x002fe400078e3cff */
[----:B------:R-:W-:Y:S01]  /*3770*/  ISETP.LT.U32.AND P0, PT, R6, UR6, PT ;  /* 0x0000000606007c0c */ /* 0x000fe2000bf01070 */
[----:B------:R-:W1:Y:S01]  /*3780*/  LDS R11, [R53+0x2800] ;  /* 0x00280000350b7984 */ /* 0x000e620000000800 */
[----:B------:R-:W-:Y:S01]  /*3790*/  IMAD.U32 R6, RZ, RZ, UR7 ;  /* 0x00000007ff067e24 */ /* 0x000fe2000f8e00ff */
[----:B------:R-:W-:-:S02]  /*37a0*/  @P5 LOP3.LUT R33, R33, 0x80000000, RZ, 0x3c, !PT ;  /* 0x8000000021215812 */ /* 0x000fc400078e3cff */
[----:B------:R-:W4:Y:S01]  /*37b0*/  LDS R15, [R53+0x2c00] ;  /* 0x002c0000350f7984 */ /* 0x000f220000000800 */
[----:B------:R-:W-:Y:S02]  /*37c0*/  ISETP.GT.U32.AND.EX P0, PT, R8, RZ, PT, P0 ;  /* 0x000000ff0800720c */ /* 0x000fe40003f04100 */
[----:B------:R-:W-:Y:S01]  /*37d0*/  ISETP.GT.U32.AND.EX P4, PT, R6, RZ, PT, P4 ;  /* 0x000000ff0600720c */ /* 0x000fe20003f84140 */
[----:B------:R-:W-:Y:S01]  /*37e0*/  @P1 STG.E desc[UR8][R2.64+0x1400], R17 ;  /* 0x0014001102001986 */ /* 0x000fe2000c101908 */
[----:B------:R-:W-:Y:S02]  /*37f0*/  LOP3.LUT R6, R0, 0xc00, RZ, 0xfc, !PT ;  /* 0x00000c0000067812 */ /* 0x000fe400078efcff */
[----:B---3--:R-:W-:Y:S01]  /*3800*/  @P2 LOP3.LUT R19, R30, 0x80000000, RZ, 0x3c, !PT ;  /* 0x800000001e132812 */ /* 0x008fe200078e3cff */
[----:B------:R-:W-:Y:S01]  /*3810*/  @P1 STG.E desc[UR8][R4.64+0x1400], R21 ;  /* 0x0014001504001986 */ /* 0x000fe2000c101908 */
[----:B------:R-:W-:Y:S01]  /*3820*/  ISETP.LT.U32.AND P1, PT, R6, UR6, PT ;  /* 0x0000000606007c0c */ /* 0x000fe2000bf21070 */
[----:B------:R-:W-:Y:S01]  /*3830*/  VIADD R6, R0, 0xd00 ;  /* 0x00000d0000067836 */ /* 0x000fe20000000000 */
[----:B------:R-:W-:Y:S01]  /*3840*/  @P3 LOP3.LUT R25, R32, 0x80000000, RZ, 0x3c, !PT ;  /* 0x8000000020193812 */ /* 0x000fe200078e3cff */
[----:B------:R-:W-:Y:S01]  /*3850*/  @P6 STG.E desc[UR8][R2.64+0x1800], R29 ;  /* 0x0018001d02006986 */ /* 0x000fe2000c101908 */
[----:B------:R-:W-:-:S03]  /*3860*/  ISETP.GT.U32.AND.EX P1, PT, R8, RZ, PT, P1 ;  /* 0x000000ff0800720c */ /* 0x000fc60003f24110 */
[----:B------:R-:W-:Y:S01]  /*3870*/  @P6 STG.E desc[UR8][R4.64+0x1800], R7 ;  /* 0x0018000704006986 */ /* 0x000fe2000c101908 */
[----:B------:R-:W-:Y:S01]  /*3880*/  ISETP.LT.U32.AND P6, PT, R6, UR6, PT ;  /* 0x0000000606007c0c */ /* 0x000fe2000bfc1070 */
[----:B------:R-:W-:Y:S01]  /*3890*/  VIADD R6, R0, 0xe00 ;  /* 0x00000e0000067836 */ /* 0x000fe20000000000 */
[----:B------:R-:W-:Y:S01]  /*38a0*/  @P4 LOP3.LUT R31, R31, 0x80000000, RZ, 0x3c, !PT ;  /* 0x800000001f1f4812 */ /* 0x000fe200078e3cff */
[----:B------:R-:W3:Y:S01]  /*38b0*/  LDS R7, [R53+0x3000] ;  /* 0x0030000035077984 */ /* 0x000ee20000000800 */
[----:B------:R-:W-:-:S03]  /*38c0*/  ISETP.GT.U32.AND.EX P6, PT, R10, RZ, PT, P6 ;  /* 0x000000ff0a00720c */ /* 0x000fc60003fc4160 */
[----:B------:R-:W-:Y:S02]  /*38d0*/  @P2 STG.E desc[UR8][R2.64+0x1c00], R19 ;  /* 0x001c001302002986 */ /* 0x000fe4000c101908 */
[----:B------:R-:W-:Y:S02]  /*38e0*/  @P1 LOP3.LUT R35, R35, 0x80000000, RZ, 0x3c, !PT ;  /* 0x8000000023231812 */ /* 0x000fe400078e3cff */
[----:B------:R-:W3:Y:S04]  /*38f0*/  LDS R17, [R53+0x3400] ;  /* 0x0034000035117984 */ /* 0x000ee80000000800 */
[----:B------:R-:W-:Y:S01]  /*3900*/  @P2 STG.E desc[UR8][R4.64+0x1c00], R23 ;  /* 0x001c001704002986 */ /* 0x000fe2000c101908 */
[----:B------:R-:W-:Y:S01]  /*3910*/  ISETP.LT.U32.AND P2, PT, R6, UR6, PT ;  /* 0x0000000606007c0c */ /* 0x000fe2000bf41070 */
[----:B------:R-:W-:-:S02]  /*3920*/  VIADD R6, R0, 0xf00 ;  /* 0x00000f0000067836 */ /* 0x000fc40000000000 */
[----:B------:R-:W-:Y:S01]  /*3930*/  @P4 STG.E desc[UR8][R2.64+0x2000], R31 ;  /* 0x0020001f02004986 */ /* 0x000fe2000c101908 */
[----:B------:R-:W-:-:S03]  /*3940*/  ISETP.GT.U32.AND.EX P2, PT, R12, RZ, PT, P2 ;  /* 0x000000ff0c00720c */ /* 0x000fc60003f44120 */
[----:B------:R-:W3:Y:S04]  /*3950*/  LDS R19, [R53+0x3800] ;  /* 0x0038000035137984 */ /* 0x000ee80000000800 */
[----:B0-----:R-:W-:Y:S01]  /*3960*/  @P4 STG.E desc[UR8][R4.64+0x2000], R9 ;  /* 0x0020000904004986 */ /* 0x001fe2000c101908 */
[----:B------:R-:W-:Y:S02]  /*3970*/  ISETP.LT.U32.AND P4, PT, R6, UR6, PT ;  /* 0x0000000606007c0c */ /* 0x000fe4000bf81070 */
[----:B------:R-:W-:Y:S01]  /*3980*/  LOP3.LUT R6, R0, 0x1000, RZ, 0xfc, !PT ;  /* 0x0000100000067812 */ /* 0x000fe200078efcff */
[----:B------:R-:W0:Y:S02]  /*3990*/  LDS R9, [R53+0x3c00] ;  /* 0x003c000035097984 */ /* 0x000e240000000800 */
[----:B------:R-:W-:-:S02]  /*39a0*/  @P2 LOP3.LUT R37, R37, 0x80000000, RZ, 0x3c, !PT ;  /* 0x8000000025252812 */ /* 0x000fc400078e3cff */
[----:B------:R-:W0:Y:S04]  /*39b0*/  LDS R21, [R53+0x4000] ;  /* 0x0040000035157984 */ /* 0x000e280000000800 */
[----:B------:R-:W0:Y:S04]  /*39c0*/  LDS R23, [R53+0x4400] ;  /* 0x0044000035177984 */ /* 0x000e280000000800 */
[----:B------:R-:W-:Y:S04]  /*39d0*/  @P3 STG.E desc[UR8][R2.64+0x2400], R25 ;  /* 0x0024001902003986 */ /* 0x000fe8000c101908 */
[----:B--2---:R2:W-:Y:S01]  /*39e0*/  @P3 STG.E desc[UR8][R4.64+0x2400], R13 ;  /* 0x0024000d04003986 */ /* 0x0045e2000c101908 */
[----:B------:R-:W-:Y:S01]  /*39f0*/  ISETP.LT.U32.AND P3, PT, R6, UR6, PT ;  /* 0x0000000606007c0c */ /* 0x000fe2000bf61070 */
[----:B------:R-:W-:-:S02]  /*3a00*/  VIADD R6, R0, 0x1100 ;  /* 0x0000110000067836 */ /* 0x000fc40000000000 */
[----:B------:R-:W-:Y:S01]  /*3a10*/  @P5 STG.E desc[UR8][R2.64+0x2800], R33 ;  /* 0x0028002102005986 */ /* 0x000fe2000c101908 */
[----:B------:R-:W-:Y:S01]  /*3a20*/  VIADD R0, R0, 0x1200 ;  /* 0x0000120000007836 */ /* 0x000fe20000000000 */
[----:B------:R-:W-:Y:S02]  /*3a30*/  ISETP.GT.U32.AND.EX P3, PT, R8, RZ, PT, P3 ;  /* 0x000000ff0800720c */ /* 0x000fe40003f64130 */
[----:B-1----:R1:W-:Y:S01]  /*3a40*/  @P5 STG.E desc[UR8][R4.64+0x2800], R11 ;  /* 0x0028000b04005986 */ /* 0x0023e2000c101908 */
[----:B------:R-:W-:Y:S01]  /*3a50*/  ISETP.LT.U32.AND P5, PT, R6, UR6, PT ;  /* 0x0000000606007c0c */ /* 0x000fe2000bfa1070 */
[----:B------:R-:W-:Y:S01]  /*3a60*/  IMAD.U32 R6, RZ, RZ, UR7 ;  /* 0x00000007ff067e24 */ /* 0x000fe2000f8e00ff */
[----:B--2---:R-:W-:-:S04]  /*3a70*/  @P0 LOP3.LUT R13, R34, 0x80000000, RZ, 0x3c, !PT ;  /* 0x80000000220d0812 */ /* 0x004fc800078e3cff */
[----:B------:R-:W-:Y:S01]  /*3a80*/  ISETP.GT.U32.AND.EX P4, PT, R6, RZ, PT, P4 ;  /* 0x000000ff0600720c */ /* 0x000fe20003f84140 */
[----:B------:R2:W-:Y:S03]  /*3a90*/  @P0 STG.E desc[UR8][R2.64+0x2c00], R13 ;  /* 0x002c000d02000986 */ /* 0x0005e6000c101908 */
[----:B------:R-:W-:Y:S01]  /*3aa0*/  @P3 LOP3.LUT R39, R39, 0x80000000, RZ, 0x3c, !PT ;  /* 0x8000000027273812 */ /* 0x000fe200078e3cff */
[----:B----4-:R4:W-:Y:S01]  /*3ab0*/  @P0 STG.E desc[UR8][R4.64+0x2c00], R15 ;  /* 0x002c000f04000986 */ /* 0x0109e2000c101908 */
[----:B------:R-:W-:Y:S01]  /*3ac0*/  ISETP.LT.U32.AND P0, PT, R0, UR6, PT ;  /* 0x0000000600007c0c */ /* 0x000fe2000bf01070 */
[----:B------:R-:W-:Y:S01]  /*3ad0*/  IMAD.U32 R0, RZ, RZ, UR7 ;  /* 0x00000007ff007e24 */ /* 0x000fe2000f8e00ff */
[----:B-1----:R-:W-:Y:S01]  /*3ae0*/  @P6 LOP3.LUT R11, R36, 0x80000000, RZ, 0x3c, !PT ;  /* 0x80000000240b6812 */ /* 0x002fe200078e3cff */
[----:B------:R1:W-:Y:S01]  /*3af0*/  @P1 STG.E desc[UR8][R2.64+0x3000], R35 ;  /* 0x0030002302001986 */ /* 0x0003e2000c101908 */
[----:B------:R-:W-:-:S02]  /*3b00*/  ISETP.GT.U32.AND.EX P0, PT, R6, RZ, PT, P0 ;  /* 0x000000ff0600720c */ /* 0x000fc40003f04100 */
[----:B------:R-:W-:Y:S01]  /*3b10*/  ISETP.GT.U32.AND.EX P5, PT, R0, RZ, PT, P5 ;  /* 0x000000ff0000720c */ /* 0x000fe20003fa4150 */
[----:B---3--:R1:W-:Y:S01]  /*3b20*/  @P1 STG.E desc[UR8][R4.64+0x3000], R7 ;  /* 0x0030000704001986 */ /* 0x0083e2000c101908 */
[----:B--2---:R-:W-:-:S03]  /*3b30*/  @P4 LOP3.LUT R13, R38, 0x80000000, RZ, 0x3c, !PT ;  /* 0x80000000260d4812 */ /* 0x004fc600078e3cff */
[----:B------:R1:W-:Y:S04]  /*3b40*/  @P6 STG.E desc[UR8][R2.64+0x3400], R11 ;  /* 0x0034000b02006986 */ /* 0x0003e8000c101908 */
[----:B------:R1:W-:Y:S04]  /*3b50*/  @P6 STG.E desc[UR8][R4.64+0x3400], R17 ;  /* 0x0034001104006986 */ /* 0x0003e8000c101908 */
[----:B------:R1:W-:Y:S01]  /*3b60*/  @P2 STG.E desc[UR8][R2.64+0x3800], R37 ;  /* 0x0038002502002986 */ /* 0x0003e2000c101908 */
[----:B----4-:R-:W-:-:S03]  /*3b70*/  @P5 LOP3.LUT R15, R40, 0x80000000, RZ, 0x3c, !PT ;  /* 0x80000000280f5812 */ /* 0x010fc600078e3cff */
[----:B------:R1:W-:Y:S04]  /*3b80*/  @P2 STG.E desc[UR8][R4.64+0x3800], R19 ;  /* 0x0038001304002986 */ /* 0x0003e8000c101908 */
[----:B------:R1:W-:Y:S04]  /*3b90*/  @P4 STG.E desc[UR8][R2.64+0x3c00], R13 ;  /* 0x003c000d02004986 */ /* 0x0003e8000c101908 */
[----:B0-----:R1:W-:Y:S04]  /*3ba0*/  @P4 STG.E desc[UR8][R4.64+0x3c00], R9 ;  /* 0x003c000904004986 */ /* 0x0013e8000c101908 */
[----:B------:R1:W-:Y:S04]  /*3bb0*/  @P3 STG.E desc[UR8][R2.64+0x4000], R39 ;  /* 0x0040002702003986 */ /* 0x0003e8000c101908 */
[----:B------:R1:W-:Y:S04]  /*3bc0*/  @P3 STG.E desc[UR8][R4.64+0x4000], R21 ;  /* 0x0040001504003986 */ /* 0x0003e8000c101908 */
[----:B------:R1:W-:Y:S04]  /*3bd0*/  @P5 STG.E desc[UR8][R2.64+0x4400], R15 ;  /* 0x0044000f02005986 */ /* 0x0003e8000c101908 */
[----:B------:R1:W-:Y:S01]  /*3be0*/  @P5 STG.E desc[UR8][R4.64+0x4400], R23 ;  /* 0x0044001704005986 */ /* 0x0003e2000c101908 */
[----:B------:R-:W-:Y:S05]  /*3bf0*/  @!P0 EXIT ;  /* 0x000000000000894d */ /* 0x000fea0003800000 */
[----:B------:R-:W0:Y:S01]  /*3c00*/  LDS R53, [R53+0x4800] ;  /* 0x0048000035357984 */ /* 0x000e220000000800 */
[----:B------:R-:W-:-:S05]  /*3c10*/  LOP3.LUT R41, R41, 0x80000000, RZ, 0x3c, !PT ;  /* 0x8000000029297812 */ /* 0x000fca00078e3cff */
[----:B------:R-:W-:Y:S04]  /*3c20*/  STG.E desc[UR8][R2.64+0x4800], R41 ;  /* 0x0048002902007986 */ /* 0x000fe8000c101908 */
[----:B0-----:R-:W-:Y:S01]  /*3c30*/  STG.E desc[UR8][R4.64+0x4800], R53 ;  /* 0x0048003504007986 */ /* 0x001fe2000c101908 */
[----:B------:R-:W-:Y:S05]  /*3c40*/  EXIT ;  /* 0x000000000000794d */ /* 0x000fea0003800000 */
.L_x_223:
        /* <DEDUP_REMOVED lines=11> */
.L_x_1224:


//--------------------- .text._ZN3cub18CUB_300001_SM_10006detail4scan16DeviceScanKernelINS2_10policy_hubIiiimN4cuda3std3__44plusIvEEE10Policy1000EN6thrust24THRUST_300001_SM_1000_NS6detail15normal_iteratorINSD_10device_ptrIiEEEESI_NS0_13ScanTileStateIiLb1EEES9_NS1_10InputValueIiPiEEmiLb0EiEEvT0_T1_T2_iT3_T4_T5_ --------------------------
	.section	.text._ZN3cub18CUB_300001_SM_10006detail4scan16DeviceScanKernelINS2_10policy_hubIiiimN4cuda3std3__44plusIvEEE10Policy1000EN6thrust24THRUST_300001_SM_1000_NS6detail15normal_iteratorINSD_10device_ptrIiEEEESI_NS0_13ScanTileStateIiLb1EEES9_NS1_10InputValueIiPiEEmiLb0EiEEvT0_T1_T2_iT3_T4_T5_,"ax",@progbits
	.align	128
        .global         _ZN3cub18CUB_300001_SM_10006detail4scan16DeviceScanKernelINS2_10policy_hubIiiimN4cuda3std3__44plusIvEEE10Policy1000EN6thrust24THRUST_300001_SM_1000_NS6detail15normal_iteratorINSD_10device_ptrIiEEEESI_NS0_13ScanTileStateIiLb1EEES9_NS1_10InputValueIiPiEEmiLb0EiEEvT0_T1_T2_iT3_T4_T5_
        .type           _ZN3cub18CUB_300001_SM_10006detail4scan16DeviceScanKernelINS2_10policy_hubIiiimN4cuda3std3__44plusIvEEE10Policy1000EN6thrust24THRUST_300001_SM_1000_NS6detail15normal_iteratorINSD_10device_ptrIiEEEESI_NS0_13ScanTileStateIiLb1EEES9_NS1_10InputValueIiPiEEmiLb0EiEEvT0_T1_T2_iT3_T4_T5_,@function
        .size           _ZN3cub18CUB_300001_SM_10006detail4scan16DeviceScanKernelINS2_10policy_hubIiiimN4cuda3std3__44plusIvEEE10Policy1000EN6thrust24THRUST_300001_SM_1000_NS6detail15normal_iteratorINSD_10device_ptrIiEEEESI_NS0_13ScanTileStateIiLb1EEES9_NS1_10InputValueIiPiEEmiLb0EiEEvT0_T1_T2_iT3_T4_T5_,(.L_x_1225 - _ZN3cub18CUB_300001_SM_10006detail4scan16DeviceScanKernelINS2_10policy_hubIiiimN4cuda3std3__44plusIvEEE10Policy1000EN6thrust24THRUST_300001_SM_1000_NS6detail15normal_iteratorINSD_10device_ptrIiEEEESI_NS0_13ScanTileStateIiLb1EEES9_NS1_10InputValueIiPiEEmiLb0EiEEvT0_T1_T2_iT3_T4_T5_)
        .other          _ZN3cub18CUB_300001_SM_10006detail4scan16DeviceScanKernelINS2_10policy_hubIiiimN4cuda3std3__44plusIvEEE10Policy1000EN6thrust24THRUST_300001_SM_1000_NS6detail15normal_iteratorINSD_10device_ptrIiEEEESI_NS0_13ScanTileStateIiLb1EEES9_NS1_10InputValueIiPiEEmiLb0EiEEvT0_T1_T2_iT3_T4_T5_,@"STO_CUDA_ENTRY STV_DEFAULT"
_ZN3cub18CUB_300001_SM_10006detail4scan16DeviceScanKernelINS2_10policy_hubIiiimN4cuda3std3__44plusIvEEE10Policy1000EN6thrust24THRUST_300001_SM_1000_NS6detail15normal_iteratorINSD_10device_ptrIiEEEESI_NS0_13ScanTileStateIiLb1EEES9_NS1_10InputValueIiPiEEmiLb0EiEEvT0_T1_T2_iT3_T4_T5_:
.text._ZN3cub18CUB_300001_SM_10006detail4scan16DeviceScanKernelINS2_10policy_hubIiiimN4cuda3std3__44plusIvEEE10Policy1000EN6thrust24THRUST_300001_SM_1000_NS6detail15normal_iteratorINSD_10device_ptrIiEEEESI_NS0_13ScanTileStateIiLb1EEES9_NS1_10InputValueIiPiEEmiLb0EiEEvT0_T1_T2_iT3_T4_T5_:
[----:B------:R-:W-:Y:S01]  /*0000*/  LDC R1, c[0x0][0x37c] ;  /* 0x0000df00ff017b82 */ /* 0x000fe20000000800 */
[----:B------:R-:W0:Y:S01]  /*0010*/  LDCU UR4, c[0x0][0x3a0] ;  /* 0x00007400ff0477ac */ /* 0x000e220008000800 */
[----:B------:R-:W1:Y:S06]  /*0020*/  LDCU.64 UR12, c[0x0][0x358] ;  /* 0x00006b00ff0c77ac */ /* 0x000e6c0008000a00 */
[----:B------:R-:W2:Y:S01]  /*0030*/  S2UR UR6, SR_CTAID.X ;  /* 0x00000000000679c3 */ /* 0x000ea20000002500 */
[----:B------:R-:W3:Y:S01]  /*0040*/  LDCU.64 UR8, c[0x0][0x3b0] ;  /* 0x00007600ff0877ac */ /* 0x000ee20008000a00 */
[----:B0-----:R-:W-:-:S06]  /*0050*/  UPRMT UR4, UR4, 0x7770, URZ ;  /* 0x0000777004047896 */ /* 0x001fcc00080000ff */
[----:B------:R-:W-:-:S05]  /*0060*/  ISETP.NE.AND P0, PT, RZ, UR4, PT ;  /* 0x00000004ff007c0c */ /* 0x000fca000bf05270 */
[----:B------:R-:W2:Y:S08]  /*0070*/  LDCU UR4, c[0x0][0x398] ;  /* 0x00007300ff0477ac */ /* 0x000eb00008000800 */
[----:B------:R-:W1:Y:S02]  /*0080*/  @P0 LDC.64 R2, c[0x0][0x3a8] ;  /* 0x0000ea00ff020b82 */ /* 0x000e640000000a00 */
[----:B-1----:R0:W5:Y:S01]  /*0090*/  @P0 LDG.E R39, desc[UR12][R2.64] ;  /* 0x0000000c02270981 */ /* 0x002162000c1e1900 */
[----:B--2---:R-:W-:-:S04]  /*00a0*/  UIADD3 UR6, UPT, UPT, UR6, UR4, URZ ;  /* 0x0000000406067290 */ /* 0x004fc8000fffe0ff */
[----:B------:R-:W-:-:S04]  /*00b0*/  UIMAD.WIDE UR10, UR6, 0x1ee0, URZ ;  /* 0x00001ee0060a78a5 */ /* 0x000fc8000f8e02ff */
[----:B---3--:R-:W-:-:S04]  /*00c0*/  UIADD3 UR7, UP0, UPT, -UR10, UR8, URZ ;  /* 0x000000080a077290 */ /* 0x008fc8000ff1e1ff */
[----:B------:R-:W-:Y:S02]  /*00d0*/  UIADD3.X UR4, UPT, UPT, ~UR11, UR9, URZ, UP0, !UPT ;  /* 0x000000090b047290 */ /* 0x000fe400087fe5ff */
[----:B------:R-:W-:-:S04]  /*00e0*/  UISETP.GE.U32.AND UP0, UPT, UR7, 0x1ee1, UPT ;  /* 0x00001ee10700788c */ /* 0x000fc8000bf06070 */
[----:B------:R-:W-:Y:S01]  /*00f0*/  UISETP.GE.U32.AND.EX UP0, UPT, UR4, URZ, UPT, UP0 ;  /* 0x000000ff0400728c */ /* 0x000fe2000bf06100 */
[----:B------:R-:W1:Y:S08]  /*0100*/  @!P0 LDC R39, c[0x0][0x3a8] ;  /* 0x0000ea00ff278b82 */ /* 0x000e700000000800 */
[----:B0-----:R-:W-:Y:S05]  /*0110*/  BRA.U !UP0, `(.L_x_224) ;  /* 0x0000001908f47547 */ /* 0x001fea000b800000 */
[----:B------:R-:W0:Y:S01]  /*0120*/  S2R R35, SR_TID.X ;  /* 0x0000000000237919 */ /* 0x000e220000002100 */
[----:B------:R-:W2:Y:S01]  /*0130*/  LDCU.64 UR4, c[0x0][0x380] ;  /* 0x00007000ff0477ac */ /* 0x000ea20008000a00 */
[C---:B0-----:R-:W-:Y:S02]  /*0140*/  LOP3.LUT R0, R35.reuse, 0x1f, RZ, 0xc0, !PT ;  /* 0x0000001f23007812 */ /* 0x041fe400078ec0ff */
[----:B------:R-:W-:-:S05]  /*0150*/  LOP3.LUT R3, R35, 0x3e0, RZ, 0xc0, !PT ;  /* 0x000003e023037812 */ /* 0x000fca00078ec0ff */
[----:B------:R-:W-:-:S05]  /*0160*/  IMAD R0, R3, 0x13, R0 ;  /* 0x0000001303007824 */ /* 0x000fca00078e0200 */
[----:B------:R-:W-:-:S05]  /*0170*/  IADD3 R0, P0, PT, R0, UR10, RZ ;  /* 0x0000000a00007c10 */ /* 0x000fca000ff1e0ff */
[----:B------:R-:W-:Y:S02]  /*0180*/  IMAD.X R3, RZ, RZ, UR11, P0 ;  /* 0x0000000bff037e24 */ /* 0x000fe400080e06ff */
[----:B------:R-:W-:-:S03]  /*0190*/  IMAD.SHL.U32 R31, R0, 0x4, RZ ;  /* 0x00000004001f7824 */ /* 0x000fc600078e00ff */
[----:B------:R-:W-:Y:S02]  /*01a0*/  SHF.L.U64.HI R30, R0, 0x2, R3 ;  /* 0x00000002001e7819 */ /* 0x000fe40000010203 */
[----:B--2---:R-:W-:-:S04]  /*01b0*/  IADD3 R2, P0, PT, R31, UR4, RZ ;  /* 0x000000041f027c10 */ /* 0x004fc8000ff1e0ff */
[----:B------:R-:W-:-:S05]  /*01c0*/  IADD3.X R3, PT, PT, R30, UR5, RZ, P0, !PT ;  /* 0x000000051e037c10 */ /* 0x000fca00087fe4ff */
[----:B------:R-:W2:Y:S04]  /*01d0*/  LDG.E R5, desc[UR12][R2.64] ;  /* 0x0000000c02057981 */ /* 0x000ea8000c1e1900 */
[----:B------:R-:W3:Y:S04]  /*01e0*/  LDG.E R7, desc[UR12][R2.64+0x80] ;  /* 0x0000800c02077981 */ /* 0x000ee8000c1e1900 */
[----:B------:R-:W4:Y:S04]  /*01f0*/  LDG.E R9, desc[UR12][R2.64+0x100] ;  /* 0x0001000c02097981 */ /* 0x000f28000c1e1900 */
        /* <DEDUP_REMOVED lines=15> */
[----:B------:R-:W4:Y:S01]  /*02f0*/  LDG.E R8, desc[UR12][R2.64+0x900] ;  /* 0x0009000c02087981 */ /* 0x000f22000c1e1900 */
[----:B------:R-:W0:Y:S01]  /*0300*/  S2UR UR5, SR_CgaCtaId ;  /* 0x00000000000579c3 */ /* 0x000e220000008800 */
[----:B------:R-:W-:Y:S01]  /*0310*/  SHF.R.U32.HI R36, RZ, 0x5, R35 ;  /* 0x00000005ff247819 */ /* 0x000fe20000011623 */
[----:B------:R-:W-:Y:S01]  /*0320*/  UMOV UR4, 0x400 ;  /* 0x0000040000047882 */ /* 0x000fe20000000000 */
[----:B------:R-:W1:Y:S01]  /*0330*/  S2R R37, SR_LANEID ;  /* 0x0000000000257919 */ /* 0x000e620000000000 */
[----:B------:R-:W-:Y:S01]  /*0340*/  UISETP.NE.AND UP0, UPT, UR6, URZ, UPT ;  /* 0x000000ff0600728c */ /* 0x000fe2000bf05270 */
[----:B------:R-:W-:Y:S01]  /*0350*/  BSSY.RECONVERGENT B0, `(.L_x_225) ;  /* 0x0000148000007945 */ /* 0x000fe20003800200 */
[----:B0-----:R-:W-:Y:S01]  /*0360*/  ULEA UR4, UR5, UR4, 0x18 ;  /* 0x0000000405047291 */ /* 0x001fe2000f8ec0ff */
[----:B-1----:R-:W-:-:S05]  /*0370*/  IMAD R34, R36, 0x260, R37 ;  /* 0x0000026024227824 */ /* 0x002fca00078e0225 */
[----:B------:R-:W-:-:S05]  /*0380*/  LEA R34, R34, UR4, 0x2 ;  /* 0x0000000422227c11 */ /* 0x000fca000f8e10ff */
[----:B------:R-:W-:Y:S01]  /*0390*/  IMAD R33, R37, 0x48, R34 ;  /* 0x0000004825217824 */ /* 0x000fe200078e0222 */
[----:B--2---:R0:W-:Y:S04]  /*03a0*/  STS [R34], R5 ;  /* 0x0000000522007388 */ /* 0x0041e80000000800 */
[----:B---3--:R0:W-:Y:S04]  /*03b0*/  STS [R34+0x80], R7 ;  /* 0x0000800722007388 */ /* 0x0081e80000000800 */
[----:B----4-:R0:W-:Y:S04]  /*03c0*/  STS [R34+0x100], R9 ;  /* 0x0001000922007388 */ /* 0x0101e80000000800 */
[----:B------:R0:W-:Y:S04]  /*03d0*/  STS [R34+0x180], R11 ;  /* 0x0001800b22007388 */ /* 0x0001e80000000800 */
        /* <DEDUP_REMOVED lines=14> */
[----:B------:R0:W-:Y:S01]  /*04c0*/  STS [R34+0x900], R8 ;  /* 0x0009000822007388 */ /* 0x0001e20000000800 */
[----:B------:R-:W-:-:S03]  /*04d0*/  NOP ;  /* 0x0000000000007918 */ /* 0x000fc60000000000 */
[----:B------:R0:W1:Y:S04]  /*04e0*/  LDS R32, [R33] ;  /* 0x0000000021207984 */ /* 0x0000680000000800 */
[----:B------:R0:W2:Y:S04]  /*04f0*/  LDS R29, [R33+0x4] ;  /* 0x00000400211d7984 */ /* 0x0000a80000000800 */
        /* <DEDUP_REMOVED lines=18> */
[----:B-1234-:R-:W-:Y:S05]  /*0620*/  BRA.U UP0, `(.L_x_226) ;  /* 0x0000000500247547 */ /* 0x01efea000b800000 */
[----:B0-----:R-:W-:Y:S02]  /*0630*/  IADD3 R8, PT, PT, R28, R29, R32 ;  /* 0x0000001d1c087210 */ /* 0x001fe40007ffe020 */
[C---:B------:R-:W-:Y:S02]  /*0640*/  ISETP.NE.AND P1, PT, R37.reuse, 0x1f, PT ;  /* 0x0000001f2500780c */ /* 0x040fe40003f25270 */
[----:B------:R-:W-:Y:S02]  /*0650*/  IADD3 R8, PT, PT, R26, R27, R8 ;  /* 0x0000001b1a087210 */ /* 0x000fe40007ffe008 */
[----:B------:R-:W-:Y:S02]  /*0660*/  ISETP.NE.AND P2, PT, R37, RZ, PT ;  /* 0x000000ff2500720c */ /* 0x000fe40003f45270 */
[----:B------:R-:W-:-:S04]  /*0670*/  IADD3 R8, PT, PT, R24, R25, R8 ;  /* 0x0000001918087210 */ /* 0x000fc80007ffe008 */
[----:B------:R-:W-:-:S03]  /*0680*/  IADD3 R8, PT, PT, R22, R23, R8 ;  /* 0x0000001716087210 */ /* 0x000fc60007ffe008 */
[----:B------:R-:W-:Y:S02]  /*0690*/  @!P1 LEA R42, R36, UR4, 0x2 ;  /* 0x00000004242a9c11 */ /* 0x000fe4000f8e10ff */
[----:B------:R-:W-:-:S04]  /*06a0*/  IADD3 R8, PT, PT, R20, R21, R8 ;  /* 0x0000001514087210 */ /* 0x000fc80007ffe008 */
[----:B------:R-:W-:-:S04]  /*06b0*/  IADD3 R8, PT, PT, R6, R7, R8 ;  /* 0x0000000706087210 */ /* 0x000fc80007ffe008 */
[----:B------:R-:W-:-:S04]  /*06c0*/  IADD3 R8, PT, PT, R4, R5, R8 ;  /* 0x0000000504087210 */ /* 0x000fc80007ffe008 */
[----:B------:R-:W-:-:S04]  /*06d0*/  IADD3 R8, PT, PT, R2, R3, R8 ;  /* 0x0000000302087210 */ /* 0x000fc80007ffe008 */
[----:B------:R-:W-:-:S05]  /*06e0*/  IADD3 R38, PT, PT, R9, R0, R8 ;  /* 0x0000000009267210 */ /* 0x000fca0007ffe008 */
        /* <DEDUP_REMOVED lines=14> */
[----:B------:R-:W-:Y:S02]  /*07d0*/  ISETP.NE.AND P1, PT, R36, 0xc, PT ;  /* 0x0000000c2400780c */ /* 0x000fe40003f25270 */
[----:B------:R-:W-:-:S03]  /*07e0*/  SEL R38, R38, RZ, P2 ;  /* 0x000000ff26267207 */ /* 0x000fc60001000000 */
[----:B------:R-:W0:Y:S04]  /*07f0*/  LDS.128 R8, [UR4+0x10] ;  /* 0x00001004ff087984 */ /* 0x000e280008000c00 */
[----:B------:R-:W1:Y:S04]  /*0800*/  LDS.128 R12, [UR4+0x20] ;  /* 0x00002004ff0c7984 */ /* 0x000e680008000c00 */
[----:B------:R-:W2:Y:S01]  /*0810*/  LDS.128 R16, [UR4+0x30] ;  /* 0x00003004ff107984 */ /* 0x000ea20008000c00 */
[----:B0-----:R-:W-:-:S04]  /*0820*/  IMAD.IADD R9, R8, 0x1, R9 ;  /* 0x0000000108097824 */ /* 0x001fc800078e0209 */
[----:B------:R-:W-:Y:S01]  /*0830*/  IMAD.IADD R10, R10, 0x1, R9 ;  /* 0x000000010a0a7824 */ /* 0x000fe200078e0209 */
[----:B------:R-:W-:Y:S02]  /*0840*/  SEL R8, R9, R8, !P0 ;  /* 0x0000000809087207 */ /* 0x000fe40004000000 */
[----:B------:R-:W-:Y:S01]  /*0850*/  ISETP.NE.AND P0, PT, R36, 0x3, PT ;  /* 0x000000032400780c */ /* 0x000fe20003f05270 */
[----:B------:R-:W-:-:S03]  /*0860*/  IMAD.IADD R11, R11, 0x1, R10 ;  /* 0x000000010b0b7824 */ /* 0x000fc600078e020a */
[----:B------:R-:W-:Y:S01]  /*0870*/  SEL R8, R10, R8, !P0 ;  /* 0x000000080a087207 */ /* 0x000fe20004000000 */
[----:B-1----:R-:W-:Y:S01]  /*0880*/  IMAD.IADD R12, R11, 0x1, R12 ;  /* 0x000000010b0c7824 */ /* 0x002fe200078e020c */
[----:B------:R-:W-:-:S03]  /*0890*/  ISETP.NE.AND P0, PT, R36, 0x4, PT ;  /* 0x000000042400780c */ /* 0x000fc60003f05270 */
[----:B------:R-:W-:Y:S01]  /*08a0*/  IMAD.IADD R13, R13, 0x1, R12 ;  /* 0x000000010d0d7824 */ /* 0x000fe200078e020c */
[----:B------:R-:W-:Y:S02]  /*08b0*/  SEL R8, R11, R8, !P0 ;  /* 0x000000080b087207 */ /* 0x000fe40004000000 */
[----:B------:R-:W-:Y:S01]  /*08c0*/  ISETP.NE.AND P0, PT, R36, 0x5, PT ;  /* 0x000000052400780c */ /* 0x000fe20003f05270 */
[----:B------:R-:W-:-:S03]  /*08d0*/  IMAD.IADD R14, R14, 0x1, R13 ;  /* 0x000000010e0e7824 */ /* 0x000fc600078e020d */
[----:B------:R-:W-:Y:S01]  /*08e0*/  SEL R8, R12, R8, !P0 ;  /* 0x000000080c087207 */ /* 0x000fe20004000000 */
[----:B------:R-:W-:Y:S01]  /*08f0*/  IMAD.IADD R15, R15, 0x1, R14 ;  /* 0x000000010f0f7824 */ /* 0x000fe200078e020e */
[----:B------:R-:W-:-:S03]  /*0900*/  ISETP.NE.AND P0, PT, R36, 0x6, PT ;  /* 0x000000062400780c */ /* 0x000fc60003f05270 */
[----:B--2---:R-:W-:Y:S01]  /*0910*/  IMAD.IADD R16, R15, 0x1, R16 ;  /* 0x000000010f107824 */ /* 0x004fe200078e0210 */
[----:B------:R-:W-:Y:S02]  /*0920*/  SEL R9, R13, R8, !P0 ;  /* 0x000000080d097207 */ /* 0x000fe40004000000 */
[----:B------:R-:W-:Y:S01]  /*0930*/  ISETP.NE.AND P0, PT, R36, 0x7, PT ;  /* 0x000000072400780c */ /* 0x000fe20003f05270 */
[----:B------:R-:W0:Y:S01]  /*0940*/  LDS R8, [UR4+0x40] ;  /* 0x00004004ff087984 */ /* 0x000e220008000800 */
[----:B------:R-:W-:Y:S02]  /*0950*/  IMAD.IADD R17, R17, 0x1, R16 ;  /* 0x0000000111117824 */ /* 0x000fe400078e0210 */
[----:B------:R-:W-:Y:S02]  /*0960*/  SEL R9, R14, R9, !P0 ;  /* 0x000000090e097207 */ /* 0x000fe40004000000 */
[----:B------:R-:W-:Y:S01]  /*0970*/  ISETP.NE.AND P0, PT, R36, 0x8, PT ;  /* 0x000000082400780c */ /* 0x000fe20003f05270 */
[----:B------:R-:W-:-:S03]  /*0980*/  IMAD.IADD R18, R18, 0x1, R17 ;  /* 0x0000000112127824 */ /* 0x000fc600078e0211 */
[----:B------:R-:W-:Y:S02]  /*0990*/  SEL R9, R15, R9, !P0 ;  /* 0x000000090f097207 */ /* 0x000fe40004000000 */
[----:B------:R-:W-:-:S04]  /*09a0*/  ISETP.NE.AND P0, PT, R36, 0x9, PT ;  /* 0x000000092400780c */ /* 0x000fc80003f05270 */
[----:B------:R-:W-:Y:S02]  /*09b0*/  SEL R9, R16, R9, !P0 ;  /* 0x0000000910097207 */ /* 0x000fe40004000000 */
[----:B------:R-:W-:-:S04]  /*09c0*/  ISETP.NE.AND P0, PT, R36, 0xa, PT ;  /* 0x0000000a2400780c */ /* 0x000fc80003f05270 */
[----:B------:R-:W-:Y:S02]  /*09d0*/  SEL R9, R17, R9, !P0 ;  /* 0x0000000911097207 */ /* 0x000fe40004000000 */
[----:B------:R-:W-:-:S04]  /*09e0*/  ISETP.NE.AND P0, PT, R36, 0xb, PT ;  /* 0x0000000b2400780c */ /* 0x000fc80003f05270 */
[----:B------:R-:W-:Y:S01]  /*09f0*/  SEL R9, R18, R9, !P0 ;  /* 0x0000000912097207 */ /* 0x000fe20004000000 */
[----:B------:R-:W-:Y:S01]  /*0a00*/  IMAD.IADD R18, R19, 0x1, R18 ;  /* 0x0000000113127824 */ /* 0x000fe200078e0212 */
[----:B------:R-:W-:-:S04]  /*0a10*/  ISETP.GE.U32.AND P0, PT, R35, 0x20, PT ;  /* 0x000000202300780c */ /* 0x000fc80003f06070 */
[C---:B------:R-:W-:Y:S02]  /*0a20*/  SEL R9, R18.reuse, R9, !P1 ;  /* 0x0000000912097207 */ /* 0x040fe40004800000 */
[----:B------:R-:W-:Y:S02]  /*0a30*/  ISETP.NE.AND P1, PT, R35, RZ, PT ;  /* 0x000000ff2300720c */ /* 0x000fe40003f25270 */
[----:B------:R-:W-:Y:S02]  /*0a40*/  SEL R10, R9, RZ, P0 ;  /* 0x000000ff090a7207 */ /* 0x000fe40000000000 */
[--C-:B0----5:R-:W-:Y:S02]  /*0a50*/  IADD3 R9, PT, PT, R18, R8, R39.reuse ;  /* 0x0000000812097210 */ /* 0x121fe40007ffe027 */
[----:B------:R-:W-:-:S07]  /*0a60*/  IADD3 R38, PT, PT, R10, R38, R39 ;  /* 0x000000260a267210 */ /* 0x000fce0007ffe027 */
[----:B------:R-:W-:Y:S05]  /*0a70*/  @P1 BRA `(.L_x_227) ;  /* 0x0000000c00541947 */ /* 0x000fea0003800000 */
[----:B------:R-:W0:Y:S01]  /*0a80*/  LDC.64 R10, c[0x0][0x390] ;  /* 0x0000e400ff0a7b82 */ /* 0x000e220000000a00 */
[----:B------:R-:W-:-:S05]  /*0a90*/  IMAD.MOV.U32 R8, RZ, RZ, 0x65 ;  /* 0x00000065ff087424 */ /* 0x000fca00078e00ff */
[----:B0-----:R0:W-:Y:S01]  /*0aa0*/  ST.E.64.STRONG.GPU desc[UR12][R10.64+0x100], R8 ;  /* 0x000100080a007985 */ /* 0x0011e2000c10fb0c */
[----:B------:R-:W-:Y:S05]  /*0ab0*/  BRA `(.L_x_227) ;  /* 0x0000000c00447947 */ /* 0x000fea0003800000 */
.L_x_226:
        /* <DEDUP_REMOVED lines=20> */
[----:B-----5:R-:W0:Y:S02]  /*0c00*/  SHFL.UP P0, R39, R40, 0x10, RZ ;  /* 0x0600000028277989 */ /* 0x020e2400000000ff */
[----:B0-----:R-:W-:Y:S01]  /*0c10*/  @P0 IMAD.IADD R39, R40, 0x1, R39 ;  /* 0x0000000128270824 */ /* 0x001fe200078e0227 */
[----:B------:R-:W-:-:S04]  /*0c20*/  ISETP.NE.AND P0, PT, R36, 0x2, PT ;  /* 0x000000022400780c */ /* 0x000fc80003f05270 */
[----:B------:R-:W-:Y:S01]  /*0c30*/  @!P1 STS [R42+0x10], R39 ;  /* 0x000010272a009388 */ /* 0x000fe20000000800 */
[----:B------:R-:W-:Y:S01]  /*0c40*/  BAR.SYNC.DEFER_BLOCKING 0x0 ;  /* 0x0000000000007b1d */ /* 0x000fe20000010000 */
[----:B------:R-:W-:-:S05]  /*0c50*/  ISETP.NE.AND P1, PT, R36, 0xc, PT ;  /* 0x0000000c2400780c */ /* 0x000fca0003f25270 */
[----:B------:R-:W0:Y:S04]  /*0c60*/  LDS.128 R8, [UR4+0x10] ;  /* 0x00001004ff087984 */ /* 0x000e280008000c00 */
[----:B------:R-:W1:Y:S04]  /*0c70*/  LDS.128 R12, [UR4+0x20] ;  /* 0x00002004ff0c7984 */ /* 0x000e680008000c00 */
[----:B------:R-:W2:Y:S01]  /*0c80*/  LDS.128 R16, [UR4+0x30] ;  /* 0x00003004ff107984 */ /* 0x000ea20008000c00 */
[----:B0-----:R-:W-:-:S04]  /*0c90*/  IMAD.IADD R9, R8, 0x1, R9 ;  /* 0x0000000108097824 */ /* 0x001fc800078e0209 */
[----:B------:R-:W-:Y:S01]  /*0ca0*/  IMAD.IADD R10, R10, 0x1, R9 ;  /* 0x000000010a0a7824 */ /* 0x000fe200078e0209 */
[----:B------:R-:W-:Y:S02]  /*0cb0*/  SEL R8, R9, R8, !P0 ;  /* 0x0000000809087207 */ /* 0x000fe40004000000 */
[----:B------:R-:W-:Y:S01]  /*0cc0*/  ISETP.NE.AND P0, PT, R36, 0x3, PT ;  /* 0x000000032400780c */ /* 0x000fe20003f05270 */
[----:B------:R-:W-:Y:S01]  /*0cd0*/  IMAD.IADD R11, R11, 0x1, R10 ;  /* 0x000000010b0b7824 */ /* 0x000fe200078e020a */
[----:B------:R-:W0:Y:S02]  /*0ce0*/  LDS R9, [UR4+0x40] ;  /* 0x00004004ff097984 */ /* 0x000e240008000800 */
        /* <DEDUP_REMOVED lines=13> */
[----:B------:R-:W-:-:S03]  /*0dc0*/  IMAD.IADD R17, R17, 0x1, R16 ;  /* 0x0000000111117824 */ /* 0x000fc600078e0210 */
[----:B------:R-:W-:Y:S01]  /*0dd0*/  SEL R8, R14, R8, !P0 ;  /* 0x000000080e087207 */ /* 0x000fe20004000000 */
[----:B------:R-:W-:Y:S01]  /*0de0*/  IMAD.IADD R18, R18, 0x1, R17 ;  /* 0x0000000112127824 */ /* 0x000fe200078e0211 */
[----:B------:R-:W-:-:S03]  /*0df0*/  ISETP.NE.AND P0, PT, R36, 0x8, PT ;  /* 0x000000082400780c */ /* 0x000fc60003f05270 */
[----:B------:R-:W-:Y:S01]  /*0e00*/  IMAD.IADD R19, R19, 0x1, R18 ;  /* 0x0000000113137824 */ /* 0x000fe200078e0212 */
[----:B------:R-:W-:Y:S02]  /*0e10*/  SEL R8, R15, R8, !P0 ;  /* 0x000000080f087207 */ /* 0x000fe40004000000 */
[----:B------:R-:W-:-:S04]  /*0e20*/  ISETP.NE.AND P0, PT, R36, 0x9, PT ;  /* 0x000000092400780c */ /* 0x000fc80003f05270 */
[----:B------:R-:W-:Y:S02]  /*0e30*/  SEL R8, R16, R8, !P0 ;  /* 0x0000000810087207 */ /* 0x000fe40004000000 */
[----:B------:R-:W-:Y:S01]  /*0e40*/  ISETP.NE.AND P0, PT, R36, 0xa, PT ;  /* 0x0000000a2400780c */ /* 0x000fe20003f05270 */
[----:B0-----:R-:W-:-:S03]  /*0e50*/  IMAD.IADD R9, R19, 0x1, R9 ;  /* 0x0000000113097824 */ /* 0x001fc600078e0209 */
[----:B------:R-:W-:Y:S01]  /*0e60*/  SEL R8, R17, R8, !P0 ;  /* 0x0000000811087207 */ /* 0x000fe20004000000 */
[----:B------:R-:W-:Y:S01]  /*0e70*/  IMAD.IADD R17, R39, 0x1, -R38 ;  /* 0x0000000127117824 */ /* 0x000fe200078e0a26 */
[----:B------:R-:W-:-:S04]  /*0e80*/  ISETP.NE.AND P0, PT, R36, 0xb, PT ;  /* 0x0000000b2400780c */ /* 0x000fc80003f05270 */
[----:B------:R-:W-:Y:S02]  /*0e90*/  SEL R8, R18, R8, !P0 ;  /* 0x0000000812087207 */ /* 0x000fe40004000000 */
[----:B------:R-:W-:Y:S02]  /*0ea0*/  ISETP.GT.U32.AND P0, PT, R35, 0x1f, PT ;  /* 0x0000001f2300780c */ /* 0x000fe40003f04070 */
[----:B------:R-:W-:Y:S02]  /*0eb0*/  SEL R11, R17, RZ, P2 ;  /* 0x000000ff110b7207 */ /* 0x000fe40001000000 */
[----:B------:R-:W-:Y:S02]  /*0ec0*/  SEL R8, R19, R8, !P1 ;  /* 0x0000000813087207 */ /* 0x000fe40004800000 */
[----:B------:R-:W-:-:S03]  /*0ed0*/  ISETP.GE.U32.AND P1, PT, R35, 0x20, PT ;  /* 0x000000202300780c */ /* 0x000fc60003f26070 */
[----:B------:R-:W-:-:S05]  /*0ee0*/  IMAD.IADD R38, R8, 0x1, R11 ;  /* 0x0000000108267824 */ /* 0x000fca00078e020b */
[----:B------:R-:W-:Y:S01]  /*0ef0*/  SEL R17, R17, R38, !P1 ;  /* 0x0000002611117207 */ /* 0x000fe20004800000 */
[----:B------:R-:W-:Y:S06]  /*0f00*/  @P0 BRA `(.L_x_228) ;  /* 0x00000008000c0947 */ /* 0x000fec0003800000 */
[----:B------:R-:W0:Y:S01]  /*0f10*/  LDC.64 R14, c[0x0][0x390] ;  /* 0x0000e400ff0e7b82 */ /* 0x000e220000000a00 */
[----:B------:R-:W-:Y:S01]  /*0f20*/  ISETP.NE.AND P1, PT, R35, RZ, PT ;  /* 0x000000ff2300720c */ /* 0x000fe20003f25270 */
[----:B------:R-:W-:Y:S01]  /*0f30*/  IMAD.U32 R45, RZ, RZ, UR6 ;  /* 0x00000006ff2d7e24 */ /* 0x000fe2000f8e00ff */
[----:B------:R-:W-:-:S05]  /*0f40*/  LOP3.LUT R18, RZ, R35, RZ, 0x33, !PT ;  /* 0x00000023ff127212 */ /* 0x000fca00078e33ff */
[----:B------:R-:W-:-:S06]  /*0f50*/  VIADD R18, R18, UR6 ;  /* 0x0000000612127c36 */ /* 0x000fcc0008000000 */
[----:B------:R-:W-:Y:S01]  /*0f60*/  @!P1 IMAD.MOV.U32 R8, RZ, RZ, 0x64 ;  /* 0x00000064ff089424 */ /* 0x000fe200078e00ff */
[----:B------:R1:W-:Y:S01]  /*0f70*/  @!P1 STS [UR4+0xc], R9 ;  /* 0x00000c09ff009988 */ /* 0x0003e20008000804 */
[----:B0-----:R-:W-:-:S04]  /*0f80*/  IMAD.WIDE R44, R45, 0x8, R14 ;  /* 0x000000082d2c7825 */ /* 0x001fc800078e020e */
[----:B------:R-:W-:Y:S01]  /*0f90*/  IMAD.WIDE R14, R18, 0x8, R14 ;  /* 0x00000008120e7825 */ /* 0x000fe200078e020e */
[----:B------:R1:W-:Y:S01]  /*0fa0*/  @!P1 ST.E.64.STRONG.GPU desc[UR12][R44.64+0x100], R8 ;  /* 0x000100082c009985 */ /* 0x0003e2000c10fb0c */
[----:B------:R-:W-:Y:S05]  /*0fb0*/  NANOSLEEP 0x226 ;  /* 0x000002260000795d */ /* 0x000fea0003800000 */
[----:B------:R-:W2:Y:S01]  /*0fc0*/  LD.E.64.STRONG.GPU R12, desc[UR12][R14.64+0x100] ;  /* 0x0001000c0e0c7980 */ /* 0x000ea2000c10fb00 */
[----:B------:R-:W-:Y:S01]  /*0fd0*/  UMOV UR5, 0xffffffff ;  /* 0xffffffff00057882 */ /* 0x000fe20000000000 */
[----:B--2---:R-:W-:Y:S02]  /*0fe0*/  ISETP.NE.AND P0, PT, R12, 0x63, PT ;  /* 0x000000630c00780c */ /* 0x004fe40003f05270 */
[----:B-1----:R-:W-:Y:S11]  /*0ff0*/  BRA.DIV UR5, `(.L_x_229) ;  /* 0x0000002e05bc7947 */ /* 0x002ff6000b800000 */
[----:B------:R-:W-:-:S13]  /*1000*/  VOTE.ANY P0, !P0 ;  /* 0x0000000000ff7806 */ /* 0x000fda0004000100 */
.L_x_258:
[----:B------:R-:W-:Y:S05]  /*1010*/  @!P0 BRA `(.L_x_230) ;  /* 0x0000000000248947 */ /* 0x000fea0003800000 */
[----:B------:R-:W-:-:S07]  /*1020*/  IMAD.MOV.U32 R8, RZ, RZ, 0x1de ;  /* 0x000001deff087424 */ /* 0x000fce00078e00ff */
.L_x_232:
[----:B------:R-:W-:Y:S05]  /*1030*/  NANOSLEEP R8 ;  /* 0x000000080000735d */ /* 0x000fea0003800000 */
[----:B------:R-:W2:Y:S01]  /*1040*/  LD.E.64.STRONG.GPU R12, desc[UR12][R14.64+0x100] ;  /* 0x0001000c0e0c7980 */ /* 0x000ea2000c10fb00 */
[----:B------:R-:W-:Y:S01]  /*1050*/  UMOV UR5, 0xffffffff ;  /* 0xffffffff00057882 */ /* 0x000fe20000000000 */
[----:B------:R-:W-:Y:S02]  /*1060*/  SHF.R.U32.HI R8, RZ, 0x1, R8 ;  /* 0x00000001ff087819 */ /* 0x000fe40000011608 */
[----:B--2---:R-:W-:Y:S01]  /*1070*/  ISETP.NE.AND P0, PT, R12, 0x63, PT ;  /* 0x000000630c00780c */ /* 0x004fe20003f05270 */
[----:B------:R-:W-:-:S12]  /*1080*/  BRA.DIV UR5, `(.L_x_231) ;  /* 0x0000002e05b87947 */ /* 0x000fd8000b800000 */
[----:B------:R-:W-:-:S13]  /*1090*/  VOTE.ANY P0, !P0 ;  /* 0x0000000000ff7806 */ /* 0x000fda0004000100 */
.L_x_261:
[----:B------:R-:W-:Y:S05]  /*10a0*/  @P0 BRA `(.L_x_232) ;  /* 0xfffffffc00e00947 */ /* 0x000fea000383ffff */
.L_x_230:
[----:B------:R-:W-:Y:S01]  /*10b0*/  UMOV UR5, 0xffffffff ;  /* 0xffffffff00057882 */ /* 0x000fe20000000000 */
[----:B------:R-:W-:Y:S02]  /*10c0*/  ISETP.NE.AND P0, PT, R12, 0x65, PT ;  /* 0x000000650c00780c */ /* 0x000fe40003f05270 */
[----:B------:R-:W-:Y:S11]  /*10d0*/  BRA.DIV UR5, `(.L_x_233) ;  /* 0x0000002e05c47947 */ /* 0x000ff6000b800000 */
[----:B------:R-:W0:Y:S01]  /*10e0*/  S2R R8, SR_GEMASK ;  /* 0x0000000000087919 */ /* 0x000e220000003c00 */
[----:B------:R-:W-:Y:S01]  /*10f0*/  VOTE.ANY R10, PT, !P0 ;  /* 0x00000000000a7806 */ /* 0x000fe200040e0100 */
[C---:B------:R-:W-:Y:S02]  /*1100*/  VIADD R38, R37.reuse, 0x2 ;  /* 0x0000000225267836 */ /* 0x040fe40000000000 */
[----:B------:R-:W-:Y:S01]  /*1110*/  VIADD R39, R37, 0x10 ;  /* 0x0000001025277836 */ /* 0x000fe20000000000 */
[----:B0-----:R-:W-:-:S05]  /*1120*/  LOP3.LUT R10, R10, 0x80000000, R8, 0xec, !PT ;  /* 0x800000000a0a7812 */ /* 0x001fca00078eec08 */
[----:B------:R-:W-:-:S05]  /*1130*/  VIADD R11, R10, 0xffffffff ;  /* 0xffffffff0a0b7836 */ /* 0x000fca0000000000 */
[----:B------:R-:W-:-:S04]  /*1140*/  LOP3.LUT R11, R10, R11, RZ, 0xc, !PT ;  /* 0x0000000b0a0b7212 */ /* 0x000fc800078e0cff */
[----:B------:R-:W0:Y:S02]  /*1150*/  POPC R15, R11 ;  /* 0x0000000b000f7309 */ /* 0x000e240000000000 */
[----:B0-----:R-:W0:Y:S01]  /*1160*/  SHFL.DOWN PT, R16, R13, 0x1, R15 ;  /* 0x082000000d107989 */ /* 0x001e2200000e000f */
[-C--:B------:R-:W-:Y:S02]  /*1170*/  ISETP.GE.AND P0, PT, R37, R15.reuse, PT ;  /* 0x0000000f2500720c */ /* 0x080fe40003f06270 */
[-C--:B------:R-:W-:Y:S02]  /*1180*/  ISETP.GT.AND P2, PT, R39, R15.reuse, PT ;  /* 0x0000000f2700720c */ /* 0x080fe40003f44270 */
[----:B0-----:R-:W-:Y:S02]  /*1190*/  SEL R16, R16, RZ, !P0 ;  /* 0x000000ff10107207 */ /* 0x001fe40004000000 */
[----:B------:R-:W-:-:S03]  /*11a0*/  ISETP.GT.AND P0, PT, R38, R15, PT ;  /* 0x0000000f2600720c */ /* 0x000fc60003f04270 */
[----:B------:R-:W-:-:S05]  /*11b0*/  IMAD.IADD R36, R16, 0x1, R13 ;  /* 0x0000000110247824 */ /* 0x000fca00078e020d */
[----:B------:R-:W0:Y:S02]  /*11c0*/  SHFL.DOWN PT, R16, R36, 0x2, R15 ;  /* 0x0840000024107989 */ /* 0x000e2400000e000f */
[----:B0-----:R-:W-:-:S05]  /*11d0*/  SEL R19, R16, RZ, !P0 ;  /* 0x000000ff10137207 */ /* 0x001fca0004000000 */
[----:B------:R-:W-:Y:S02]  /*11e0*/  IMAD.IADD R40, R36, 0x1, R19 ;  /* 0x0000000124287824 */ /* 0x000fe400078e0213 */
[C---:B------:R-:W-:Y:S02]  /*11f0*/  VIADD R19, R37.reuse, 0x4 ;  /* 0x0000000425137836 */ /* 0x040fe40000000000 */
[----:B------:R-:W-:Y:S01]  /*1200*/  VIADD R36, R37, 0x8 ;  /* 0x0000000825247836 */ /* 0x000fe20000000000 */
[----:B------:R-:W0:Y:S02]  /*1210*/  SHFL.DOWN PT, R16, R40, 0x4, R15 ;  /* 0x0880000028107989 */ /* 0x000e2400000e000f */
[----:B------:R-:W-:-:S04]  /*1220*/  ISETP.GT.AND P0, PT, R19, R15, PT ;  /* 0x0000000f1300720c */ /* 0x000fc80003f04270 */
[----:B0-----:R-:W-:Y:S02]  /*1230*/  SEL R11, R16, RZ, !P0 ;  /* 0x000000ff100b7207 */ /* 0x001fe40004000000 */
[----:B------:R-:W-:-:S03]  /*1240*/  ISETP.GT.AND P0, PT, R36, R15, PT ;  /* 0x0000000f2400720c */ /* 0x000fc60003f04270 */
[----:B------:R-:W-:Y:S02]  /*1250*/  IMAD.IADD R42, R40, 0x1, R11 ;  /* 0x00000001282a7824 */ /* 0x000fe400078e020b */
[----:B------:R-:W0:Y:S03]  /*1260*/  LDC.64 R10, c[0x0][0x390] ;  /* 0x0000e400ff0a7b82 */ /* 0x000e260000000a00 */
[----:B------:R-:W1:Y:S02]  /*1270*/  SHFL.DOWN PT, R16, R42, 0x8, R15 ;  /* 0x090000002a107989 */ /* 0x000e6400000e000f */
[----:B-1----:R-:W-:Y:S02]  /*1280*/  SEL R41, R16, RZ, !P0 ;  /* 0x000000ff10297207 */ /* 0x002fe40004000000 */
[----:B------:R-:W-:-:S03]  /*1290*/  ISETP.NE.AND P0, PT, R12, 0x65, PT ;  /* 0x000000650c00780c */ /* 0x000fc60003f05270 */
[----:B------:R-:W-:Y:S01]  /*12a0*/  IMAD.IADD R41, R42, 0x1, R41 ;  /* 0x000000012a297824 */ /* 0x000fe200078e0229 */
[----:B0-----:R-:W-:-:S04]  /*12b0*/  IADD3 R42, P3, PT, R10, 0x100, RZ ;  /* 0x000001000a2a7810 */ /* 0x001fc80007f7e0ff */
[----:B------:R-:W0:Y:S01]  /*12c0*/  SHFL.DOWN PT, R16, R41, 0x10, R15 ;  /* 0x0a00000029107989 */ /* 0x000e2200000e000f */
[----:B------:R-:W-:-:S04]  /*12d0*/  IMAD.X R43, RZ, RZ, R11, P3 ;  /* 0x000000ffff2b7224 */ /* 0x000fc800018e060b */
[----:B------:R-:W-:Y:S02]  /*12e0*/  VOTE.ALL P0, P0 ;  /* 0x0000000000ff7806 */ /* 0x000fe40000000000 */
[----:B0-----:R-:W-:-:S05]  /*12f0*/  SEL R16, R16, RZ, !P2 ;  /* 0x000000ff10107207 */ /* 0x001fca0005000000 */
[----:B------:R-:W-:-:S07]  /*1300*/  IMAD.IADD R40, R41, 0x1, R16 ;  /* 0x0000000129287824 */ /* 0x000fce00078e0210 */
.L_x_270:
[----:B------:R-:W-:Y:S05]  /*1310*/  @!P0 BRA `(.L_x_234) ;  /* 0x0000000000cc8947 */ /* 0x000fea0003800000 */
[----:B------:R-:W-:-:S07]  /*1320*/  IMAD.MOV.U32 R11, RZ, RZ, 0x1de ;  /* 0x000001deff0b7424 */ /* 0x000fce00078e00ff */
.L_x_240:
[----:B------:R-:W-:-:S05]  /*1330*/  IMAD.WIDE R14, R18, 0x8, R42 ;  /* 0x00000008120e7825 */ /* 0x000fca00078e022a */
[----:B------:R-:W2:Y:S01]  /*1340*/  LD.E.64.STRONG.GPU R12, desc[UR12][R14.64+-0x100] ;  /* 0xffff000c0e0c7980 */ /* 0x000ea2000c10fb00 */
[----:B------:R-:W-:Y:S05]  /*1350*/  YIELD ;  /* 0x0000000000007946 */ /* 0x000fea0003800000 */
[----:B------:R-:W-:Y:S01]  /*1360*/  UMOV UR5, 0xffffffff ;  /* 0xffffffff00057882 */ /* 0x000fe20000000000 */
[----:B------:R-:W-:Y:S02]  /*1370*/  SHF.R.U32.HI R11, RZ, 0x1, R11 ;  /* 0x00000001ff0b7819 */ /* 0x000fe4000001160b */
[----:B--2---:R-:W-:Y:S01]  /*1380*/  ISETP.NE.AND P0, PT, R12, 0x63, PT ;  /* 0x000000630c00780c */ /* 0x004fe20003f05270 */
[----:B------:R-:W-:-:S12]  /*1390*/  BRA.DIV UR5, `(.L_x_235) ;  /* 0x0000003205147947 */ /* 0x000fd8000b800000 */
[----:B------:R-:W-:-:S13]  /*13a0*/  VOTE.ANY P0, !P0 ;  /* 0x0000000000ff7806 */ /* 0x000fda0004000100 */
.L_x_273:
[----:B------:R-:W-:Y:S05]  /*13b0*/  @!P0 BRA `(.L_x_236) ;  /* 0x0000000000248947 */ /* 0x000fea0003800000 */
[----:B------:R-:W-:-:S07]  /*13c0*/  IMAD.MOV.U32 R16, RZ, RZ, R11 ;  /* 0x000000ffff107224 */ /* 0x000fce00078e000b */
.L_x_238:
[----:B------:R-:W-:Y:S05]  /*13d0*/  NANOSLEEP R16 ;  /* 0x000000100000735d */ /* 0x000fea0003800000 */
[----:B------:R-:W2:Y:S01]  /*13e0*/  LD.E.64.STRONG.GPU R12, desc[UR12][R14.64+-0x100] ;  /* 0xffff000c0e0c7980 */ /* 0x000ea2000c10fb00 */
[----:B------:R-:W-:Y:S01]  /*13f0*/  UMOV UR5, 0xffffffff ;  /* 0xffffffff00057882 */ /* 0x000fe20000000000 */
[----:B------:R-:W-:Y:S02]  /*1400*/  SHF.R.U32.HI R16, RZ, 0x1, R16 ;  /* 0x00000001ff107819 */ /* 0x000fe40000011610 */
[----:B--2---:R-:W-:Y:S01]  /*1410*/  ISETP.NE.AND P0, PT, R12, 0x63, PT ;  /* 0x000000630c00780c */ /* 0x004fe20003f05270 */
[----:B------:R-:W-:-:S12]  /*1420*/  BRA.DIV UR5, `(.L_x_237) ;  /* 0x0000003205107947 */ /* 0x000fd8000b800000 */
[----:B------:R-:W-:-:S13]  /*1430*/  VOTE.ANY P0, !P0 ;  /* 0x0000000000ff7806 */ /* 0x000fda0004000100 */
.L_x_276:
[----:B------:R-:W-:Y:S05]  /*1440*/  @P0 BRA `(.L_x_238) ;  /* 0xfffffffc00e00947 */ /* 0x000fea000383ffff */
.L_x_236:
[----:B------:R-:W-:Y:S01]  /*1450*/  UMOV UR5, 0xffffffff ;  /* 0xffffffff00057882 */ /* 0x000fe20000000000 */
[----:B------:R-:W-:Y:S02]  /*1460*/  ISETP.NE.AND P0, PT, R12, 0x65, PT ;  /* 0x000000650c00780c */ /* 0x000fe40003f05270 */
[----:B------:R-:W-:Y:S11]  /*1470*/  BRA.DIV UR5, `(.L_x_239) ;  /* 0x00000032051c7947 */ /* 0x000ff6000b800000 */
[----:B------:R-:W-:Y:S01]  /*1480*/  VOTE.ANY R10, PT, !P0 ;  /* 0x00000000000a7806 */ /* 0x000fe200040e0100 */
[----:B------:R-:W-:-:S03]  /*1490*/  VIADD R18, R18, 0xffffffe0 ;  /* 0xffffffe012127836 */ /* 0x000fc60000000000 */
[----:B------:R-:W-:-:S05]  /*14a0*/  LOP3.LUT R10, R10, 0x80000000, R8, 0xec, !PT ;  /* 0x800000000a0a7812 */ /* 0x000fca00078eec08 */
[----:B------:R-:W-:-:S05]  /*14b0*/  VIADD R15, R10, 0xffffffff ;  /* 0xffffffff0a0f7836 */ /* 0x000fca0000000000 */
[----:B------:R-:W-:-:S06]  /*14c0*/  LOP3.LUT R15, R10, R15, RZ, 0xc, !PT ;  /* 0x0000000f0a0f7212 */ /* 0x000fcc00078e0cff */
        /* <DEDUP_REMOVED lines=17> */
[----:B------:R-:W-:-:S03]  /*15e0*/  ISETP.NE.AND P0, PT, R12, 0x65, PT ;  /* 0x000000650c00780c */ /* 0x000fc60003f05270 */
[----:B------:R-:W-:-:S05]  /*15f0*/  IMAD.IADD R41, R13, 0x1, R16 ;  /* 0x000000010d297824 */ /* 0x000fca00078e0210 */
[----:B------:R-:W0:Y:S05]  /*1600*/  SHFL.DOWN PT, R16, R41, 0x10, R15 ;  /* 0x0a00000029107989 */ /* 0x000e2a00000e000f */
[----:B------:R-:W-:Y:S02]  /*1610*/  VOTE.ALL P0, P0 ;  /* 0x0000000000ff7806 */ /* 0x000fe40000000000 */
[----:B0-----:R-:W-:-:S04]  /*1620*/  SEL R16, R16, RZ, !P2 ;  /* 0x000000ff10107207 */ /* 0x001fc80005000000 */
[----:B------:R-:W-:-:S07]  /*1630*/  IADD3 R40, PT, PT, R41, R16, R40 ;  /* 0x0000001029287210 */ /* 0x000fce0007ffe028 */
.L_x_285:
[----:B------:R-:W-:Y:S05]  /*1640*/  @P0 BRA `(.L_x_240) ;  /* 0xfffffffc00380947 */ /* 0x000fea000383ffff */
.L_x_234:
[----:B------:R-:W-:Y:S01]  /*1650*/  ISETP.NE.AND P0, PT, R37, RZ, PT ;  /* 0x000000ff2500720c */ /* 0x000fe20003f05270 */
[----:B------:R-:W0:Y:S01]  /*1660*/  @!P1 S2R R11, SR_CgaCtaId ;  /* 0x00000000000b9919 */ /* 0x000e220000008800 */
[----:B------:R-:W-:Y:S01]  /*1670*/  @!P1 MOV R10, 0x400 ;  /* 0x00000400000a9802 */ /* 0x000fe20000000f00 */
[----:B------:R-:W-:Y:S02]  /*1680*/  @!P1 IMAD.IADD R9, R9, 0x1, R40 ;  /* 0x0000000109099824 */ /* 0x000fe400078e0228 */
[----:B------:R-:W-:Y:S02]  /*1690*/  @!P1 IMAD.MOV.U32 R8, RZ, RZ, 0x65 ;  /* 0x00000065ff089424 */ /* 0x000fe400078e00ff */
[----:B------:R-:W-:-:S03]  /*16a0*/  IMAD.MOV.U32 R38, RZ, RZ, R17 ;  /* 0x000000ffff267224 */ /* 0x000fc600078e0011 */
[----:B------:R1:W-:Y:S03]  /*16b0*/  @!P1 ST.E.64.STRONG.GPU desc[UR12][R44.64+0x100], R8 ;  /* 0x000100082c009985 */ /* 0x0003e6000c10fb0c */
[----:B------:R-:W-:Y:S01]  /*16c0*/  @!P0 MOV R12, 0x400 ;  /* 0x00000400000c8802 */ /* 0x000fe20000000f00 */
[----:B------:R-:W2:Y:S01]  /*16d0*/  @!P0 S2R R13, SR_CgaCtaId ;  /* 0x00000000000d8919 */ /* 0x000ea20000008800 */
[----:B------:R-:W-:Y:S01]  /*16e0*/  @!P0 IMAD.MOV.U32 R38, RZ, RZ, R40 ;  /* 0x000000ffff268224 */ /* 0x000fe200078e0028 */
[----:B0-----:R-:W-:-:S05]  /*16f0*/  @!P1 LEA R10, R11, R10, 0x18 ;  /* 0x0000000a0b0a9211 */ /* 0x001fca00078ec0ff */
[----:B------:R1:W-:Y:S04]  /*1700*/  @!P1 STS [R10+0x8], R9 ;  /* 0x000008090a009388 */ /* 0x0003e80000000800 */
[----:B------:R1:W-:Y:S01]  /*1710*/  @!P1 STS [R10+0x4], R40 ;  /* 0x000004280a009388 */ /* 0x0003e20000000800 */
[----:B--2---:R-:W-:-:S05]  /*1720*/  @!P0 LEA R13, R13, R12, 0x18 ;  /* 0x0000000c0d0d8211 */ /* 0x004fca00078ec0ff */
[----:B------:R1:W-:Y:S02]  /*1730*/  @!P0 STS [R13+0x54], R40 ;  /* 0x000054280d008388 */ /* 0x0003e40000000800 */
.L_x_228:
[----:B------:R-:W-:Y:S05]  /*1740*/  WARPSYNC.ALL ;  /* 0x0000000000007948 */ /* 0x000fea0003800000 */
[----:B------:R-:W0:Y:S08]  /*1750*/  S2UR UR7, SR_CgaCtaId ;  /* 0x00000000000779c3 */ /* 0x000e300000008800 */
[----:B------:R-:W-:Y:S01]  /*1760*/  BAR.SYNC.DEFER_BLOCKING 0x0 ;  /* 0x0000000000007b1d */ /* 0x000fe20000010000 */
[----:B------:R-:W-:-:S05]  /*1770*/  ISETP.NE.AND P0, PT, R35, RZ, PT ;  /* 0x000000ff2300720c */ /* 0x000fca0003f05270 */
[----:B------:R-:W-:Y:S02]  /*1780*/  UMOV UR5, 0x400 ;  /* 0x0000040000057882 */ /* 0x000fe40000000000 */
[----:B0-----:R-:W-:-:S09]  /*1790*/  ULEA UR5, UR7, UR5, 0x18 ;  /* 0x0000000507057291 */ /* 0x001fd2000f8ec0ff */
[----:B-1----:R-:W0:Y:S02]  /*17a0*/  LDS R8, [UR5+0x54] ;  /* 0x00005405ff087984 */ /* 0x002e240008000800 */
[----:B0-----:R-:W-:-:S05]  /*17b0*/  SEL R9, R8, RZ, P0 ;  /* 0x000000ff08097207 */ /* 0x001fca0000000000 */
[----:B------:R-:W-:-:S07]  /*17c0*/  IMAD.IADD R38, R9, 0x1, R38 ;  /* 0x0000000109267824 */ /* 0x000fce00078e0226 */
.L_x_227:
[----:B------:R-:W-:Y:S05]  /*17d0*/  BSYNC.RECONVERGENT B0 ;  /* 0x0000000000007941 */ /* 0x000fea0003800200 */
.L_x_225:
[----:B------:R-:W-:Y:S01]  /*17e0*/  IMAD.IADD R32, R32, 0x1, R38 ;  /* 0x0000000120207824 */ /* 0x000fe200078e0226 */
[----:B------:R-:W-:Y:S03]  /*17f0*/  BAR.SYNC.DEFER_BLOCKING 0x0 ;  /* 0x0000000000007b1d */ /* 0x000fe60000010000 */
[----:B------:R-:W-:-:S03]  /*1800*/  IMAD.IADD R29, R29, 0x1, R32 ;  /* 0x000000011d1d7824 */ /* 0x000fc600078e0220 */
[----:B------:R-:W1:Y:S01]  /*1810*/  LDCU.64 UR8, c[0x0][0x388] ;  /* 0x00007100ff0877ac */ /* 0x000e620008000a00 */
[----:B------:R-:W-:-:S04]  /*1820*/  IMAD.IADD R28, R28, 0x1, R29 ;  /* 0x000000011c1c7824 */ /* 0x000fc800078e021d */
[----:B------:R-:W-:-:S04]  /*1830*/  IMAD.IADD R27, R27, 0x1, R28 ;  /* 0x000000011b1b7824 */ /* 0x000fc800078e021c */
[----:B------:R-:W-:-:S04]  /*1840*/  IMAD.IADD R26, R26, 0x1, R27 ;  /* 0x000000011a1a7824 */ /* 0x000fc800078e021b */
[----:B------:R-:W-:-:S04]  /*1850*/  IMAD.IADD R25, R25, 0x1, R26 ;  /* 0x0000000119197824 */ /* 0x000fc800078e021a */
[----:B------:R-:W-:Y:S01]  /*1860*/  IMAD.IADD R24, R24, 0x1, R25 ;  /* 0x0000000118187824 */ /* 0x000fe200078e0219 */
[----:B------:R-:W-:Y:S03]  /*1870*/  STS [R33], R38 ;  /* 0x0000002621007388 */ /* 0x000fe60000000800 */
[----:B------:R-:W-:Y:S01]  /*1880*/  IMAD.IADD R23, R23, 0x1, R24 ;  /* 0x0000000117177824 */ /* 0x000fe200078e0218 */
[----:B------:R-:W-:Y:S03]  /*1890*/  STS [R33+0x4], R32 ;  /* 0x0000042021007388 */ /* 0x000fe60000000800 */
        /* <DEDUP_REMOVED lines=19> */
[----:B------:R-:W-:Y:S04]  /*19d0*/  STS [R33+0x2c], R20 ;  /* 0x00002c1421007388 */ /* 0x000fe80000000800 */
[----:B------:R-:W-:Y:S04]  /*19e0*/  STS [R33+0x30], R7 ;  /* 0x0000300721007388 */ /* 0x000fe80000000800 */
[----:B------:R-:W-:Y:S04]  /*19f0*/  STS [R33+0x34], R6 ;  /* 0x0000340621007388 */ /* 0x000fe80000000800 */
[----:B------:R-:W-:Y:S04]  /*1a00*/  STS [R33+0x38], R5 ;  /* 0x0000380521007388 */ /* 0x000fe80000000800 */
[----:B------:R-:W-:Y:S04]  /*1a10*/  STS [R33+0x3c], R4 ;  /* 0x00003c0421007388 */ /* 0x000fe80000000800 */
[----:B------:R-:W-:Y:S04]  /*1a20*/  STS [R33+0x40], R3 ;  /* 0x0000400321007388 */ /* 0x000fe80000000800 */
[----:B------:R1:W-:Y:S04]  /*1a30*/  STS [R33+0x44], R2 ;  /* 0x0000440221007388 */ /* 0x0003e80000000800 */
[----:B------:R-:W-:Y:S01]  /*1a40*/  STS [R33+0x48], R0 ;  /* 0x0000480021007388 */ /* 0x000fe20000000800 */
[----:B------:R-:W-:-:S03]  /*1a50*/  NOP ;  /* 0x0000000000007918 */ /* 0x000fc60000000000 */
[----:B0-----:R-:W0:Y:S01]  /*1a60*/  LDS R9, [R34] ;  /* 0x0000000022097984 */ /* 0x001e220000000800 */
[----:B-1----:R-:W-:-:S03]  /*1a70*/  IADD3 R2, P0, PT, R31, UR8, RZ ;  /* 0x000000081f027c10 */ /* 0x002fc6000ff1e0ff */
[----:B------:R-:W1:Y:S01]  /*1a80*/  LDS R7, [R34+0x80] ;  /* 0x0000800022077984 */ /* 0x000e620000000800 */
[----:B------:R-:W-:-:S03]  /*1a90*/  IADD3.X R3, PT, PT, R30, UR9, RZ, P0, !PT ;  /* 0x000000091e037c10 */ /* 0x000fc600087fe4ff */
        /* <DEDUP_REMOVED lines=17> */
[----:B0-----:R-:W-:Y:S04]  /*1bb0*/  STG.E desc[UR12][R2.64], R9 ;  /* 0x0000000902007986 */ /* 0x001fe8000c10190c */
[----:B-1----:R-:W-:Y:S04]  /*1bc0*/  STG.E desc[UR12][R2.64+0x80], R7 ;  /* 0x0000800702007986 */ /* 0x002fe8000c10190c */
[----:B--2---:R-:W-:Y:S04]  /*1bd0*/  STG.E desc[UR12][R2.64+0x100], R11 ;  /* 0x0001000b02007986 */ /* 0x004fe8000c10190c */
[----:B---3--:R-:W-:Y:S04]  /*1be0*/  STG.E desc[UR12][R2.64+0x180], R13 ;  /* 0x0001800d02007986 */ /* 0x008fe8000c10190c */
[----:B----4-:R-:W-:Y:S04]  /*1bf0*/  STG.E desc[UR12][R2.64+0x200], R5 ;  /* 0x0002000502007986 */ /* 0x010fe8000c10190c */
        /* <DEDUP_REMOVED lines=15> */
.L_x_224:
[----:B------:R-:W-:-:S04]  /*1cf0*/  ISETP.NE.U32.AND P0, PT, RZ, UR7, PT ;  /* 0x00000007ff007c0c */ /* 0x000fc8000bf05070 */
[----:B------:R-:W-:-:S13]  /*1d00*/  ISETP.NE.AND.EX P0, PT, RZ, UR4, PT, P0 ;  /* 0x00000004ff007c0c */ /* 0x000fda000bf05300 */
[----:B------:R-:W-:Y:S05]  /*1d10*/  @!P0 EXIT ;  /* 0x000000000000894d */ /* 0x000fea0003800000 */
[----:B------:R-:W0:Y:S02]  /*1d20*/  LDCU.64 UR4, c[0x0][0x380] ;  /* 0x00007000ff0477ac */ /* 0x000e240008000a00 */
[----:B0-----:R-:W-:-:S06]  /*1d30*/  UIMAD.WIDE UR4, UR6, 0x7b80, UR4 ;  /* 0x00007b80060478a5 */ /* 0x001fcc000f8e0204 */
[----:B------:R-:W-:Y:S02]  /*1d40*/  IMAD.U32 R2, RZ, RZ, UR4 ;  /* 0x00000004ff027e24 */ /* 0x000fe4000f8e00ff */
[----:B------:R-:W-:-:S05]  /*1d50*/  IMAD.U32 R3, RZ, RZ, UR5 ;  /* 0x00000005ff037e24 */ /* 0x000fca000f8e00ff */
[----:B------:R0:W2:Y:S01]  /*1d60*/  LDG.E R0, desc[UR12][R2.64] ;  /* 0x0000000c02007981 */ /* 0x0000a2000c1e1900 */
[----:B------:R-:W3:Y:S02]  /*1d70*/  S2R R31, SR_TID.X ;  /* 0x00000000001f7919 */ /* 0x000ee40000002100 */
[C---:B---3--:R-:W-:Y:S02]  /*1d80*/  LOP3.LUT R30, R31.reuse, 0x1f, RZ, 0xc0, !PT ;  /* 0x0000001f1f1e7812 */ /* 0x048fe400078ec0ff */
[----:B------:R-:W-:-:S05]  /*1d90*/  LOP3.LUT R5, R31, 0x3e0, RZ, 0xc0, !PT ;  /* 0x000003e01f057812 */ /* 0x000fca00078ec0ff */
[----:B------:R-:W-:-:S04]  /*1da0*/  IMAD R30, R5, 0x13, R30 ;  /* 0x00000013051e7824 */ /* 0x000fc800078e021e */
[C---:B------:R-:W-:Y:S01]  /*1db0*/  VIADD R4, R30.reuse, 0x20 ;  /* 0x000000201e047836 */ /* 0x040fe20000000000 */
[C---:B------:R-:W-:Y:S01]  /*1dc0*/  ISETP.GE.U32.AND P1, PT, R30.reuse, UR7, PT ;  /* 0x000000071e007c0c */ /* 0x040fe2000bf26070 */
[C---:B------:R-:W-:Y:S01]  /*1dd0*/  VIADD R5, R30.reuse, 0x40 ;  /* 0x000000401e057836 */ /* 0x040fe20000000000 */
[C---:B0-----:R-:W-:Y:S01]  /*1de0*/  LEA R2, P0, R30.reuse, UR4, 0x2 ;  /* 0x000000041e027c11 */ /* 0x041fe2000f8010ff */
[----:B------:R-:W-:Y:S01]  /*1df0*/  VIADD R3, R30, 0x80 ;  /* 0x000000801e037836 */ /* 0x000fe20000000000 */
[----:B------:R-:W-:Y:S01]  /*1e00*/  ISETP.GE.U32.AND P2, PT, R4, UR7, PT ;  /* 0x0000000704007c0c */ /* 0x000fe2000bf46070 */
[C---:B------:R-:W-:Y:S01]  /*1e10*/  VIADD R4, R30.reuse, 0xa0 ;  /* 0x000000a01e047836 */ /* 0x040fe20000000000 */
[----:B------:R-:W-:Y:S01]  /*1e20*/  ISETP.GE.U32.AND P3, PT, R5, UR7, PT ;  /* 0x0000000705007c0c */ /* 0x000fe2000bf66070 */
[----:B------:R-:W-:Y:S01]  /*1e30*/  VIADD R5, R30, 0xc0 ;  /* 0x000000c01e057836 */ /* 0x000fe20000000000 */
[----:B------:R-:W-:Y:S01]  /*1e40*/  ISETP.GE.U32.AND P5, PT, R3, UR7, PT ;  /* 0x0000000703007c0c */ /* 0x000fe2000bfa6070 */
[----:B------:R-:W-:Y:S01]  /*1e50*/  IMAD.X R3, RZ, RZ, UR5, P0 ;  /* 0x00000005ff037e24 */ /* 0x000fe200080e06ff */
[----:B------:R-:W-:Y:S01]  /*1e60*/  ISETP.GE.U32.AND P6, PT, R4, UR7, PT ;  /* 0x0000000704007c0c */ /* 0x000fe2000bfc6070 */
[C---:B------:R-:W-:Y:S01]  /*1e70*/  VIADD R6, R30.reuse, 0x60 ;  /* 0x000000601e067836 */ /* 0x040fe20000000000 */
[----:B------:R-:W-:Y:S01]  /*1e80*/  ISETP.GE.U32.AND P0, PT, R5, UR7, PT ;  /* 0x0000000705007c0c */ /* 0x000fe2000bf06070 */
[----:B------:R-:W-:-:S02]  /*1e90*/  VIADD R5, R30, 0xe0 ;  /* 0x000000e01e057836 */ /* 0x000fc40000000000 */
[----:B------:R-:W-:Y:S01]  /*1ea0*/  VIADD R37, R30, 0x100 ;  /* 0x000001001e257836 */ /* 0x000fe20000000000 */
[----:B------:R-:W-:Y:S01]  /*1eb0*/  ISETP.GE.U32.AND P4, PT, R6, UR7, PT ;  /* 0x0000000706007c0c */ /* 0x000fe2000bf86070 */
[C---:B------:R-:W-:Y:S02]  /*1ec0*/  VIADD R7, R30.reuse, 0x140 ;  /* 0x000001401e077836 */ /* 0x040fe40000000000 */
[C---:B------:R-:W-:Y:S02]  /*1ed0*/  VIADD R36, R30.reuse, 0x120 ;  /* 0x000001201e247836 */ /* 0x040fe40000000000 */
[C---:B------:R-:W-:Y:S02]  /*1ee0*/  VIADD R35, R30.reuse, 0x220 ;  /* 0x000002201e237836 */ /* 0x040fe40000000000 */
[----:B------:R-:W-:Y:S02]  /*1ef0*/  VIADD R34, R30, 0x240 ;  /* 0x000002401e227836 */ /* 0x000fe40000000000 */
[----:B--2---:R-:W-:-:S02]  /*1f00*/  IMAD.MOV.U32 R4, RZ, RZ, R0 ;  /* 0x000000ffff047224 */ /* 0x004fc400078e0000 */
[----:B------:R-:W2:Y:S02]  /*1f10*/  @!P1 LDG.E R0, desc[UR12][R2.64] ;  /* 0x0000000c02009981 */ /* 0x000ea4000c1e1900 */
[--C-:B------:R-:W-:Y:S01]  /*1f20*/  IMAD.MOV.U32 R12, RZ, RZ, R4.reuse ;  /* 0x000000ffff0c7224 */ /* 0x100fe200078e0004 */
[----:B------:R-:W-:Y:S01]  /*1f30*/  ISETP.GE.U32.AND P1, PT, R5, UR7, PT ;  /* 0x0000000705007c0c */ /* 0x000fe2000bf26070 */
[--C-:B------:R-:W-:Y:S02]  /*1f40*/  IMAD.MOV.U32 R8, RZ, RZ, R4.reuse ;  /* 0x000000ffff087224 */ /* 0x100fe400078e0004 */
[C---:B------:R-:W-:Y:S02]  /*1f50*/  VIADD R5, R30.reuse, 0x160 ;  /* 0x000001601e057836 */ /* 0x040fe40000000000 */
[--C-:B------:R-:W-:Y:S01]  /*1f60*/  IMAD.MOV.U32 R6, RZ, RZ, R4.reuse ;  /* 0x000000ffff067224 */ /* 0x100fe200078e0004 */
[----:B------:R-:W3:Y:S01]  /*1f70*/  @!P5 LDG.E R12, desc[UR12][R2.64+0x200] ;  /* 0x0002000c020cd981 */ /* 0x000ee2000c1e1900 */
[--C-:B------:R-:W-:Y:S01]  /*1f80*/  IMAD.MOV.U32 R14, RZ, RZ, R4.reuse ;  /* 0x000000ffff0e7224 */ /* 0x100fe200078e0004 */
[----:B------:R-:W-:Y:S01]  /*1f90*/  ISETP.GE.U32.AND P5, PT, R37, UR7, PT ;  /* 0x0000000725007c0c */ /* 0x000fe2000bfa6070 */
[----:B------:R-:W-:Y:S01]  /*1fa0*/  IMAD.MOV.U32 R16, RZ, RZ, R4 ;  /* 0x000000ffff107224 */ /* 0x000fe200078e0004 */
[----:B------:R-:W4:Y:S01]  /*1fb0*/  @!P3 LDG.E R8, desc[UR12][R2.64+0x100] ;  /* 0x0001000c0208b981 */ /* 0x000f22000c1e1900 */
[----:B------:R-:W-:Y:S01]  /*1fc0*/  ISETP.GE.U32.AND P3, PT, R5, UR7, PT ;  /* 0x0000000705007c0c */ /* 0x000fe2000bf66070 */
[----:B------:R-:W-:-:S02]  /*1fd0*/  VIADD R5, R30, 0x1a0 ;  /* 0x000001a01e057836 */ /* 0x000fc40000000000 */
[----:B------:R-:W4:Y:S01]  /*1fe0*/  @!P2 LDG.E R6, desc[UR12][R2.64+0x80] ;  /* 0x0000800c0206a981 */ /* 0x000f22000c1e1900 */
[----:B------:R-:W-:Y:S01]  /*1ff0*/  ISETP.GE.U32.AND P2, PT, R7, UR7, PT ;  /* 0x0000000707007c0c */ /* 0x000fe2000bf46070 */
[--C-:B------:R-:W-:Y:S02]  /*2000*/  IMAD.MOV.U32 R10, RZ, RZ, R4.reuse ;  /* 0x000000ffff0a7224 */ /* 0x100fe400078e0004 */
[----:B------:R-:W4:Y:S01]  /*2010*/  @!P6 LDG.E R14, desc[UR12][R2.64+0x280] ;  /* 0x0002800c020ee981 */ /* 0x000f22000c1e1900 */
[----:B------:R-:W-:Y:S01]  /*2020*/  ISETP.GE.U32.AND P6, PT, R36, UR7, PT ;  /* 0x0000000724007c0c */ /* 0x000fe2000bfc6070 */
[----:B------:R-:W-:Y:S02]  /*2030*/  IMAD.MOV.U32 R20, RZ, RZ, R4 ;  /* 0x000000ffff147224 */ /* 0x000fe400078e0004 */
[----:B------:R-:W4:Y:S01]  /*2040*/  @!P0 LDG.E R16, desc[UR12][R2.64+0x300] ;  /* 0x0003000c02108981 */ /* 0x000f22000c1e1900 */
[----:B------:R-:W-:Y:S01]  /*2050*/  ISETP.GE.U32.AND P0, PT, R5, UR7, PT ;  /* 0x0000000705007c0c */ /* 0x000fe2000bf06070 */
[----:B------:R-:W-:-:S02]  /*2060*/  VIADD R7, R30, 0x180 ;  /* 0x000001801e077836 */ /* 0x000fc40000000000 */
[C---:B------:R-:W-:Y:S01]  /*2070*/  VIADD R5, R30.reuse, 0x1e0 ;  /* 0x000001e01e057836 */ /* 0x040fe20000000000 */
[----:B------:R-:W4:Y:S01]  /*2080*/  @!P4 LDG.E R10, desc[UR12][R2.64+0x180] ;  /* 0x0001800c020ac981 */ /* 0x000f22000c1e1900 */
[--C-:B------:R-:W-:Y:S01]  /*2090*/  IMAD.MOV.U32 R18, RZ, RZ, R4.reuse ;  /* 0x000000ffff127224 */ /* 0x100fe200078e0004 */
[----:B------:R-:W-:Y:S01]  /*20a0*/  ISETP.GE.U32.AND P4, PT, R7, UR7, PT ;  /* 0x0000000707007c0c */ /* 0x000fe2000bf86070 */
[--C-:B------:R-:W-:Y:S01]  /*20b0*/  IMAD.MOV.U32 R22, RZ, RZ, R4.reuse ;  /* 0x000000ffff167224 */ /* 0x100fe200078e0004 */
[----:B------:R-:W4:Y:S01]  /*20c0*/  @!P5 LDG.E R20, desc[UR12][R2.64+0x400] ;  /* 0x0004000c0214d981 */ /* 0x000f22000c1e1900 */
[--C-:B------:R-:W-:Y:S01]  /*20d0*/  IMAD.MOV.U32 R24, RZ, RZ, R4.reuse ;  /* 0x000000ffff187224 */ /* 0x100fe200078e0004 */
[----:B------:R-:W-:Y:S01]  /*20e0*/  ISETP.GE.U32.AND P5, PT, R5, UR7, PT ;  /* 0x0000000705007c0c */ /* 0x000fe2000bfa6070 */
[----:B------:R-:W-:Y:S01]  /*20f0*/  IMAD.MOV.U32 R26, RZ, RZ, R4 ;  /* 0x000000ffff1a7224 */ /* 0x000fe200078e0004 */
[----:B------:R-:W4:Y:S01]  /*2100*/  @!P1 LDG.E R18, desc[UR12][R2.64+0x380] ;  /* 0x0003800c02129981 */ /* 0x000f22000c1e1900 */
[----:B------:R-:W-:-:S02]  /*2110*/  VIADD R7, R30, 0x1c0 ;  /* 0x000001c01e077836 */ /* 0x000fc40000000000 */
[----:B------:R-:W-:Y:S01]  /*2120*/  VIADD R5, R30, 0x200 ;  /* 0x000002001e057836 */ /* 0x000fe20000000000 */
[----:B------:R-:W4:Y:S02]  /*2130*/  @!P6 LDG.E R22, desc[UR12][R2.64+0x480] ;  /* 0x0004800c0216e981 */ /* 0x000f24000c1e1900 */
[----:B------:R-:W-:Y:S02]  /*2140*/  ISETP.GE.U32.AND P1, PT, R7, UR7, PT ;  /* 0x0000000707007c0c */ /* 0x000fe4000bf26070 */
[----:B------:R-:W4:Y:S01]  /*2150*/  @!P2 LDG.E R24, desc[UR12][R2.64+0x500] ;  /* 0x0005000c0218a981 */ /* 0x000f22000c1e1900 */
[----:B------:R-:W-:Y:S02]  /*2160*/  ISETP.GE.U32.AND P6, PT, R5, UR7, PT ;  /* 0x0000000705007c0c */ /* 0x000fe4000bfc6070 */
[----:B------:R-:W-:Y:S01]  /*2170*/  ISETP.GE.U32.AND P2, PT, R35, UR7, PT ;  /* 0x0000000723007c0c */ /* 0x000fe2000bf46070 */
[----:B------:R-:W4:Y:S01]  /*2180*/  @!P3 LDG.E R26, desc[UR12][R2.64+0x580] ;  /* 0x0005800c021ab981 */ /* 0x000f22000c1e1900 */
[----:B------:R-:W-:Y:S01]  /*2190*/  ISETP.GE.U32.AND P3, PT, R34, UR7, PT ;  /* 0x0000000722007c0c */ /* 0x000fe2000bf66070 */
[----:B------:R-:W-:-:S02]  /*21a0*/  IMAD.MOV.U32 R28, RZ, RZ, R4 ;  /* 0x000000ffff1c7224 */ /* 0x000fc400078e0004 */
[--C-:B------:R-:W-:Y:S02]  /*21b0*/  IMAD.MOV.U32 R40, RZ, RZ, R4.reuse ;  /* 0x000000ffff287224 */ /* 0x100fe400078e0004 */
[--C-:B------:R-:W-:Y:S02]  /*21c0*/  IMAD.MOV.U32 R42, RZ, RZ, R4.reuse ;  /* 0x000000ffff2a7224 */ /* 0x100fe400078e0004 */
[--C-:B------:R-:W-:Y:S01]  /*21d0*/  IMAD.MOV.U32 R44, RZ, RZ, R4.reuse ;  /* 0x000000ffff2c7224 */ /* 0x100fe200078e0004 */
[----:B------:R-:W4:Y:S01]  /*21e0*/  @!P4 LDG.E R28, desc[UR12][R2.64+0x600] ;  /* 0x0006000c021cc981 */ /* 0x000f22000c1e1900 */
[--C-:B------:R-:W-:Y:S02]  /*21f0*/  IMAD.MOV.U32 R5, RZ, RZ, R4.reuse ;  /* 0x000000ffff057224 */ /* 0x100fe400078e0004 */
[----:B------:R-:W-:Y:S01]  /*2200*/  IMAD.MOV.U32 R7, RZ, RZ, R4 ;  /* 0x000000ffff077224 */ /* 0x000fe200078e0004 */
[----:B------:R-:W4:Y:S04]  /*2210*/  @!P0 LDG.E R40, desc[UR12][R2.64+0x680] ;  /* 0x0006800c02288981 */ /* 0x000f28000c1e1900 */
[----:B------:R-:W4:Y:S04]  /*2220*/  @!P1 LDG.E R42, desc[UR12][R2.64+0x700] ;  /* 0x0007000c022a9981 */ /* 0x000f28000c1e1900 */
[----:B------:R-:W4:Y:S04]  /*2230*/  @!P5 LDG.E R44, desc[UR12][R2.64+0x780] ;  /* 0x0007800c022cd981 */ /* 0x000f28000c1e1900 */
[----:B------:R-:W4:Y:S04]  /*2240*/  @!P6 LDG.E R5, desc[UR12][R2.64+0x800] ;  /* 0x0008000c0205e981 */ /* 0x000f28000c1e1900 */
[----:B------:R-:W4:Y:S04]  /*2250*/  @!P2 LDG.E R7, desc[UR12][R2.64+0x880] ;  /* 0x0008800c0207a981 */ /* 0x000f28000c1e1900 */
[----:B------:R-:W4:Y:S01]  /*2260*/  @!P3 LDG.E R4, desc[UR12][R2.64+0x900] ;  /* 0x0009000c0204b981 */ /* 0x000f22000c1e1900 */
[----:B------:R-:W0:Y:S01]  /*2270*/  S2R R38, SR_LANEID ;  /* 0x0000000000267919 */ /* 0x000e220000000000 */
[----:B------:R-:W1:Y:S01]  /*2280*/  S2UR UR5, SR_CgaCtaId ;  /* 0x00000000000579c3 */ /* 0x000e620000008800 */
[----:B------:R-:W-:Y:S01]  /*2290*/  SHF.R.U32.HI R41, RZ, 0x5, R31 ;  /* 0x00000005ff297819 */ /* 0x000fe2000001161f */
[----:B------:R-:W-:-:S02]  /*22a0*/  UMOV UR4, 0x400 ;  /* 0x0000040000047882 */ /* 0x000fc40000000000 */
[----:B-1----:R-:W-:Y:S02]  /*22b0*/  ULEA UR4, UR5, UR4, 0x18 ;  /* 0x0000000405047291 */ /* 0x002fe4000f8ec0ff */
[----:B0-----:R-:W-:-:S05]  /*22c0*/  IMAD R29, R41, 0x260, R38 ;  /* 0x00000260291d7824 */ /* 0x001fca00078e0226 */
[----:B------:R-:W-:Y:S01]  /*22d0*/  LEA R29, R29, UR4, 0x2 ;  /* 0x000000041d1d7c11 */ /* 0x000fe2000f8e10ff */
[----:B------:R-:W-:-:S04]  /*22e0*/  UISETP.NE.AND UP0, UPT, UR6, URZ, UPT ;  /* 0x000000ff0600728c */ /* 0x000fc8000bf05270 */
[----:B--2---:R-:W-:Y:S04]  /*22f0*/  STS [R29], R0 ;  /* 0x000000001d007388 */ /* 0x004fe80000000800 */
[----:B---3--:R-:W-:Y:S04]  /*2300*/  STS [R29+0x200], R12 ;  /* 0x0002000c1d007388 */ /* 0x008fe80000000800 */
[----:B----4-:R0:W-:Y:S04]  /*2310*/  STS [R29+0x100], R8 ;  /* 0x000100081d007388 */ /* 0x0101e80000000800 */
[----:B------:R1:W-:Y:S01]  /*2320*/  STS [R29+0x80], R6 ;  /* 0x000080061d007388 */ /* 0x0003e20000000800 */
[----:B0-----:R-:W-:-:S03]  /*2330*/  IMAD R8, R38, 0x48, R29 ;  /* 0x0000004826087824 */ /* 0x001fc600078e021d */
        /* <DEDUP_REMOVED lines=16> */
[----:B------:R1:W0:Y:S04]  /*2440*/  LDS R32, [R8] ;  /* 0x0000000008207984 */ /* 0x0002280000000800 */
        /* <DEDUP_REMOVED lines=19> */
[----:B--234-:R-:W-:Y:S05]  /*2580*/  BRA.U UP0, `(.L_x_241) ;  /* 0x0000000500047547 */ /* 0x01cfea000b800000 */
[----:B01----:R-:W-:Y:S02]  /*2590*/  IADD3 R8, PT, PT, R28, R33, R32 ;  /* 0x000000211c087210 */ /* 0x003fe40007ffe020 */
[----:B------:R-:W-:Y:S02]  /*25a0*/  ISETP.NE.AND P1, PT, R38, 0x1f, PT ;  /* 0x0000001f2600780c */ /* 0x000fe40003f25270 */
[----:B------:R-:W-:Y:S02]  /*25b0*/  IADD3 R8, PT, PT, R26, R27, R8 ;  /* 0x0000001b1a087210 */ /* 0x000fe40007ffe008 */
[----:B------:R-:W-:Y:S02]  /*25c0*/  ISETP.NE.AND P2, PT, R41, 0xc, PT ;  /* 0x0000000c2900780c */ /* 0x000fe40003f45270 */
        /* <DEDUP_REMOVED lines=47> */
[----:B------:R-:W-:-:S04]  /*28c0*/  ISETP.NE.AND P0, PT, R41, 0x8, PT ;  /* 0x000000082900780c */ /* 0x000fc80003f05270 */
[----:B------:R-:W-:Y:S02]  /*28d0*/  SEL R8, R15, R8, !P0 ;  /* 0x000000080f087207 */ /* 0x000fe40004000000 */
[C---:B------:R-:W-:Y:S02]  /*28e0*/  ISETP.NE.AND P0, PT, R41.reuse, 0xa, PT ;  /* 0x0000000a2900780c */ /* 0x040fe40003f05270 */
[----:B------:R-:W-:Y:S02]  /*28f0*/  SEL R8, R16, R8, !P1 ;  /* 0x0000000810087207 */ /* 0x000fe40004800000 */
[----:B------:R-:W-:Y:S02]  /*2900*/  ISETP.NE.AND P1, PT, R41, 0xb, PT ;  /* 0x0000000b2900780c */ /* 0x000fe40003f25270 */
[----:B------:R-:W-:Y:S02]  /*2910*/  SEL R8, R17, R8, !P0 ;  /* 0x0000000811087207 */ /* 0x000fe40004000000 */
[----:B------:R-:W-:-:S02]  /*2920*/  ISETP.GE.U32.AND P0, PT, R31, 0x20, PT ;  /* 0x000000201f00780c */ /* 0x000fc40003f06070 */
[----:B------:R-:W-:Y:S01]  /*2930*/  SEL R8, R18, R8, !P1 ;  /* 0x0000000812087207 */ /* 0x000fe20004800000 */
[----:B------:R-:W-:Y:S01]  /*2940*/  @!P2 IMAD.IADD R8, R19, 0x1, R18 ;  /* 0x000000011308a824 */ /* 0x000fe200078e0212 */
[----:B------:R-:W-:-:S04]  /*2950*/  ISETP.NE.AND P1, PT, R38, RZ, PT ;  /* 0x000000ff2600720c */ /* 0x000fc80003f25270 */
[----:B------:R-:W-:Y:S02]  /*2960*/  SEL R40, R40, RZ, P1 ;  /* 0x000000ff28287207 */ /* 0x000fe40000800000 */
[----:B------:R-:W-:-:S04]  /*2970*/  SEL R8, R8, RZ, P0 ;  /* 0x000000ff08087207 */ /* 0x000fc80000000000 */
[----:B-----5:R-:W-:Y:S01]  /*2980*/  IADD3 R39, PT, PT, R8, R40, R39 ;  /* 0x0000002808277210 */ /* 0x020fe20007ffe027 */
[----:B------:R-:W-:Y:S06]  /*2990*/  BRA `(.L_x_242) ;  /* 0x0000000c00547947 */ /* 0x000fec0003800000 */
.L_x_241:
[----:B01----:R-:W-:Y:S02]  /*29a0*/  IADD3 R8, PT, PT, R28, R33, R32 ;  /* 0x000000211c087210 */ /* 0x003fe40007ffe020 */
[----:B------:R-:W-:Y:S02]  /*29b0*/  ISETP.NE.AND P1, PT, R38, 0x1f, PT ;  /* 0x0000001f2600780c */ /* 0x000fe40003f25270 */
        /* <DEDUP_REMOVED lines=9> */
[----:B-----5:R-:W-:-:S05]  /*2a50*/  IADD3 R39, PT, PT, R9, R0, R8 ;  /* 0x0000000009277210 */ /* 0x020fca0007ffe008 */
        /* <DEDUP_REMOVED lines=28> */
[----:B------:R-:W-:Y:S01]  /*2c20*/  IMAD.IADD R14, R14, 0x1, R13 ;  /* 0x000000010e0e7824 */ /* 0x000fe200078e020d */
[----:B------:R-:W0:Y:S02]  /*2c30*/  LDS R11, [UR4+0x40] ;  /* 0x00004004ff0b7984 */ /* 0x000e240008000800 */
        /* <DEDUP_REMOVED lines=14> */
[----:B------:R-:W-:-:S04]  /*2d20*/  ISETP.NE.AND P0, PT, R41, 0xa, PT ;  /* 0x0000000a2900780c */ /* 0x000fc80003f05270 */
[----:B------:R-:W-:Y:S01]  /*2d30*/  SEL R8, R17, R8, !P0 ;  /* 0x0000000811087207 */ /* 0x000fe20004000000 */
[----:B------:R-:W-:Y:S01]  /*2d40*/  IMAD.IADD R17, R40, 0x1, -R39 ;  /* 0x0000000128117824 */ /* 0x000fe200078e0a27 */
[----:B------:R-:W-:-:S04]  /*2d50*/  ISETP.NE.AND P0, PT, R41, 0xb, PT ;  /* 0x0000000b2900780c */ /* 0x000fc80003f05270 */
[----:B------:R-:W-:Y:S02]  /*2d60*/  SEL R8, R18, R8, !P0 ;  /* 0x0000000812087207 */ /* 0x000fe40004000000 */
[----:B------:R-:W-:Y:S01]  /*2d70*/  ISETP.GT.U32.AND P0, PT, R31, 0x1f, PT ;  /* 0x0000001f1f00780c */ /* 0x000fe20003f04070 */
[----:B0-----:R-:W-:Y:S01]  /*2d80*/  IMAD.IADD R11, R19, 0x1, R11 ;  /* 0x00000001130b7824 */ /* 0x001fe200078e020b */
        /* <DEDUP_REMOVED lines=22> */
.L_x_288:
[----:B------:R-:W-:Y:S05]  /*2ef0*/  @!P0 BRA `(.L_x_245) ;  /* 0x0000000000248947 */ /* 0x000fea0003800000 */
[----:B------:R-:W-:-:S07]  /*2f00*/  IMAD.MOV.U32 R14, RZ, RZ, 0x1de ;  /* 0x000001deff0e7424 */ /* 0x000fce00078e00ff */
.L_x_247:
[----:B------:R-:W-:Y:S05]  /*2f10*/  NANOSLEEP R14 ;  /* 0x0000000e0000735d */ /* 0x000fea0003800000 */
[----:B------:R-:W2:Y:S01]  /*2f20*/  LD.E.64.STRONG.GPU R8, desc[UR12][R12.64+0x100] ;  /* 0x0001000c0c087980 */ /* 0x000ea2000c10fb00 */
[----:B------:R-:W-:Y:S01]  /*2f30*/  UMOV UR5, 0xffffffff ;  /* 0xffffffff00057882 */ /* 0x000fe20000000000 */
[----:B------:R-:W-:Y:S02]  /*2f40*/  SHF.R.U32.HI R14, RZ, 0x1, R14 ;  /* 0x00000001ff0e7819 */ /* 0x000fe4000001160e */
[----:B--2---:R-:W-:Y:S01]  /*2f50*/  ISETP.NE.AND P0, PT, R8, 0x63, PT ;  /* 0x000000630800780c */ /* 0x004fe20003f05270 */
[----:B------:R-:W-:-:S12]  /*2f60*/  BRA.DIV UR5, `(.L_x_246) ;  /* 0x0000001a05607947 */ /* 0x000fd8000b800000 */
[----:B------:R-:W-:-:S13]  /*2f70*/  VOTE.ANY P0, !P0 ;  /* 0x0000000000ff7806 */ /* 0x000fda0004000100 */
.L_x_291:
[----:B------:R-:W-:Y:S05]  /*2f80*/  @P0 BRA `(.L_x_247) ;  /* 0xfffffffc00e00947 */ /* 0x000fea000383ffff */
.L_x_245:
[----:B------:R-:W-:Y:S01]  /*2f90*/  UMOV UR5, 0xffffffff ;  /* 0xffffffff00057882 */ /* 0x000fe20000000000 */
[----:B------:R-:W-:Y:S02]  /*2fa0*/  ISETP.NE.AND P2, PT, R8, 0x65, PT ;  /* 0x000000650800780c */ /* 0x000fe40003f45270 */
[----:B------:R-:W-:Y:S11]  /*2fb0*/  BRA.DIV UR5, `(.L_x_248) ;  /* 0x0000001a056c7947 */ /* 0x000ff6000b800000 */
[----:B------:R-:W0:Y:S01]  /*2fc0*/  S2R R19, SR_GEMASK ;  /* 0x0000000000137919 */ /* 0x000e220000003c00 */
[----:B------:R-:W-:-:S04]  /*2fd0*/  VOTE.ANY R10, PT, !P2 ;  /* 0x00000000000a7806 */ /* 0x000fc800050e0100 */
[----:B0-----:R-:W-:-:S05]  /*2fe0*/  LOP3.LUT R10, R10, 0x80000000, R19, 0xec, !PT ;  /* 0x800000000a0a7812 */ /* 0x001fca00078eec13 */
[----:B------:R-:W-:-:S05]  /*2ff0*/  VIADD R13, R10, 0xffffffff ;  /* 0xffffffff0a0d7836 */ /* 0x000fca0000000000 */
[----:B------:R-:W-:Y:S01]  /*3000*/  LOP3.LUT R13, R10, R13, RZ, 0xc, !PT ;  /* 0x0000000d0a0d7212 */ /* 0x000fe200078e0cff */
[----:B------:R-:W-:-:S03]  /*3010*/  VIADD R10, R38, 0x2 ;  /* 0x00000002260a7836 */ /* 0x000fc60000000000 */
[----:B------:R-:W0:Y:S02]  /*3020*/  POPC R15, R13 ;  /* 0x0000000d000f7309 */ /* 0x000e240000000000 */
[----:B0-----:R-:W0:Y:S01]  /*3030*/  SHFL.DOWN PT, R16, R9, 0x1, R15 ;  /* 0x0820000009107989 */ /* 0x001e2200000e000f */
[----:B------:R-:W-:-:S04]  /*3040*/  ISETP.GE.AND P0, PT, R38, R15, PT ;  /* 0x0000000f2600720c */ /* 0x000fc80003f06270 */
[----:B0-----:R-:W-:Y:S02]  /*3050*/  SEL R16, R16, RZ, !P0 ;  /* 0x000000ff10107207 */ /* 0x001fe40004000000 */
[----:B------:R-:W-:Y:S01]  /*3060*/  ISETP.GT.AND P0, PT, R10, R15, PT ;  /* 0x0000000f0a00720c */ /* 0x000fe20003f04270 */
[----:B------:R-:W-:Y:S02]  /*3070*/  VIADD R10, R38, 0x4 ;  /* 0x00000004260a7836 */ /* 0x000fe40000000000 */
[----:B------:R-:W-:-:S05]  /*3080*/  IMAD.IADD R12, R16, 0x1, R9 ;  /* 0x00000001100c7824 */ /* 0x000fca00078e0209 */
[----:B------:R-:W0:Y:S02]  /*3090*/  SHFL.DOWN PT, R16, R12, 0x2, R15 ;  /* 0x084000000c107989 */ /* 0x000e2400000e000f */
[----:B0-----:R-:W-:Y:S02]  /*30a0*/  SEL R39, R16, RZ, !P0 ;  /* 0x000000ff10277207 */ /* 0x001fe40004000000 */
[----:B------:R-:W-:Y:S01]  /*30b0*/  ISETP.GT.AND P0, PT, R10, R15, PT ;  /* 0x0000000f0a00720c */ /* 0x000fe20003f04270 */
[----:B------:R-:W-:Y:S02]  /*30c0*/  VIADD R10, R38, 0x8 ;  /* 0x00000008260a7836 */ /* 0x000fe40000000000 */
[----:B------:R-:W-:Y:S02]  /*30d0*/  IMAD.IADD R40, R12, 0x1, R39 ;  /* 0x000000010c287824 */ /* 0x000fe400078e0227 */
[----:B------:R-:W0:Y:S03]  /*30e0*/  LDC.64 R12, c[0x0][0x390] ;  /* 0x0000e400ff0c7b82 */ /* 0x000e260000000a00 */
[----:B------:R-:W1:Y:S02]  /*30f0*/  SHFL.DOWN PT, R16, R40, 0x4, R15 ;  /* 0x0880000028107989 */ /* 0x000e6400000e000f */
[----:B-1----:R-:W-:-:S02]  /*3100*/  SEL R9, R16, RZ, !P0 ;  /* 0x000000ff10097207 */ /* 0x002fc40004000000 */
[----:B------:R-:W-:-:S03]  /*3110*/  ISETP.GT.AND P0, PT, R10, R15, PT ;  /* 0x0000000f0a00720c */ /* 0x000fc60003f04270 */
[----:B------:R-:W-:Y:S01]  /*3120*/  IMAD.IADD R9, R40, 0x1, R9 ;  /* 0x0000000128097824 */ /* 0x000fe200078e0209 */
[----:B0-----:R-:W-:-:S04]  /*3130*/  IADD3 R40, P3, PT, R12, 0x100, RZ ;  /* 0x000001000c287810 */ /* 0x001fc80007f7e0ff */
[----:B------:R-:W0:Y:S01]  /*3140*/  SHFL.DOWN PT, R16, R9, 0x8, R15 ;  /* 0x0900000009107989 */ /* 0x000e2200000e000f */
[----:B------:R-:W-:Y:S01]  /*3150*/  IMAD.X R41, RZ, RZ, R13, P3 ;  /* 0x000000ffff297224 */ /* 0x000fe200018e060d */
[----:B0-----:R-:W-:Y:S02]  /*3160*/  SEL R16, R16, RZ, !P0 ;  /* 0x000000ff10107207 */ /* 0x001fe40004000000 */
[----:B------:R-:W-:Y:S01]  /*3170*/  ISETP.NE.AND P0, PT, R8, 0x65, PT ;  /* 0x000000650800780c */ /* 0x000fe20003f05270 */
[----:B------:R-:W-:Y:S02]  /*3180*/  VIADD R8, R38, 0x10 ;  /* 0x0000001026087836 */ /* 0x000fe40000000000 */
[----:B------:R-:W-:-:S03]  /*3190*/  IMAD.IADD R44, R9, 0x1, R16 ;  /* 0x00000001092c7824 */ /* 0x000fc600078e0210 */
[----:B------:R-:W-:Y:S02]  /*31a0*/  ISETP.GT.AND P2, PT, R8, R15, PT ;  /* 0x0000000f0800720c */ /* 0x000fe40003f44270 */
[----:B------:R-:W0:Y:S05]  /*31b0*/  SHFL.DOWN PT, R16, R44, 0x10, R15 ;  /* 0x0a0000002c107989 */ /* 0x000e2a00000e000f */
[----:B------:R-:W-:Y:S02]  /*31c0*/  VOTE.ALL P0, P0 ;  /* 0x0000000000ff7806 */ /* 0x000fe40000000000 */
[----:B0-----:R-:W-:-:S05]  /*31d0*/  SEL R9, R16, RZ, !P2 ;  /* 0x000000ff10097207 */ /* 0x001fca0005000000 */
[----:B------:R-:W-:-:S07]  /*31e0*/  IMAD.IADD R12, R44, 0x1, R9 ;  /* 0x000000012c0c7824 */ /* 0x000fce00078e0209 */
.L_x_300:
[----:B------:R-:W-:Y:S05]  /*31f0*/  @!P0 BRA `(.L_x_249) ;  /* 0x0000000000dc8947 */ /* 0x000fea0003800000 */
[----:B------:R-:W-:-:S07]  /*3200*/  IMAD.MOV.U32 R39, RZ, RZ, 0x1de ;  /* 0x000001deff277424 */ /* 0x000fce00078e00ff */
.L_x_255:
        /* <DEDUP_REMOVED lines=8> */
.L_x_303:
[----:B------:R-:W-:Y:S05]  /*3290*/  @!P0 BRA `(.L_x_251) ;  /* 0x0000000000248947 */ /* 0x000fea0003800000 */
[----:B------:R-:W-:-:S07]  /*32a0*/  IMAD.MOV.U32 R13, RZ, RZ, R39 ;  /* 0x000000ffff0d7224 */ /* 0x000fce00078e0027 */
.L_x_253:
[----:B------:R-:W-:Y:S05]  /*32b0*/  NANOSLEEP R13 ;  /* 0x0000000d0000735d */ /* 0x000fea0003800000 */
[----:B------:R-:W2:Y:S01]  /*32c0*/  LD.E.64.STRONG.GPU R8, desc[UR12][R14.64+-0x100] ;  /* 0xffff000c0e087980 */ /* 0x000ea2000c10fb00 */
[----:B------:R-:W-:Y:S01]  /*32d0*/  UMOV UR5, 0xffffffff ;  /* 0xffffffff00057882 */ /* 0x000fe20000000000 */
[----:B------:R-:W-:Y:S02]  /*32e0*/  SHF.R.U32.HI R13, RZ, 0x1, R13 ;  /* 0x00000001ff0d7819 */ /* 0x000fe4000001160d */
[----:B--2---:R-:W-:Y:S01]  /*32f0*/  ISETP.NE.AND P0, PT, R8, 0x63, PT ;  /* 0x000000630800780c */ /* 0x004fe20003f05270 */
[----:B------:R-:W-:-:S12]  /*3300*/  BRA.DIV UR5, `(.L_x_252) ;  /* 0x0000001a05bc7947 */ /* 0x000fd8000b800000 */
[----:B------:R-:W-:-:S13]  /*3310*/  VOTE.ANY P0, !P0 ;  /* 0x0000000000ff7806 */ /* 0x000fda0004000100 */
.L_x_306:
[----:B------:R-:W-:Y:S05]  /*3320*/  @P0 BRA `(.L_x_253) ;  /* 0xfffffffc00e00947 */ /* 0x000fea000383ffff */
.L_x_251:
[----:B------:R-:W-:Y:S01]  /*3330*/  UMOV UR5, 0xffffffff ;  /* 0xffffffff00057882 */ /* 0x000fe20000000000 */
[----:B------:R-:W-:Y:S02]  /*3340*/  ISETP.NE.AND P0, PT, R8, 0x65, PT ;  /* 0x000000650800780c */ /* 0x000fe40003f05270 */
[----:B------:R-:W-:Y:S11]  /*3350*/  BRA.DIV UR5, `(.L_x_254) ;  /* 0x0000001a05c87947 */ /* 0x000ff6000b800000 */
[----:B------:R-:W-:Y:S01]  /*3360*/  VOTE.ANY R10, PT, !P0 ;  /* 0x00000000000a7806 */ /* 0x000fe200040e0100 */
[----:B------:R-:W-:-:S03]  /*3370*/  VIADD R18, R18, 0xffffffe0 ;  /* 0xffffffe012127836 */ /* 0x000fc60000000000 */
[----:B------:R-:W-:-:S05]  /*3380*/  LOP3.LUT R10, R10, 0x80000000, R19, 0xec, !PT ;  /* 0x800000000a0a7812 */ /* 0x000fca00078eec13 */
        /* <DEDUP_REMOVED lines=14> */
[----:B------:R-:W-:-:S05]  /*3470*/  IMAD.IADD R45, R44, 0x1, R45 ;  /* 0x000000012c2d7824 */ /* 0x000fca00078e022d */
[----:B------:R-:W0:Y:S02]  /*3480*/  SHFL.DOWN PT, R16, R45, 0x4, R15 ;  /* 0x088000002d107989 */ /* 0x000e2400000e000f */
[----:B0-----:R-:W-:Y:S02]  /*3490*/  SEL R16, R16, RZ, !P0 ;  /* 0x000000ff10107207 */ /* 0x001fe40004000000 */
[----:B------:R-:W-:-:S03]  /*34a0*/  ISETP.GT.AND P0, PT, R10, R15, PT ;  /* 0x0000000f0a00720c */ /* 0x000fc60003f04270 */
[----:B------:R-:W-:-:S05]  /*34b0*/  IMAD.IADD R9, R45, 0x1, R16 ;  /* 0x000000012d097824 */ /* 0x000fca00078e0210 */
[----:B------:R-:W0:Y:S02]  /*34c0*/  SHFL.DOWN PT, R16, R9, 0x8, R15 ;  /* 0x0900000009107989 */ /* 0x000e2400000e000f */
[----:B0-----:R-:W-:Y:S02]  /*34d0*/  SEL R16, R16, RZ, !P0 ;  /* 0x000000ff10107207 */ /* 0x001fe40004000000 */
[----:B------:R-:W-:Y:S01]  /*34e0*/  ISETP.NE.AND P0, PT, R8, 0x65, PT ;  /* 0x000000650800780c */ /* 0x000fe20003f05270 */
[----:B------:R-:W-:Y:S02]  /*34f0*/  VIADD R8, R38, 0x10 ;  /* 0x0000001026087836 */ /* 0x000fe40000000000 */
[----:B------:R-:W-:-:S03]  /*3500*/  IMAD.IADD R44, R9, 0x1, R16 ;  /* 0x00000001092c7824 */ /* 0x000fc600078e0210 */
[----:B------:R-:W-:Y:S02]  /*3510*/  ISETP.GT.AND P2, PT, R8, R15, PT ;  /* 0x0000000f0800720c */ /* 0x000fe40003f44270 */
[----:B------:R-:W0:Y:S05]  /*3520*/  SHFL.DOWN PT, R16, R44, 0x10, R15 ;  /* 0x0a0000002c107989 */ /* 0x000e2a00000e000f */
[----:B------:R-:W-:Y:S02]  /*3530*/  VOTE.ALL P0, P0 ;  /* 0x0000000000ff7806 */ /* 0x000fe40000000000 */
[----:B0-----:R-:W-:-:S04]  /*3540*/  SEL R13, R16, RZ, !P2 ;  /* 0x000000ff100d7207 */ /* 0x001fc80005000000 */
[----:B------:R-:W-:-:S07]  /*3550*/  IADD3 R12, PT, PT, R44, R13, R12 ;  /* 0x0000000d2c0c7210 */ /* 0x000fce0007ffe00c */
.L_x_315:
[----:B------:R-:W-:Y:S05]  /*3560*/  @P0 BRA `(.L_x_255) ;  /* 0xfffffffc00280947 */ /* 0x000fea000383ffff */
.L_x_249:
[----:B------:R-:W-:Y:S01]  /*3570*/  ISETP.NE.AND P0, PT, R38, RZ, PT ;  /* 0x000000ff2600720c */ /* 0x000fe20003f05270 */
[----:B------:R-:W0:Y:S01]  /*3580*/  @!P1 S2R R9, SR_CgaCtaId ;  /* 0x0000000000099919 */ /* 0x000e220000008800 */
[----:B------:R-:W-:Y:S01]  /*3590*/  @!P1 MOV R8, 0x400 ;  /* 0x0000040000089802 */ /* 0x000fe20000000f00 */
[----:B------:R-:W-:Y:S02]  /*35a0*/  @!P1 IMAD.IADD R11, R11, 0x1, R12 ;  /* 0x000000010b0b9824 */ /* 0x000fe400078e020c */
[----:B------:R-:W-:-:S05]  /*35b0*/  @!P1 IMAD.MOV.U32 R10, RZ, RZ, 0x65 ;  /* 0x00000065ff0a9424 */ /* 0x000fca00078e00ff */
[----:B------:R1:W-:Y:S03]  /*35c0*/  @!P1 ST.E.64.STRONG.GPU desc[UR12][R42.64+0x100], R10 ;  /* 0x0001000a2a009985 */ /* 0x0003e6000c10fb0c */
[----:B------:R-:W-:Y:S01]  /*35d0*/  @!P0 MOV R13, 0x400 ;  /* 0x00000400000d8802 */ /* 0x000fe20000000f00 */
[----:B------:R-:W2:Y:S01]  /*35e0*/  @!P0 S2R R14, SR_CgaCtaId ;  /* 0x00000000000e8919 */ /* 0x000ea20000008800 */
[----:B0-----:R-:W-:Y:S01]  /*35f0*/  @!P1 LEA R9, R9, R8, 0x18 ;  /* 0x0000000809099211 */ /* 0x001fe200078ec0ff */
[----:B------:R-:W-:Y:S02]  /*3600*/  IMAD.MOV.U32 R8, RZ, RZ, R17 ;  /* 0x000000ffff087224 */ /* 0x000fe400078e0011 */
[----:B------:R-:W-:Y:S02]  /*3610*/  @!P0 IMAD.MOV.U32 R8, RZ, RZ, R12 ;  /* 0x000000ffff088224 */ /* 0x000fe400078e000c */
[----:B------:R1:W-:Y:S04]  /*3620*/  @!P1 STS [R9+0x8], R11 ;  /* 0x0000080b09009388 */ /* 0x0003e80000000800 */
[----:B------:R1:W-:Y:S01]  /*3630*/  @!P1 STS [R9+0x4], R12 ;  /* 0x0000040c09009388 */ /* 0x0003e20000000800 */
[----:B--2---:R-:W-:-:S05]  /*3640*/  @!P0 LEA R13, R14, R13, 0x18 ;  /* 0x0000000d0e0d8211 */ /* 0x004fca00078ec0ff */
[----:B------:R1:W-:Y:S02]  /*3650*/  @!P0 STS [R13+0x54], R12 ;  /* 0x0000540c0d008388 */ /* 0x0003e40000000800 */
.L_x_243:
        /* <DEDUP_REMOVED lines=9> */
.L_x_242:
[----:B------:R-:W-:Y:S01]  /*36f0*/  IMAD.IADD R32, R32, 0x1, R39 ;  /* 0x0000000120207824 */ /* 0x000fe200078e0227 */
[----:B------:R-:W0:Y:S01]  /*3700*/  S2R R8, SR_LANEID ;  /* 0x0000000000087919 */ /* 0x000e220000000000 */
[----:B------:R-:W-:Y:S02]  /*3710*/  BAR.SYNC.DEFER_BLOCKING 0x0 ;  /* 0x0000000000007b1d */ /* 0x000fe40000010000 */
[----:B------:R-:W-:Y:S01]  /*3720*/  IMAD.IADD R33, R33, 0x1, R32 ;  /* 0x0000000121217824 */ /* 0x000fe200078e0220 */
[----:B------:R-:W-:Y:S01]  /*3730*/  ISETP.NE.AND P0, PT, R31, RZ, PT ;  /* 0x000000ff1f00720c */ /* 0x000fe20003f05270 */
[----:B------:R-:W-:Y:S02]  /*3740*/  IMAD.U32 R12, RZ, RZ, UR7 ;  /* 0x00000007ff0c7e24 */ /* 0x000fe4000f8e00ff */
[----:B------:R-:W-:Y:S01]  /*3750*/  IMAD.IADD R28, R28, 0x1, R33 ;  /* 0x000000011c1c7824 */ /* 0x000fe200078e0221 */
[----:B------:R-:W1:Y:S03]  /*3760*/  LDCU.64 UR8, c[0x0][0x388] ;  /* 0x00007100ff0877ac */ /* 0x000e660008000a00 */
[----:B------:R-:W-:-:S04]  /*3770*/  IMAD.IADD R27, R27, 0x1, R28 ;  /* 0x000000011b1b7824 */ /* 0x000fc800078e021c */
[----:B------:R-:W-:-:S04]  /*3780*/  IMAD.IADD R26, R26, 0x1, R27 ;  /* 0x000000011a1a7824 */ /* 0x000fc800078e021b */
[----:B------:R-:W-:-:S04]  /*3790*/  IMAD.IADD R25, R25, 0x1, R26 ;  /* 0x0000000119197824 */ /* 0x000fc800078e021a */
[----:B------:R-:W-:-:S04]  /*37a0*/  IMAD.IADD R24, R24, 0x1, R25 ;  /* 0x0000000118187824 */ /* 0x000fc800078e0219 */
[----:B------:R-:W-:Y:S02]  /*37b0*/  IMAD.IADD R23, R23, 0x1, R24 ;  /* 0x0000000117177824 */ /* 0x000fe400078e0218 */
[----:B0-----:R-:W-:Y:S02]  /*37c0*/  IMAD R8, R8, 0x48, R29 ;  /* 0x0000004808087824 */ /* 0x001fe400078e021d */
[----:B------:R-:W-:-:S03]  /*37d0*/  IMAD.IADD R22, R22, 0x1, R23 ;  /* 0x0000000116167824 */ /* 0x000fc600078e0217 */
[----:B------:R-:W-:Y:S01]  /*37e0*/  STS [R8], R39 ;  /* 0x0000002708007388 */ /* 0x000fe20000000800 */
[----:B------:R-:W-:-:S03]  /*37f0*/  IMAD.IADD R21, R21, 0x1, R22 ;  /* 0x0000000115157824 */ /* 0x000fc600078e0216 */
[----:B------:R-:W-:Y:S01]  /*3800*/  STS [R8+0x4], R32 ;  /* 0x0000042008007388 */ /* 0x000fe20000000800 */
        /* <DEDUP_REMOVED lines=24> */
[----:B------:R0:W-:Y:S01]  /*3990*/  STS [R8+0x48], R0 ;  /* 0x0000480008007388 */ /* 0x0001e20000000800 */
[----:B------:R-:W-:-:S03]  /*39a0*/  NOP ;  /* 0x0000000000007918 */ /* 0x000fc60000000000 */
[----:B------:R-:W-:Y:S04]  /*39b0*/  LDS R39, [R29] ;  /* 0x000000001d277984 */ /* 0x000fe80000000800 */
        /* <DEDUP_REMOVED lines=18> */
[----:B------:R2:W-:Y:S01]  /*3ae0*/  @!P0 STS [UR4+0x7b80], R12 ;  /* 0x007b800cff008988 */ /* 0x0005e20008000804 */
[----:B------:R-:W-:Y:S01]  /*3af0*/  BAR.SYNC.DEFER_BLOCKING 0x0 ;  /* 0x0000000000007b1d */ /* 0x000fe20000010000 */
[----:B0-----:R-:W-:-:S05]  /*3b00*/  IADD3 R0, P0, PT, R30, UR10, RZ ;  /* 0x0000000a1e007c10 */ /* 0x001fca000ff1e0ff */
[----:B------:R-:W0:Y:S01]  /*3b10*/  S2R R2, SR_TID.X ;  /* 0x0000000000027919 */ /* 0x000e220000002100 */
[----:B------:R-:W3:Y:S01]  /*3b20*/  LDS R31, [UR4+0x7b80] ;  /* 0x007b8004ff1f7984 */ /* 0x000ee20008000800 */
[C---:B0-----:R-:W-:Y:S02]  /*3b30*/  LOP3.LUT R3, R2.reuse, 0x3e0, RZ, 0xc0, !PT ;  /* 0x000003e002037812 */ /* 0x041fe400078ec0ff */
[----:B------:R-:W-:-:S05]  /*3b40*/  LOP3.LUT R2, R2, 0x1f, RZ, 0xc0, !PT ;  /* 0x0000001f02027812 */ /* 0x000fca00078ec0ff */
[----:B------:R-:W-:Y:S02]  /*3b50*/  IMAD R8, R3, 0x13, R2 ;  /* 0x0000001303087824 */ /* 0x000fe400078e0202 */
[----:B------:R-:W-:Y:S01]  /*3b60*/  IMAD.X R3, RZ, RZ, UR11, P0 ;  /* 0x0000000bff037e24 */ /* 0x000fe200080e06ff */
[----:B-1----:R-:W-:Y:S01]  /*3b70*/  LEA R2, P0, R0, UR8, 0x2 ;  /* 0x0000000800027c11 */ /* 0x002fe2000f8010ff */
[C---:B------:R-:W-:Y:S02]  /*3b80*/  VIADD R10, R8.reuse, 0x20 ;  /* 0x00000020080a7836 */ /* 0x040fe40000000000 */
[----:B--2---:R-:W-:Y:S01]  /*3b90*/  VIADD R12, R8, 0xa0 ;  /* 0x000000a0080c7836 */ /* 0x004fe20000000000 */
[----:B------:R-:W-:Y:S01]  /*3ba0*/  LEA.HI.X R3, R0, UR9, R3, 0x2, P0 ;  /* 0x0000000900037c11 */ /* 0x000fe200080f1403 */
[----:B------:R-:W-:Y:S01]  /*3bb0*/  VIADD R0, R8, 0x40 ;  /* 0x0000004008007836 */ /* 0x000fe20000000000 */
[-C--:B---3--:R-:W-:Y:S02]  /*3bc0*/  ISETP.GE.AND P1, PT, R30, R31.reuse, PT ;  /* 0x0000001f1e00720c */ /* 0x088fe40003f26270 */
        /* <DEDUP_REMOVED lines=9> */
[----:B------:R0:W-:Y:S01]  /*3c60*/  @!P1 STG.E desc[UR12][R2.64], R39 ;  /* 0x0000002702009986 */ /* 0x0001e2000c10190c */
[-C--:B------:R-:W-:Y:S01]  /*3c70*/  ISETP.GE.AND P0, PT, R10, R31.reuse, PT ;  /* 0x0000001f0a00720c */ /* 0x080fe20003f06270 */
[----:B------:R-:W-:Y:S01]  /*3c80*/  VIADD R10, R8, 0x160 ;  /* 0x00000160080a7836 */ /* 0x000fe20000000000 */
[-C--:B------:R-:W-:Y:S01]  /*3c90*/  ISETP.GE.AND P1, PT, R0, R31.reuse, PT ;  /* 0x0000001f0000720c */ /* 0x080fe20003f26270 */
[----:B------:R-:W-:Y:S01]  /*3ca0*/  VIADD R0, R8, 0x140 ;  /* 0x0000014008007836 */ /* 0x000fe20000000000 */
[----:B------:R0:W-:Y:S01]  /*3cb0*/  @!P2 STG.E desc[UR12][R2.64+0x80], R41 ;  /* 0x000080290200a986 */ /* 0x0001e2000c10190c */
[----:B------:R-:W-:-:S03]  /*3cc0*/  ISETP.GE.AND P2, PT, R37, R31, PT ;  /* 0x0000001f2500720c */ /* 0x000fc60003f46270 */
[----:B------:R0:W-:Y:S01]  /*3cd0*/  @!P3 STG.E desc[UR12][R2.64+0x100], R43 ;  /* 0x0001002b0200b986 */ /* 0x0001e2000c10190c */
[----:B------:R-:W-:-:S03]  /*3ce0*/  ISETP.GE.AND P3, PT, R36, R31, PT ;  /* 0x0000001f2400720c */ /* 0x000fc60003f66270 */
        /* <DEDUP_REMOVED lines=32> */
.L_x_229:
[----:B------:R-:W-:Y:S01]  /*3ef0*/  BSSY B1, `(.L_x_256) ;  /* 0x0000006000017945 */ /* 0x000fe20003800000 */
[----:B------:R-:W-:Y:S01]  /*3f00*/  PLOP3.LUT P0, PT, P0, PT, PT, 0x8, 0x80 ;  /* 0x000000000080781c */ /* 0x000fe2000070e170 */
[----:B------:R-:W-:-:S12]  /*3f10*/  IMAD.MOV.U32 R10, RZ, RZ, -0x1 ;  /* 0xffffffffff0a7424 */ /* 0x000fd800078e00ff */
[----:B------:R-:W-:Y:S05]  /*3f20*/  WARPSYNC.COLLECTIVE R10, `(.L_x_257) ;  /* 0x000000000a087348 */ /* 0x000fea0003c00000 */
[----:B------:R-:W-:Y:S01]  /*3f30*/  VOTE.ANY P0, P0 ;  /* 0x0000000000ff7806 */ /* 0x000fe20000000100 */
[----:B------:R-:W-:-:S12]  /*3f40*/  ENDCOLLECTIVE ;  /* 0x000000000000791b */ /* 0x000fd80003800000 */
.L_x_257:
[----:B------:R-:W-:Y:S05]  /*3f50*/  BSYNC B1 ;  /* 0x0000000000017941 */ /* 0x000fea0003800000 */
.L_x_256:
[----:B------:R-:W-:Y:S05]  /*3f60*/  BRA `(.L_x_258) ;  /* 0xffffffd000287947 */ /* 0x000fea000383ffff */
.L_x_231:
[----:B------:R-:W-:Y:S01]  /*3f70*/  BSSY B1, `(.L_x_259) ;  /* 0x0000006000017945 */ /* 0x000fe20003800000 */
[----:B------:R-:W-:Y:S01]  /*3f80*/  PLOP3.LUT P0, PT, P0, PT, PT, 0x8, 0x80 ;  /* 0x000000000080781c */ /* 0x000fe2000070e170 */
[----:B------:R-:W-:-:S12]  /*3f90*/  IMAD.MOV.U32 R10, RZ, RZ, -0x1 ;  /* 0xffffffffff0a7424 */ /* 0x000fd800078e00ff */
[----:B------:R-:W-:Y:S05]  /*3fa0*/  WARPSYNC.COLLECTIVE R10, `(.L_x_260) ;  /* 0x000000000a087348 */ /* 0x000fea0003c00000 */
[----:B------:R-:W-:Y:S01]  /*3fb0*/  VOTE.ANY P0, P0 ;  /* 0x0000000000ff7806 */ /* 0x000fe20000000100 */
[----:B------:R-:W-:-:S12]  /*3fc0*/  ENDCOLLECTIVE ;  /* 0x000000000000791b */ /* 0x000fd80003800000 */
.L_x_260:
[----:B------:R-:W-:Y:S05]  /*3fd0*/  BSYNC B1 ;  /* 0x0000000000017941 */ /* 0x000fea0003800000 */
.L_x_259:
[----:B------:R-:W-:Y:S05]  /*3fe0*/  BRA `(.L_x_261) ;  /* 0xffffffd0002c7947 */ /* 0x000fea000383ffff */
.L_x_233:
[----:B------:R-:W0:Y:S01]  /*3ff0*/  S2R R8, SR_GEMASK ;  /* 0x0000000000087919 */ /* 0x000e220000003c00 */
[----:B------:R-:W-:Y:S01]  /*4000*/  BSSY B1, `(.L_x_262) ;  /* 0x0000006000017945 */ /* 0x000fe20003800000 */
[----:B------:R-:W-:Y:S01]  /*4010*/  PLOP3.LUT P2, PT, P0, PT, PT, 0x8, 0x80 ;  /* 0x000000000080781c */ /* 0x000fe2000074e170 */
[----:B------:R-:W-:-:S12]  /*4020*/  IMAD.MOV.U32 R10, RZ, RZ, -0x1 ;  /* 0xffffffffff0a7424 */ /* 0x000fd800078e00ff */
[----:B0-----:R-:W-:Y:S05]  /*4030*/  WARPSYNC.COLLECTIVE R10, `(.L_x_263) ;  /* 0x000000000a087348 */ /* 0x001fea0003c00000 */
[----:B------:R-:W-:Y:S01]  /*4040*/  VOTE.ANY R10, PT, P2 ;  /* 0x00000000000a7806 */ /* 0x000fe200010e0100 */
[----:B0-----:R-:W-:Y:S06]  /*4050*/  ENDCOLLECTIVE ;  /* 0x000000000000791b */ /* 0x001fec0003800000 */
.L_x_263:
[----:B------:R-:W-:Y:S05]  /*4060*/  BSYNC B1 ;  /* 0x0000000000017941 */ /* 0x000fea0003800000 */
.L_x_262:
[----:B------:R-:W-:Y:S01]  /*4070*/  LOP3.LUT R10, R10, 0x80000000, R8, 0xec, !PT ;  /* 0x800000000a0a7812 */ /* 0x000fe200078eec08 */
[----:B------:R-:W-:Y:S01]  /*4080*/  IMAD.MOV.U32 R14, RZ, RZ, 0x1 ;  /* 0x00000001ff0e7424 */ /* 0x000fe200078e00ff */
[----:B------:R-:W-:Y:S01]  /*4090*/  ISETP.NE.AND P0, PT, R12, 0x65, PT ;  /* 0x000000650c00780c */ /* 0x000fe20003f05270 */
[C---:B------:R-:W-:Y:S02]  /*40a0*/  VIADD R38, R37.reuse, 0x2 ;  /* 0x0000000225267836 */ /* 0x040fe40000000000 */
[C---:B------:R-:W-:Y:S02]  /*40b0*/  VIADD R11, R10.reuse, 0xffffffff ;  /* 0xffffffff0a0b7836 */ /* 0x040fe40000000000 */
[C---:B------:R-:W-:Y:S02]  /*40c0*/  VIADD R19, R37.reuse, 0x4 ;  /* 0x0000000425137836 */ /* 0x040fe40000000000 */
[----:B------:R-:W-:Y:S01]  /*40d0*/  VIADD R39, R37, 0x10 ;  /* 0x0000001025277836 */ /* 0x000fe20000000000 */
[----:B------:R-:W-:Y:S01]  /*40e0*/  LOP3.LUT R11, R10, R11, RZ, 0xc, !PT ;  /* 0x0000000b0a0b7212 */ /* 0x000fe200078e0cff */
[----:B------:R-:W-:-:S03]  /*40f0*/  IMAD.MOV.U32 R10, RZ, RZ, -0x1 ;  /* 0xffffffffff0a7424 */ /* 0x000fc600078e00ff */
[----:B------:R0:W1:Y:S04]  /*4100*/  POPC R15, R11 ;  /* 0x0000000b000f7309 */ /* 0x0000680000000000 */
[----:B01----:R-:W-:Y:S05]  /*4110*/  WARPSYNC.COLLECTIVE R10, `(.L_x_264) ;  /* 0x000000000a087348 */ /* 0x003fea0003c00000 */
[----:B-1----:R1:W2:Y:S02]  /*4120*/  SHFL.DOWN P2, R16, R13, R14, R15 ;  /* 0x0800000e0d107389 */ /* 0x0022a4000004000f */
[----:B012---:R-:W-:Y:S05]  /*4130*/  ENDCOLLECTIVE ;  /* 0x000000000000791b */ /* 0x007fea0003800000 */
.L_x_264:
[----:B------:R-:W-:Y:S01]  /*4140*/  IMAD.MOV.U32 R14, RZ, RZ, 0x2 ;  /* 0x00000002ff0e7424 */ /* 0x000fe200078e00ff */
[----:B------:R-:W-:-:S04]  /*4150*/  ISETP.GE.AND P2, PT, R37, R15, PT ;  /* 0x0000000f2500720c */ /* 0x000fc80003f46270 */
[----:B------:R-:W-:-:S05]  /*4160*/  SEL R16, R16, RZ, !P2 ;  /* 0x000000ff10107207 */ /* 0x000fca0005000000 */
[----:B------:R-:W-:-:S04]  /*4170*/  IMAD.IADD R36, R16, 0x1, R13 ;  /* 0x0000000110247824 */ /* 0x000fc800078e020d */
[----:B------:R-:W-:-:S07]  /*4180*/  IMAD.MOV.U32 R13, RZ, RZ, R36 ;  /* 0x000000ffff0d7224 */ /* 0x000fce00078e0024 */
[----:B------:R-:W-:Y:S05]  /*4190*/  WARPSYNC.COLLECTIVE R10, `(.L_x_265) ;  /* 0x000000000a087348 */ /* 0x000fea0003c00000 */
[----:B------:R0:W1:Y:S02]  /*41a0*/  SHFL.DOWN P2, R16, R13, R14, R15 ;  /* 0x0800000e0d107389 */ /* 0x000064000004000f */
[----:B01----:R-:W-:Y:S05]  /*41b0*/  ENDCOLLECTIVE ;  /* 0x000000000000791b */ /* 0x003fea0003800000 */
.L_x_265:
[----:B------:R-:W-:Y:S01]  /*41c0*/  IMAD.MOV.U32 R14, RZ, RZ, 0x4 ;  /* 0x00000004ff0e7424 */ /* 0x000fe200078e00ff */
[----:B------:R-:W-:-:S04]  /*41d0*/  ISETP.GT.AND P2, PT, R38, R15, PT ;  /* 0x0000000f2600720c */ /* 0x000fc80003f44270 */
[----:B------:R-:W-:-:S05]  /*41e0*/  SEL R11, R16, RZ, !P2 ;  /* 0x000000ff100b7207 */ /* 0x000fca0005000000 */
[----:B------:R-:W-:Y:S02]  /*41f0*/  IMAD.IADD R40, R36, 0x1, R11 ;  /* 0x0000000124287824 */ /* 0x000fe400078e020b */
[----:B------:R-:W-:Y:S02]  /*4200*/  VIADD R36, R37, 0x8 ;  /* 0x0000000825247836 */ /* 0x000fe40000000000 */
[----:B------:R-:W-:-:S07]  /*4210*/  IMAD.MOV.U32 R13, RZ, RZ, R40 ;  /* 0x000000ffff0d7224 */ /* 0x000fce00078e0028 */
[----:B------:R-:W-:Y:S05]  /*4220*/  WARPSYNC.COLLECTIVE R10, `(.L_x_266) ;  /* 0x000000000a087348 */ /* 0x000fea0003c00000 */
[----:B------:R0:W1:Y:S02]  /*4230*/  SHFL.DOWN P2, R16, R13, R14, R15 ;  /* 0x0800000e0d107389 */ /* 0x000064000004000f */
[----:B01----:R-:W-:Y:S05]  /*4240*/  ENDCOLLECTIVE ;  /* 0x000000000000791b */ /* 0x003fea0003800000 */
.L_x_266:
[----:B------:R-:W-:Y:S01]  /*4250*/  IMAD.MOV.U32 R14, RZ, RZ, 0x8 ;  /* 0x00000008ff0e7424 */ /* 0x000fe200078e00ff */
[----:B------:R-:W-:-:S04]  /*4260*/  ISETP.GT.AND P2, PT, R19, R15, PT ;  /* 0x0000000f1300720c */ /* 0x000fc80003f44270 */
[----:B------:R-:W-:-:S05]  /*4270*/  SEL R11, R16, RZ, !P2 ;  /* 0x000000ff100b7207 */ /* 0x000fca0005000000 */
[----:B------:R-:W-:-:S04]  /*4280*/  IMAD.IADD R42, R40, 0x1, R11 ;  /* 0x00000001282a7824 */ /* 0x000fc800078e020b */
[----:B------:R-:W-:-:S07]  /*4290*/  IMAD.MOV.U32 R13, RZ, RZ, R42 ;  /* 0x000000ffff0d7224 */ /* 0x000fce00078e002a */
[----:B------:R-:W-:Y:S05]  /*42a0*/  WARPSYNC.COLLECTIVE R10, `(.L_x_267) ;  /* 0x000000000a087348 */ /* 0x000fea0003c00000 */
[----:B------:R0:W1:Y:S02]  /*42b0*/  SHFL.DOWN P2, R16, R13, R14, R15 ;  /* 0x0800000e0d107389 */ /* 0x000064000004000f */
[----:B01----:R-:W-:Y:S05]  /*42c0*/  ENDCOLLECTIVE ;  /* 0x000000000000791b */ /* 0x003fea0003800000 */
.L_x_267:
        /* <DEDUP_REMOVED lines=8> */
.L_x_268:
[----:B------:R-:W-:Y:S05]  /*4350*/  WARPSYNC.COLLECTIVE R10, `(.L_x_269) ;  /* 0x000000000a087348 */ /* 0x000fea0003c00000 */
[----:B------:R-:W-:Y:S01]  /*4360*/  VOTE.ALL P0, P0 ;  /* 0x0000000000ff7806 */ /* 0x000fe20000000000 */
[----:B------:R-:W-:-:S12]  /*4370*/  ENDCOLLECTIVE ;  /* 0x000000000000791b */ /* 0x000fd80003800000 */
.L_x_269:
[----:B------:R-:W0:Y:S01]  /*4380*/  LDC.64 R12, c[0x0][0x390] ;  /* 0x0000e400ff0c7b82 */ /* 0x000e220000000a00 */
[----:B------:R-:W-:-:S04]  /*4390*/  ISETP.GT.AND P2, PT, R39, R15, PT ;  /* 0x0000000f2700720c */ /* 0x000fc80003f44270 */
[----:B------:R-:W-:-:S05]  /*43a0*/  SEL R16, R16, RZ, !P2 ;  /* 0x000000ff10107207 */ /* 0x000fca0005000000 */
[----:B------:R-:W-:Y:S01]  /*43b0*/  IMAD.IADD R40, R41, 0x1, R16 ;  /* 0x0000000129287824 */ /* 0x000fe200078e0210 */
[----:B0-----:R-:W-:-:S05]  /*43c0*/  IADD3 R42, P2, PT, R12, 0x100, RZ ;  /* 0x000001000c2a7810 */ /* 0x001fca0007f5e0ff */
[----:B------:R-:W-:Y:S01]  /*43d0*/  IMAD.X R43, RZ, RZ, R13, P2 ;  /* 0x000000ffff2b7224 */ /* 0x000fe200010e060d */
[----:B------:R-:W-:Y:S07]  /*43e0*/  BRA `(.L_x_270) ;  /* 0xffffffcc00c87947 */ /* 0x000fee000383ffff */
.L_x_235:
[----:B------:R-:W-:Y:S01]  /*43f0*/  BSSY B1, `(.L_x_271) ;  /* 0x0000006000017945 */ /* 0x000fe20003800000 */
[----:B------:R-:W-:Y:S01]  /*4400*/  PLOP3.LUT P0, PT, P0, PT, PT, 0x8, 0x80 ;  /* 0x000000000080781c */ /* 0x000fe2000070e170 */
[----:B------:R-:W-:-:S12]  /*4410*/  IMAD.MOV.U32 R10, RZ, RZ, -0x1 ;  /* 0xffffffffff0a7424 */ /* 0x000fd800078e00ff */
[----:B------:R-:W-:Y:S05]  /*4420*/  WARPSYNC.COLLECTIVE R10, `(.L_x_272) ;  /* 0x000000000a087348 */ /* 0x000fea0003c00000 */
[----:B------:R-:W-:Y:S01]  /*4430*/  VOTE.ANY P0, P0 ;  /* 0x0000000000ff7806 */ /* 0x000fe20000000100 */
[----:B------:R-:W-:-:S12]  /*4440*/  ENDCOLLECTIVE ;  /* 0x000000000000791b */ /* 0x000fd80003800000 */
.L_x_272:
[----:B------:R-:W-:Y:S05]  /*4450*/  BSYNC B1 ;  /* 0x0000000000017941 */ /* 0x000fea0003800000 */
.L_x_271:
[----:B------:R-:W-:Y:S05]  /*4460*/  BRA `(.L_x_273) ;  /* 0xffffffcc00d07947 */ /* 0x000fea000383ffff */
.L_x_237:
[----:B------:R-:W-:Y:S01]  /*4470*/  BSSY B1, `(.L_x_274) ;  /* 0x0000006000017945 */ /* 0x000fe20003800000 */
[----:B------:R-:W-:Y:S01]  /*4480*/  PLOP3.LUT P0, PT, P0, PT, PT, 0x8, 0x80 ;  /* 0x000000000080781c */ /* 0x000fe2000070e170 */
[----:B------:R-:W-:-:S12]  /*4490*/  IMAD.MOV.U32 R10, RZ, RZ, -0x1 ;  /* 0xffffffffff0a7424 */ /* 0x000fd800078e00ff */
[----:B------:R-:W-:Y:S05]  /*44a0*/  WARPSYNC.COLLECTIVE R10, `(.L_x_275) ;  /* 0x000000000a087348 */ /* 0x000fea0003c00000 */
[----:B------:R-:W-:Y:S01]  /*44b0*/  VOTE.ANY P0, P0 ;  /* 0x0000000000ff7806 */ /* 0x000fe20000000100 */
[----:B------:R-:W-:-:S12]  /*44c0*/  ENDCOLLECTIVE ;  /* 0x000000000000791b */ /* 0x000fd80003800000 */
.L_x_275:
[----:B------:R-:W-:Y:S05]  /*44d0*/  BSYNC B1 ;  /* 0x0000000000017941 */ /* 0x000fea0003800000 */
.L_x_274:
[----:B------:R-:W-:Y:S05]  /*44e0*/  BRA `(.L_x_276) ;  /* 0xffffffcc00d47947 */ /* 0x000fea000383ffff */
.L_x_239:
[----:B------:R-:W-:Y:S01]  /*44f0*/  BSSY B1, `(.L_x_277) ;  /* 0x0000006000017945 */ /* 0x000fe20003800000 */
[----:B------:R-:W-:Y:S01]  /*4500*/  PLOP3.LUT P2, PT, P0, PT, PT, 0x8, 0x80 ;  /* 0x000000000080781c */ /* 0x000fe2000074e170 */
[----:B------:R-:W-:-:S12]  /*4510*/  IMAD.MOV.U32 R10, RZ, RZ, -0x1 ;  /* 0xffffffffff0a7424 */ /* 0x000fd800078e00ff */
[----:B------:R-:W-:Y:S05]  /*4520*/  WARPSYNC.COLLECTIVE R10, `(.L_x_278) ;  /* 0x000000000a087348 */ /* 0x000fea0003c00000 */
[----:B------:R-:W-:Y:S01]  /*4530*/  VOTE.ANY R10, PT, P2 ;  /* 0x00000000000a7806 */ /* 0x000fe200010e0100 */
[----:B------:R-:W-:Y:S06]  /*4540*/  ENDCOLLECTIVE ;  /* 0x000000000000791b */ /* 0x000fec0003800000 */
.L_x_278:
[----:B------:R-:W-:Y:S05]  /*4550*/  BSYNC B1 ;  /* 0x0000000000017941 */ /* 0x000fea0003800000 */
.L_x_277:
[----:B------:R-:W-:Y:S01]  /*4560*/  LOP3.LUT R10, R10, 0x80000000, R8, 0xec, !PT ;  /* 0x800000000a0a7812 */ /* 0x000fe200078eec08 */
[----:B------:R-:W-:Y:S02]  /*4570*/  IMAD.MOV.U32 R14, RZ, RZ, 0x1 ;  /* 0x00000001ff0e7424 */ /* 0x000fe400078e00ff */
[----:B------:R-:W-:Y:S02]  /*4580*/  VIADD R18, R18, 0xffffffe0 ;  /* 0xffffffe012127836 */ /* 0x000fe40000000000 */
[----:B------:R-:W-:-:S05]  /*4590*/  VIADD R15, R10, 0xffffffff ;  /* 0xffffffff0a0f7836 */ /* 0x000fca0000000000 */
[----:B------:R-:W-:Y:S01]  /*45a0*/  LOP3.LUT R15, R10, R15, RZ, 0xc, !PT ;  /* 0x0000000f0a0f7212 */ /* 0x000fe200078e0cff */
[----:B------:R-:W-:-:S05]  /*45b0*/  IMAD.MOV.U32 R10, RZ, RZ, -0x1 ;  /* 0xffffffffff0a7424 */ /* 0x000fca00078e00ff */
[----:B------:R-:W0:Y:S02]  /*45c0*/  POPC R15, R15 ;  /* 0x0000000f000f7309 */ /* 0x000e240000000000 */
[----:B0-----:R-:W-:Y:S05]  /*45d0*/  WARPSYNC.COLLECTIVE R10, `(.L_x_279) ;  /* 0x000000000a087348 */ /* 0x001fea0003c00000 */
[----:B0-----:R0:W1:Y:S02]  /*45e0*/  SHFL.DOWN P2, R16, R13, R14, R15 ;  /* 0x0800000e0d107389 */ /* 0x001064000004000f */
[----:B01----:R-:W-:Y:S05]  /*45f0*/  ENDCOLLECTIVE ;  /* 0x000000000000791b */ /* 0x003fea0003800000 */
.L_x_279:
[----:B------:R-:W-:Y:S01]  /*4600*/  ISETP.GE.AND P0, PT, R37, R15, PT ;  /* 0x0000000f2500720c */ /* 0x000fe20003f06270 */
[----:B------:R-:W-:-:S03]  /*4610*/  IMAD.MOV.U32 R14, RZ, RZ, 0x2 ;  /* 0x00000002ff0e7424 */ /* 0x000fc600078e00ff */
[----:B------:R-:W-:Y:S02]  /*4620*/  SEL R16, R16, RZ, !P0 ;  /* 0x000000ff10107207 */ /* 0x000fe40004000000 */
[----:B------:R-:W-:-:S03]  /*4630*/  ISETP.GT.AND P0, PT, R38, R15, PT ;  /* 0x0000000f2600720c */ /* 0x000fc60003f04270 */
[----:B------:R-:W-:-:S04]  /*4640*/  IMAD.IADD R41, R16, 0x1, R13 ;  /* 0x0000000110297824 */ /* 0x000fc800078e020d */
[----:B------:R-:W-:-:S07]  /*4650*/  IMAD.MOV.U32 R13, RZ, RZ, R41 ;  /* 0x000000ffff0d7224 */ /* 0x000fce00078e0029 */
[----:B------:R-:W-:Y:S05]  /*4660*/  WARPSYNC.COLLECTIVE R10, `(.L_x_280) ;  /* 0x000000000a087348 */ /* 0x000fea0003c00000 */
[----:B------:R0:W1:Y:S02]  /*4670*/  SHFL.DOWN P2, R16, R13, R14, R15 ;  /* 0x0800000e0d107389 */ /* 0x000064000004000f */
[----:B01----:R-:W-:Y:S05]  /*4680*/  ENDCOLLECTIVE ;  /* 0x000000000000791b */ /* 0x003fea0003800000 */
.L_x_280:
[----:B------:R-:W-:Y:S01]  /*4690*/  IMAD.MOV.U32 R14, RZ, RZ, 0x4 ;  /* 0x00000004ff0e7424 */ /* 0x000fe200078e00ff */
[----:B------:R-:W-:Y:S02]  /*46a0*/  SEL R16, R16, RZ, !P0 ;  /* 0x000000ff10107207 */ /* 0x000fe40004000000 */
[----:B------:R-:W-:-:S03]  /*46b0*/  ISETP.GT.AND P0, PT, R19, R15, PT ;  /* 0x0000000f1300720c */ /* 0x000fc60003f04270 */
[----:B------:R-:W-:-:S04]  /*46c0*/  IMAD.IADD R41, R41, 0x1, R16 ;  /* 0x0000000129297824 */ /* 0x000fc800078e0210 */
[----:B------:R-:W-:-:S07]  /*46d0*/  IMAD.MOV.U32 R13, RZ, RZ, R41 ;  /* 0x000000ffff0d7224 */ /* 0x000fce00078e0029 */
[----:B------:R-:W-:Y:S05]  /*46e0*/  WARPSYNC.COLLECTIVE R10, `(.L_x_281) ;  /* 0x000000000a087348 */ /* 0x000fea0003c00000 */
[----:B------:R0:W1:Y:S02]  /*46f0*/  SHFL.DOWN P2, R16, R13, R14, R15 ;  /* 0x0800000e0d107389 */ /* 0x000064000004000f */
[----:B01----:R-:W-:Y:S05]  /*4700*/  ENDCOLLECTIVE ;  /* 0x000000000000791b */ /* 0x003fea0003800000 */
.L_x_281:
[----:B------:R-:W-:Y:S01]  /*4710*/  IMAD.MOV.U32 R14, RZ, RZ, 0x8 ;  /* 0x00000008ff0e7424 */ /* 0x000fe200078e00ff */
[----:B------:R-:W-:Y:S02]  /*4720*/  SEL R16, R16, RZ, !P0 ;  /* 0x000000ff10107207 */ /* 0x000fe40004000000 */
[----:B------:R-:W-:-:S03]  /*4730*/  ISETP.GT.AND P0, PT, R36, R15, PT ;  /* 0x0000000f2400720c */ /* 0x000fc60003f04270 */
[----:B------:R-:W-:-:S10]  /*4740*/  IMAD.IADD R13, R41, 0x1, R16 ;  /* 0x00000001290d7824 */ /* 0x000fd400078e0210 */
[----:B------:R-:W-:Y:S05]  /*4750*/  WARPSYNC.COLLECTIVE R10, `(.L_x_282) ;  /* 0x000000000a087348 */ /* 0x000fea0003c00000 */
[----:B------:R0:W1:Y:S02]  /*4760*/  SHFL.DOWN P2, R16, R13, R14, R15 ;  /* 0x0800000e0d107389 */ /* 0x000064000004000f */
[----:B01----:R-:W-:Y:S05]  /*4770*/  ENDCOLLECTIVE ;  /* 0x000000000000791b */ /* 0x003fea0003800000 */
.L_x_282:
        /* <DEDUP_REMOVED lines=8> */
.L_x_283:
[----:B------:R-:W-:Y:S02]  /*4800*/  SEL R16, R16, RZ, !P0 ;  /* 0x000000ff10107207 */ /* 0x000fe40004000000 */
[----:B------:R-:W-:Y:S02]  /*4810*/  ISETP.NE.AND P0, PT, R12, 0x65, PT ;  /* 0x000000650c00780c */ /* 0x000fe40003f05270 */
[----:B------:R-:W-:-:S11]  /*4820*/  IADD3 R40, PT, PT, R41, R16, R40 ;  /* 0x0000001029287210 */ /* 0x000fd60007ffe028 */
[----:B------:R-:W-:Y:S05]  /*4830*/  WARPSYNC.COLLECTIVE R10, `(.L_x_284) ;  /* 0x000000000a087348 */ /* 0x000fea0003c00000 */
[----:B------:R-:W-:Y:S01]  /*4840*/  VOTE.ALL P0, P0 ;  /* 0x0000000000ff7806 */ /* 0x000fe20000000000 */
[----:B------:R-:W-:-:S12]  /*4850*/  ENDCOLLECTIVE ;  /* 0x000000000000791b */ /* 0x000fd80003800000 */
.L_x_284:
[----:B------:R-:W-:Y:S05]  /*4860*/  BRA `(.L_x_285) ;  /* 0xffffffcc00747947 */ /* 0x000fea000383ffff */
.L_x_244:
[----:B------:R-:W-:Y:S01]  /*4870*/  BSSY B0, `(.L_x_286) ;  /* 0x0000006000007945 */ /* 0x000fe20003800000 */
[----:B------:R-:W-:Y:S01]  /*4880*/  PLOP3.LUT P0, PT, P0, PT, PT, 0x8, 0x80 ;  /* 0x000000000080781c */ /* 0x000fe2000070e170 */
[----:B------:R-:W-:-:S12]  /*4890*/  IMAD.MOV.U32 R10, RZ, RZ, -0x1 ;  /* 0xffffffffff0a7424 */ /* 0x000fd800078e00ff */
[----:B------:R-:W-:Y:S05]  /*48a0*/  WARPSYNC.COLLECTIVE R10, `(.L_x_287) ;  /* 0x000000000a087348 */ /* 0x000fea0003c00000 */
[----:B------:R-:W-:Y:S01]  /*48b0*/  VOTE.ANY P0, P0 ;  /* 0x0000000000ff7806 */ /* 0x000fe20000000100 */
[----:B------:R-:W-:-:S12]  /*48c0*/  ENDCOLLECTIVE ;  /* 0x000000000000791b */ /* 0x000fd80003800000 */
.L_x_287:
[----:B------:R-:W-:Y:S05]  /*48d0*/  BSYNC B0 ;  /* 0x0000000000007941 */ /* 0x000fea0003800000 */
.L_x_286:
[----:B------:R-:W-:Y:S05]  /*48e0*/  BRA `(.L_x_288) ;  /* 0xffffffe400807947 */ /* 0x000fea000383ffff */
.L_x_246:
[----:B------:R-:W-:Y:S01]  /*48f0*/  BSSY B0, `(.L_x_289) ;  /* 0x0000006000007945 */ /* 0x000fe20003800000 */
[----:B------:R-:W-:Y:S01]  /*4900*/  PLOP3.LUT P0, PT, P0, PT, PT, 0x8, 0x80 ;  /* 0x000000000080781c */ /* 0x000fe2000070e170 */
[----:B------:R-:W-:-:S12]  /*4910*/  IMAD.MOV.U32 R10, RZ, RZ, -0x1 ;  /* 0xffffffffff0a7424 */ /* 0x000fd800078e00ff */
[----:B------:R-:W-:Y:S05]  /*4920*/  WARPSYNC.COLLECTIVE R10, `(.L_x_290) ;  /* 0x000000000a087348 */ /* 0x000fea0003c00000 */
[----:B------:R-:W-:Y:S01]  /*4930*/  VOTE.ANY P0, P0 ;  /* 0x0000000000ff7806 */ /* 0x000fe20000000100 */
[----:B------:R-:W-:-:S12]  /*4940*/  ENDCOLLECTIVE ;  /* 0x000000000000791b */ /* 0x000fd80003800000 */
.L_x_290:
[----:B------:R-:W-:Y:S05]  /*4950*/  BSYNC B0 ;  /* 0x0000000000007941 */ /* 0x000fea0003800000 */
.L_x_289:
[----:B------:R-:W-:Y:S05]  /*4960*/  BRA `(.L_x_291) ;  /* 0xffffffe400847947 */ /* 0x000fea000383ffff */
.L_x_248:
[----:B------:R-:W0:Y:S01]  /*4970*/  S2R R19, SR_GEMASK ;  /* 0x0000000000137919 */ /* 0x000e220000003c00 */
[----:B------:R-:W-:Y:S01]  /*4980*/  BSSY B0, `(.L_x_292) ;  /* 0x0000007000007945 */ /* 0x000fe20003800000 */
[----:B------:R-:W-:Y:S01]  /*4990*/  ISETP.NE.AND P0, PT, R8, 0x65, PT ;  /* 0x000000650800780c */ /* 0x000fe20003f05270 */
[----:B------:R-:W-:Y:S01]  /*49a0*/  IMAD.MOV.U32 R10, RZ, RZ, -0x1 ;  /* 0xffffffffff0a7424 */ /* 0x000fe200078e00ff */
[----:B------:R-:W-:-:S13]  /*49b0*/  PLOP3.LUT P2, PT, P2, PT, PT, 0x8, 0x80 ;  /* 0x000000000080781c */ /* 0x000fda000174e170 */
[----:B0-----:R-:W-:Y:S05]  /*49c0*/  WARPSYNC.COLLECTIVE R10, `(.L_x_293) ;  /* 0x000000000a087348 */ /* 0x001fea0003c00000 */
[----:B------:R-:W-:Y:S01]  /*49d0*/  VOTE.ANY R10, PT, P2 ;  /* 0x00000000000a7806 */ /* 0x000fe200010e0100 */
[----:B0-----:R-:W-:Y:S06]  /*49e0*/  ENDCOLLECTIVE ;  /* 0x000000000000791b */ /* 0x001fec0003800000 */
.L_x_293:
[----:B------:R-:W-:Y:S05]  /*49f0*/  BSYNC B0 ;  /* 0x0000000000007941 */ /* 0x000fea0003800000 */
.L_x_292:
[----:B------:R-:W-:Y:S01]  /*4a00*/  LOP3.LUT R10, R10, 0x80000000, R19, 0xec, !PT ;  /* 0x800000000a0a7812 */ /* 0x000fe200078eec13 */
[----:B------:R-:W-:-:S04]  /*4a10*/  IMAD.MOV.U32 R14, RZ, RZ, 0x1 ;  /* 0x00000001ff0e7424 */ /* 0x000fc800078e00ff */
[----:B------:R-:W-:-:S05]  /*4a20*/  VIADD R13, R10, 0xffffffff ;  /* 0xffffffff0a0d7836 */ /* 0x000fca0000000000 */
[----:B------:R-:W-:Y:S01]  /*4a30*/  LOP3.LUT R8, R10, R13, RZ, 0xc, !PT ;  /* 0x0000000d0a087212 */ /* 0x000fe200078e0cff */
[----:B------:R-:W-:Y:S02]  /*4a40*/  IMAD.MOV.U32 R13, RZ, RZ, R9 ;  /* 0x000000ffff0d7224 */ /* 0x000fe400078e0009 */
[----:B------:R-:W-:Y:S01]  /*4a50*/  IMAD.MOV.U32 R10, RZ, RZ, -0x1 ;  /* 0xffffffffff0a7424 */ /* 0x000fe200078e00ff */
[----:B------:R0:W1:Y:S02]  /*4a60*/  POPC R15, R8 ;  /* 0x00000008000f7309 */ /* 0x0000640000000000 */
[----:B0-----:R-:W-:-:S07]  /*4a70*/  VIADD R8, R38, 0x4 ;  /* 0x0000000426087836 */ /* 0x001fce0000000000 */
[----:B-1----:R-:W-:Y:S05]  /*4a80*/  WARPSYNC.COLLECTIVE R10, `(.L_x_294) ;  /* 0x000000000a087348 */ /* 0x002fea0003c00000 */
[----:B-1----:R0:W1:Y:S02]  /*4a90*/  SHFL.DOWN P2, R16, R13, R14, R15 ;  /* 0x0800000e0d107389 */ /* 0x002064000004000f */
[----:B01----:R-:W-:Y:S05]  /*4aa0*/  ENDCOLLECTIVE ;  /* 0x000000000000791b */ /* 0x003fea0003800000 */
.L_x_294:
[----:B------:R-:W-:Y:S01]  /*4ab0*/  IMAD.MOV.U32 R14, RZ, RZ, 0x2 ;  /* 0x00000002ff0e7424 */ /* 0x000fe200078e00ff */
[----:B------:R-:W-:-:S04]  /*4ac0*/  ISETP.GE.AND P2, PT, R38, R15, PT ;  /* 0x0000000f2600720c */ /* 0x000fc80003f46270 */
[----:B------:R-:W-:Y:S01]  /*4ad0*/  SEL R12, R16, RZ, !P2 ;  /* 0x000000ff100c7207 */ /* 0x000fe20005000000 */
[----:B------:R-:W-:-:S04]  /*4ae0*/  VIADD R16, R38, 0x2 ;  /* 0x0000000226107836 */ /* 0x000fc80000000000 */
[----:B------:R-:W-:Y:S01]  /*4af0*/  IMAD.IADD R12, R12, 0x1, R9 ;  /* 0x000000010c0c7824 */ /* 0x000fe200078e0209 */
[----:B------:R-:W-:-:S03]  /*4b00*/  ISETP.GT.AND P3, PT, R16, R15, PT ;  /* 0x0000000f1000720c */ /* 0x000fc60003f64270 */
[----:B------:R-:W-:-:S10]  /*4b10*/  IMAD.MOV.U32 R13, RZ, RZ, R12 ;  /* 0x000000ffff0d7224 */ /* 0x000fd400078e000c */
[----:B------:R-:W-:Y:S05]  /*4b20*/  WARPSYNC.COLLECTIVE R10, `(.L_x_295) ;  /* 0x000000000a087348 */ /* 0x000fea0003c00000 */
[----:B------:R0:W1:Y:S02]  /*4b30*/  SHFL.DOWN P2, R16, R13, R14, R15 ;  /* 0x0800000e0d107389 */ /* 0x000064000004000f */
[----:B01----:R-:W-:Y:S05]  /*4b40*/  ENDCOLLECTIVE ;  /* 0x000000000000791b */ /* 0x003fea0003800000 */
.L_x_295:
[----:B------:R-:W-:Y:S01]  /*4b50*/  IMAD.MOV.U32 R14, RZ, RZ, 0x4 ;  /* 0x00000004ff0e7424 */ /* 0x000fe200078e00ff */
[----:B------:R-:W-:Y:S02]  /*4b60*/  SEL R9, R16, RZ, !P3 ;  /* 0x000000ff10097207 */ /* 0x000fe40005800000 */
[----:B------:R-:W-:Y:S01]  /*4b70*/  ISETP.GT.AND P3, PT, R8, R15, PT ;  /* 0x0000000f0800720c */ /* 0x000fe20003f64270 */
[----:B------:R-:W-:Y:S02]  /*4b80*/  VIADD R8, R38, 0x8 ;  /* 0x0000000826087836 */ /* 0x000fe40000000000 */
[----:B------:R-:W-:-:S04]  /*4b90*/  IMAD.IADD R40, R12, 0x1, R9 ;  /* 0x000000010c287824 */ /* 0x000fc800078e0209 */
[----:B------:R-:W-:-:S07]  /*4ba0*/  IMAD.MOV.U32 R13, RZ, RZ, R40 ;  /* 0x000000ffff0d7224 */ /* 0x000fce00078e0028 */
[----:B------:R-:W-:Y:S05]  /*4bb0*/  WARPSYNC.COLLECTIVE R10, `(.L_x_296) ;  /* 0x000000000a087348 */ /* 0x000fea0003c00000 */
[----:B------:R0:W1:Y:S02]  /*4bc0*/  SHFL.DOWN P2, R16, R13, R14, R15 ;  /* 0x0800000e0d107389 */ /* 0x000064000004000f */
[----:B01----:R-:W-:Y:S05]  /*4bd0*/  ENDCOLLECTIVE ;  /* 0x000000000000791b */ /* 0x003fea0003800000 */
.L_x_296:
        /* <DEDUP_REMOVED lines=9> */
.L_x_297:
[----:B------:R-:W-:Y:S01]  /*4c70*/  IMAD.MOV.U32 R14, RZ, RZ, 0x10 ;  /* 0x00000010ff0e7424 */ /* 0x000fe200078e00ff */
[----:B------:R-:W-:-:S05]  /*4c80*/  SEL R16, R16, RZ, !P3 ;  /* 0x000000ff10107207 */ /* 0x000fca0005800000 */
[----:B------:R-:W-:-:S04]  /*4c90*/  IMAD.IADD R44, R9, 0x1, R16 ;  /* 0x00000001092c7824 */ /* 0x000fc800078e0210 */
[----:B------:R-:W-:-:S07]  /*4ca0*/  IMAD.MOV.U32 R13, RZ, RZ, R44 ;  /* 0x000000ffff0d7224 */ /* 0x000fce00078e002c */
[----:B------:R-:W-:Y:S05]  /*4cb0*/  WARPSYNC.COLLECTIVE R10, `(.L_x_298) ;  /* 0x000000000a087348 */ /* 0x000fea0003c00000 */
[----:B------:R0:W1:Y:S02]  /*4cc0*/  SHFL.DOWN P2, R16, R13, R14, R15 ;  /* 0x0800000e0d107389 */ /* 0x000064000004000f */
[----:B01----:R-:W-:Y:S05]  /*4cd0*/  ENDCOLLECTIVE ;  /* 0x000000000000791b */ /* 0x003fea0003800000 */
.L_x_298:
[----:B------:R-:W-:Y:S05]  /*4ce0*/  WARPSYNC.COLLECTIVE R10, `(.L_x_299) ;  /* 0x000000000a087348 */ /* 0x000fea0003c00000 */
[----:B------:R-:W-:Y:S01]  /*4cf0*/  VOTE.ALL P0, P0 ;  /* 0x0000000000ff7806 */ /* 0x000fe20000000000 */
[----:B------:R-:W-:-:S12]  /*4d00*/  ENDCOLLECTIVE ;  /* 0x000000000000791b */ /* 0x000fd80003800000 */
.L_x_299:
[----:B------:R-:W-:-:S04]  /*4d10*/  ISETP.GT.AND P2, PT, R8, R15, PT ;  /* 0x0000000f0800720c */ /* 0x000fc80003f44270 */
[----:B------:R-:W-:-:S05]  /*4d20*/  SEL R9, R16, RZ, !P2 ;  /* 0x000000ff10097207 */ /* 0x000fca0005000000 */
[----:B------:R-:W-:Y:S02]  /*4d30*/  IMAD.IADD R12, R44, 0x1, R9 ;  /* 0x000000012c0c7824 */ /* 0x000fe400078e0209 */
[----:B------:R-:W0:Y:S02]  /*4d40*/  LDC.64 R8, c[0x0][0x390] ;  /* 0x0000e400ff087b82 */ /* 0x000e240000000a00 */
[----:B0-----:R-:W-:-:S05]  /*4d50*/  IADD3 R40, P2, PT, R8, 0x100, RZ ;  /* 0x0000010008287810 */ /* 0x001fca0007f5e0ff */
[----:B------:R-:W-:Y:S01]  /*4d60*/  IMAD.X R41, RZ, RZ, R9, P2 ;  /* 0x000000ffff297224 */ /* 0x000fe200010e0609 */
[----:B------:R-:W-:Y:S07]  /*4d70*/  BRA `(.L_x_300) ;  /* 0xffffffe4001c7947 */ /* 0x000fee000383ffff */
.L_x_250:
[----:B------:R-:W-:Y:S01]  /*4d80*/  BSSY B0, `(.L_x_301) ;  /* 0x0000006000007945 */ /* 0x000fe20003800000 */
[----:B------:R-:W-:Y:S01]  /*4d90*/  PLOP3.LUT P0, PT, P0, PT, PT, 0x8, 0x80 ;  /* 0x000000000080781c */ /* 0x000fe2000070e170 */
[----:B------:R-:W-:-:S12]  /*4da0*/  IMAD.MOV.U32 R10, RZ, RZ, -0x1 ;  /* 0xffffffffff0a7424 */ /* 0x000fd800078e00ff */
[----:B------:R-:W-:Y:S05]  /*4db0*/  WARPSYNC.COLLECTIVE R10, `(.L_x_302) ;  /* 0x000000000a087348 */ /* 0x000fea0003c00000 */
[----:B------:R-:W-:Y:S01]  /*4dc0*/  VOTE.ANY P0, P0 ;  /* 0x0000000000ff7806 */ /* 0x000fe20000000100 */
[----:B------:R-:W-:-:S12]  /*4dd0*/  ENDCOLLECTIVE ;  /* 0x000000000000791b */ /* 0x000fd80003800000 */
.L_x_302:
[----:B------:R-:W-:Y:S05]  /*4de0*/  BSYNC B0 ;  /* 0x0000000000007941 */ /* 0x000fea0003800000 */
.L_x_301:
[----:B------:R-:W-:Y:S05]  /*4df0*/  BRA `(.L_x_303) ;  /* 0xffffffe400247947 */ /* 0x000fea000383ffff */
.L_x_252:
[----:B------:R-:W-:Y:S01]  /*4e00*/  BSSY B0, `(.L_x_304) ;  /* 0x0000006000007945 */ /* 0x000fe20003800000 */
[----:B------:R-:W-:Y:S01]  /*4e10*/  PLOP3.LUT P0, PT, P0, PT, PT, 0x8, 0x80 ;  /* 0x000000000080781c */ /* 0x000fe2000070e170 */
[----:B------:R-:W-:-:S12]  /*4e20*/  IMAD.MOV.U32 R10, RZ, RZ, -0x1 ;  /* 0xffffffffff0a7424 */ /* 0x000fd800078e00ff */
[----:B------:R-:W-:Y:S05]  /*4e30*/  WARPSYNC.COLLECTIVE R10, `(.L_x_305) ;  /* 0x000000000a087348 */ /* 0x000fea0003c00000 */
[----:B------:R-:W-:Y:S01]  /*4e40*/  VOTE.ANY P0, P0 ;  /* 0x0000000000ff7806 */ /* 0x000fe20000000100 */
[----:B------:R-:W-:-:S12]  /*4e50*/  ENDCOLLECTIVE ;  /* 0x000000000000791b */ /* 0x000fd80003800000 */
.L_x_305:
[----:B------:R-:W-:Y:S05]  /*4e60*/  BSYNC B0 ;  /* 0x0000000000007941 */ /* 0x000fea0003800000 */
.L_x_304:
[----:B------:R-:W-:Y:S05]  /*4e70*/  BRA `(.L_x_306) ;  /* 0xffffffe400287947 */ /* 0x000fea000383ffff */
.L_x_254:
[----:B------:R-:W-:Y:S01]  /*4e80*/  BSSY B0, `(.L_x_307) ;  /* 0x0000006000007945 */ /* 0x000fe20003800000 */
[----:B------:R-:W-:Y:S01]  /*4e90*/  PLOP3.LUT P2, PT, P0, PT, PT, 0x8, 0x80 ;  /* 0x000000000080781c */ /* 0x000fe2000074e170 */
[----:B------:R-:W-:-:S12]  /*4ea0*/  IMAD.MOV.U32 R10, RZ, RZ, -0x1 ;  /* 0xffffffffff0a7424 */ /* 0x000fd800078e00ff */
[----:B------:R-:W-:Y:S05]  /*4eb0*/  WARPSYNC.COLLECTIVE R10, `(.L_x_308) ;  /* 0x000000000a087348 */ /* 0x000fea0003c00000 */
[----:B------:R-:W-:Y:S01]  /*4ec0*/  VOTE.ANY R10, PT, P2 ;  /* 0x00000000000a7806 */ /* 0x000fe200010e0100 */
[----:B------:R-:W-:Y:S06]  /*4ed0*/  ENDCOLLECTIVE ;  /* 0x000000000000791b */ /* 0x000fec0003800000 */
.L_x_308:
[----:B------:R-:W-:Y:S05]  /*4ee0*/  BSYNC B0 ;  /* 0x0000000000007941 */ /* 0x000fea0003800000 */
.L_x_307:
[----:B------:R-:W-:Y:S01]  /*4ef0*/  LOP3.LUT R10, R10, 0x80000000, R19, 0xec, !PT ;  /* 0x800000000a0a7812 */ /* 0x000fe200078eec13 */
[----:B------:R-:W-:Y:S02]  /*4f00*/  IMAD.MOV.U32 R14, RZ, RZ, 0x1 ;  /* 0x00000001ff0e7424 */ /* 0x000fe400078e00ff */
[----:B------:R-:W-:Y:S02]  /*4f10*/  VIADD R18, R18, 0xffffffe0 ;  /* 0xffffffe012127836 */ /* 0x000fe40000000000 */
[----:B------:R-:W-:-:S05]  /*4f20*/  VIADD R13, R10, 0xffffffff ;  /* 0xffffffff0a0d7836 */ /* 0x000fca0000000000 */
[----:B------:R-:W-:Y:S01]  /*4f30*/  LOP3.LUT R45, R10, R13, RZ, 0xc, !PT ;  /* 0x0000000d0a2d7212 */ /* 0x000fe200078e0cff */
[----:B------:R-:W-:Y:S02]  /*4f40*/  IMAD.MOV.U32 R13, RZ, RZ, R9 ;  /* 0x000000ffff0d7224 */ /* 0x000fe400078e0009 */
[----:B------:R-:W-:Y:S01]  /*4f50*/  IMAD.MOV.U32 R10, RZ, RZ, -0x1 ;  /* 0xffffffffff0a7424 */ /* 0x000fe200078e00ff */
[----:B------:R0:W1:Y:S06]  /*4f60*/  POPC R15, R45 ;  /* 0x0000002d000f7309 */ /* 0x00006c0000000000 */
[----:B01----:R-:W-:Y:S05]  /*4f70*/  WARPSYNC.COLLECTIVE R10, `(.L_x_309) ;  /* 0x000000000a087348 */ /* 0x003fea0003c00000 */
[----:B-1----:R1:W2:Y:S02]  /*4f80*/  SHFL.DOWN P2, R16, R13, R14, R15 ;  /* 0x0800000e0d107389 */ /* 0x0022a4000004000f */
[----:B012---:R-:W-:Y:S05]  /*4f90*/  ENDCOLLECTIVE ;  /* 0x000000000000791b */ /* 0x007fea0003800000 */
.L_x_309:
[----:B------:R-:W-:Y:S01]  /*4fa0*/  ISETP.GE.AND P0, PT, R38, R15, PT ;  /* 0x0000000f2600720c */ /* 0x000fe20003f06270 */
[----:B------:R-:W-:-:S03]  /*4fb0*/  IMAD.MOV.U32 R14, RZ, RZ, 0x2 ;  /* 0x00000002ff0e7424 */ /* 0x000fc600078e00ff */
[----:B------:R-:W-:-:S05]  /*4fc0*/  SEL R16, R16, RZ, !P0 ;  /* 0x000000ff10107207 */ /* 0x000fca0004000000 */
[----:B------:R-:W-:Y:S02]  /*4fd0*/  IMAD.IADD R44, R16, 0x1, R9 ;  /* 0x00000001102c7824 */ /* 0x000fe400078e0209 */
[----:B------:R-:W-:Y:S02]  /*4fe0*/  VIADD R16, R38, 0x2 ;  /* 0x0000000226107836 */ /* 0x000fe40000000000 */
[----:B------:R-:W-:-:S03]  /*4ff0*/  IMAD.MOV.U32 R13, RZ, RZ, R44 ;  /* 0x000000ffff0d7224 */ /* 0x000fc600078e002c */
[----:B------:R-:W-:-:S13]  /*5000*/  ISETP.GT.AND P0, PT, R16, R15, PT ;  /* 0x0000000f1000720c */ /* 0x000fda0003f04270 */
[----:B------:R-:W-:Y:S05]  /*5010*/  WARPSYNC.COLLECTIVE R10, `(.L_x_310) ;  /* 0x000000000a087348 */ /* 0x000fea0003c00000 */
[----:B------:R0:W1:Y:S02]  /*5020*/  SHFL.DOWN P2, R16, R13, R14, R15 ;  /* 0x0800000e0d107389 */ /* 0x000064000004000f */
[----:B01----:R-:W-:Y:S05]  /*5030*/  ENDCOLLECTIVE ;  /* 0x000000000000791b */ /* 0x003fea0003800000 */
.L_x_310:
[----:B------:R-:W-:Y:S01]  /*5040*/  IMAD.MOV.U32 R14, RZ, RZ, 0x4 ;  /* 0x00000004ff0e7424 */ /* 0x000fe200078e00ff */
        /* <DEDUP_REMOVED lines=8> */
.L_x_311:
[----:B------:R-:W-:Y:S01]  /*50d0*/  IMAD.MOV.U32 R14, RZ, RZ, 0x8 ;  /* 0x00000008ff0e7424 */ /* 0x000fe200078e00ff */
        /* <DEDUP_REMOVED lines=8> */
.L_x_312:
        /* <DEDUP_REMOVED lines=9> */
.L_x_313:
[----:B------:R-:W-:Y:S02]  /*51f0*/  SEL R9, R16, RZ, !P0 ;  /* 0x000000ff10097207 */ /* 0x000fe40004000000 */
[----:B------:R-:W-:Y:S02]  /*5200*/  ISETP.NE.AND P0, PT, R8, 0x65, PT ;  /* 0x000000650800780c */ /* 0x000fe40003f05270 */
[----:B------:R-:W-:-:S11]  /*5210*/  IADD3 R12, PT, PT, R44, R9, R12 ;  /* 0x000000092c0c7210 */ /* 0x000fd60007ffe00c */
[----:B------:R-:W-:Y:S05]  /*5220*/  WARPSYNC.COLLECTIVE R10, `(.L_x_314) ;  /* 0x000000000a087348 */ /* 0x000fea0003c00000 */
[----:B------:R-:W-:Y:S01]  /*5230*/  VOTE.ALL P0, P0 ;  /* 0x0000000000ff7806 */ /* 0x000fe20000000000 */
[----:B------:R-:W-:-:S12]  /*5240*/  ENDCOLLECTIVE ;  /* 0x000000000000791b */ /* 0x000fd80003800000 */
.L_x_314:
[----:B------:R-:W-:Y:S05]  /*5250*/  BRA `(.L_x_315) ;  /* 0xffffffe000c07947 */ /* 0x000fea000383ffff */
.L_x_316:
        /* <DEDUP_REMOVED lines=10> */
.L_x_1225:


//--------------------- .text._ZN3cub18CUB_300001_SM_10006detail4scan16DeviceScanKernelINS2_10policy_hubIiiijN4cuda3std3__44plusIvEEE10Policy1000EN6thrust24THRUST_300001_SM_1000_NS6detail15normal_iteratorINSD_10device_ptrIiEEEESI_NS0_13ScanTileStateIiLb1EEES9_NS1_10InputValueIiPiEEjiLb0EiEEvT0_T1_T2_iT3_T4_T5_ --------------------------
	.section	.text._ZN3cub18CUB_300001_SM_10006detail4scan16DeviceScanKernelINS2_10policy_hubIiiijN4cuda3std3__44plusIvEEE10Policy1000EN6thrust24THRUST_300001_SM_1000_NS6detail15normal_iteratorINSD_10device_ptrIiEEEESI_NS0_13ScanTileStateIiLb1EEES9_NS1_10InputValueIiPiEEjiLb0EiEEvT0_T1_T2_iT3_T4_T5_,"ax",@progbits
	.align	128
        .global         _ZN3cub18CUB_300001_SM_10006detail4scan16DeviceScanKernelINS2_10policy_hubIiiijN4cuda3std3__44plusIvEEE10Policy1000EN6thrust24THRUST_300001_SM_1000_NS6detail15normal_iteratorINSD_10device_ptrIiEEEESI_NS0_13ScanTileStateIiLb1EEES9_NS1_10InputValueIiPiEEjiLb0EiEEvT0_T1_T2_iT3_T4_T5_
        .type           _ZN3cub18CUB_300001_SM_10006detail4scan16DeviceScanKernelINS2_10policy_hubIiiijN4cuda3std3__44plusIvEEE10Policy1000EN6thrust24THRUST_300001_SM_1000_NS6detail15normal_iteratorINSD_10device_ptrIiEEEESI_NS0_13ScanTileStateIiLb1EEES9_NS1_10InputValueIiPiEEjiLb0EiEEvT0_T1_T2_iT3_T4_T5_,@function
        .size           _ZN3cub18CUB_300001_SM_10006detail4scan16DeviceScanKernelINS2_10policy_hubIiiijN4cuda3std3__44plusIvEEE10Policy1000EN6thrust24THRUST_300001_SM_1000_NS6detail15normal_iteratorINSD_10device_ptrIiEEEESI_NS0_13ScanTileStateIiLb1EEES9_NS1_10InputValueIiPiEEjiLb0EiEEvT0_T1_T2_iT3_T4_T5_,(.L_x_1226 - _ZN3cub18CUB_300001_SM_10006detail4scan16DeviceScanKernelINS2_10policy_hubIiiijN4cuda3std3__44plusIvEEE10Policy1000EN6thrust24THRUST_300001_SM_1000_NS6detail15normal_iteratorINSD_10device_ptrIiEEEESI_NS0_13ScanTileStateIiLb1EEES9_NS1_10InputValueIiPiEEjiLb0EiEEvT0_T1_T2_iT3_T4_T5_)
        .other          _ZN3cub18CUB_300001_SM_10006detail4scan16DeviceScanKernelINS2_10policy_hubIiiijN4cuda3std3__44plusIvEEE10Policy1000EN6thrust24THRUST_300001_SM_1000_NS6detail15normal_iteratorINSD_10device_ptrIiEEEESI_NS0_13ScanTileStateIiLb1EEES9_NS1_10InputValueIiPiEEjiLb0EiEEvT0_T1_T2_iT3_T4_T5_,@"STO_CUDA_ENTRY STV_DEFAULT"
_ZN3cub18CUB_300001_SM_10006detail4scan16DeviceScanKernelINS2_10policy_hubIiiijN4cuda3std3__44plusIvEEE10Policy1000EN6thrust24THRUST_300001_SM_1000_NS6detail15normal_iteratorINSD_10device_ptrIiEEEESI_NS0_13ScanTileStateIiLb1EEES9_NS1_10InputValueIiPiEEjiLb0EiEEvT0_T1_T2_iT3_T4_T5_:
.text._ZN3cub18CUB_300001_SM_10006detail4scan16DeviceScanKernelINS2_10policy_hubIiiijN4cuda3std3__44plusIvEEE10Policy1000EN6thrust24THRUST_300001_SM_1000_NS6detail15normal_iteratorINSD_10device_ptrIiEEEESI_NS0_13ScanTileStateIiLb1EEES9_NS1_10InputValueIiPiEEjiLb0EiEEvT0_T1_T2_iT3_T4_T5_:
[----:B------:R-:W-:Y:S01]  /*0000*/  LDC R1, c[0x0][0x37c] ;  /* 0x0000df00ff017b82 */ /* 0x000fe20000000800 */
[----:B------:R-:W0:Y:S07]  /*0010*/  LDCU UR4, c[0x0][0x3a0] ;  /* 0x00007400ff0477ac */ /* 0x000e2e0008000800 */
[----:B------:R-:W1:Y:S01]  /*0020*/  LDC R42, c[0x0][0x398] ;  /* 0x0000e600ff2a7b82 */ /* 0x000e620000000800 */
[----:B------:R-:W2:Y:S01]  /*0030*/  LDCU.64 UR8, c[0x0][0x358] ;  /* 0x00006b00ff0877ac */ /* 0x000ea20008000a00 */
[----:B------:R-:W3:Y:S01]  /*0040*/  LDCU UR5, c[0x0][0x3b0] ;  /* 0x00007600ff0577ac */ /* 0x000ee20008000800 */
[----:B0-----:R-:W-:-:S06]  /*0050*/  UPRMT UR4, UR4, 0x7770, URZ ;  /* 0x0000777004047896 */ /* 0x001fcc00080000ff */
[----:B------:R-:W-:-:S13]  /*0060*/  ISETP.NE.AND P0, PT, RZ, UR4, PT ;  /* 0x00000004ff007c0c */ /* 0x000fda000bf05270 */
[----:B------:R-:W2:Y:S02]  /*0070*/  @P0 LDC.64 R2, c[0x0][0x3a8] ;  /* 0x0000ea00ff020b82 */ /* 0x000ea40000000a00 */
[----:B--2---:R0:W5:Y:S06]  /*0080*/  @P0 LDG.E R44, desc[UR8][R2.64] ;  /* 0x00000008022c0981 */ /* 0x00416c000c1e1900 */
[----:B------:R-:W1:Y:S02]  /*0090*/  S2UR UR4, SR_CTAID.X ;  /* 0x00000000000479c3 */ /* 0x000e640000002500 */
[----:B-1----:R-:W-:-:S04]  /*00a0*/  VIADD R42, R42, UR4 ;  /* 0x000000042a2a7c36 */ /* 0x002fc80008000000 */
[----:B------:R-:W-:-:S05]  /*00b0*/  IMAD R7, R42, 0x2100, RZ ;  /* 0x000021002a077824 */ /* 0x000fca00078e02ff */
[----:B---3--:R-:W-:Y:S01]  /*00c0*/  IADD3 R0, PT, PT, -R7, UR5, RZ ;  /* 0x0000000507007c10 */ /* 0x008fe2000fffe1ff */
[----:B------:R-:W1:Y:S03]  /*00d0*/  @!P0 LDC R44, c[0x0][0x3a8] ;  /* 0x0000ea00ff2c8b82 */ /* 0x000e660000000800 */
[----:B------:R-:W-:-:S13]  /*00e0*/  ISETP.GE.U32.AND P0, PT, R0, 0x2101, PT ;  /* 0x000021010000780c */ /* 0x000fda0003f06070 */
[----:B0-----:R-:W-:Y:S05]  /*00f0*/  @!P0 BRA `(.L_x_317) ;  /* 0x0000001c00ac8947 */ /* 0x001fea0003800000 */
[----:B------:R-:W0:Y:S01]  /*0100*/  S2R R16, SR_TID.X ;  /* 0x0000000000107919 */ /* 0x000e220000002100 */
[----:B------:R-:W2:Y:S01]  /*0110*/  LDCU.64 UR4, c[0x0][0x380] ;  /* 0x00007000ff0477ac */ /* 0x000ea20008000a00 */
[C---:B0-----:R-:W-:Y:S02]  /*0120*/  LOP3.LUT R0, R16.reuse, 0x1f, RZ, 0xc0, !PT ;  /* 0x0000001f10007812 */ /* 0x041fe400078ec0ff */
[----:B------:R-:W-:-:S05]  /*0130*/  LOP3.LUT R3, R16, 0x3e0, RZ, 0xc0, !PT ;  /* 0x000003e010037812 */ /* 0x000fca00078ec0ff */
[----:B------:R-:W-:-:S05]  /*0140*/  IMAD R0, R3, 0x16, R0 ;  /* 0x0000001603007824 */ /* 0x000fca00078e0200 */
[----:B------:R-:W-:-:S05]  /*0150*/  IADD3 R0, P0, PT, R7, R0, RZ ;  /* 0x0000000007007210 */ /* 0x000fca0007f1e0ff */
[----:B------:R-:W-:Y:S02]  /*0160*/  IMAD.X R3, RZ, RZ, RZ, P0 ;  /* 0x000000ffff037224 */ /* 0x000fe400000e06ff */
        /* <DEDUP_REMOVED lines=30> */
[----:B------:R-:W-:Y:S01]  /*0350*/  ISETP.NE.AND P0, PT, R42, RZ, PT ;  /* 0x000000ff2a00720c */ /* 0x000fe20003f05270 */
        /* <DEDUP_REMOVED lines=28> */
[----:B------:R0:W1:Y:S04]  /*0520*/  LDS.64 R36, [R27] ;  /* 0x000000001b247984 */ /* 0x0000680000000a00 */
[----:B------:R0:W2:Y:S04]  /*0530*/  LDS.64 R34, [R27+0x8] ;  /* 0x000008001b227984 */ /* 0x0000a80000000a00 */
[----:B------:R0:W3:Y:S04]  /*0540*/  LDS.64 R32, [R27+0x10] ;  /* 0x000010001b207984 */ /* 0x0000e80000000a00 */
[----:B------:R0:W4:Y:S04]  /*0550*/  LDS.64 R18, [R27+0x18] ;  /* 0x000018001b127984 */ /* 0x0001280000000a00 */
[----:B------:R0:W0:Y:S04]  /*0560*/  LDS.64 R14, [R27+0x20] ;  /* 0x000020001b0e7984 */ /* 0x0000280000000a00 */
[----:B------:R0:W0:Y:S04]  /*0570*/  LDS.64 R12, [R27+0x28] ;  /* 0x000028001b0c7984 */ /* 0x0000280000000a00 */
[----:B------:R0:W0:Y:S04]  /*0580*/  LDS.64 R10, [R27+0x30] ;  /* 0x000030001b0a7984 */ /* 0x0000280000000a00 */
[----:B------:R0:W0:Y:S04]  /*0590*/  LDS.64 R8, [R27+0x38] ;  /* 0x000038001b087984 */ /* 0x0000280000000a00 */
[----:B------:R0:W0:Y:S04]  /*05a0*/  LDS.64 R6, [R27+0x40] ;  /* 0x000040001b067984 */ /* 0x0000280000000a00 */
[----:B------:R0:W0:Y:S04]  /*05b0*/  LDS.64 R4, [R27+0x48] ;  /* 0x000048001b047984 */ /* 0x0000280000000a00 */
[----:B------:R0:W0:Y:S01]  /*05c0*/  LDS.64 R2, [R27+0x50] ;  /* 0x000050001b027984 */ /* 0x0000220000000a00 */
[----:B------:R-:W-:Y:S06]  /*05d0*/  BAR.SYNC.DEFER_BLOCKING 0x0 ;  /* 0x0000000000007b1d */ /* 0x000fec0000010000 */
[----:B-1----:R-:W-:Y:S05]  /*05e0*/  @P0 BRA `(.L_x_319) ;  /* 0x00000004001c0947 */ /* 0x002fea0003800000 */
[----:B0-2---:R-:W-:Y:S02]  /*05f0*/  IADD3 R17, PT, PT, R34, R37, R36 ;  /* 0x0000002522117210 */ /* 0x005fe40007ffe024 */
[C---:B------:R-:W-:Y:S02]  /*0600*/  ISETP.NE.AND P1, PT, R39.reuse, 0x1f, PT ;  /* 0x0000001f2700780c */ /* 0x040fe40003f25270 */
[----:B---3--:R-:W-:Y:S02]  /*0610*/  IADD3 R17, PT, PT, R32, R35, R17 ;  /* 0x0000002320117210 */ /* 0x008fe40007ffe011 */
[----:B------:R-:W-:Y:S02]  /*0620*/  ISETP.NE.AND P2, PT, R39, RZ, PT ;  /* 0x000000ff2700720c */ /* 0x000fe40003f45270 */
[----:B----4-:R-:W-:-:S04]  /*0630*/  IADD3 R17, PT, PT, R18, R33, R17 ;  /* 0x0000002112117210 */ /* 0x010fc80007ffe011 */
[----:B------:R-:W-:-:S03]  /*0640*/  IADD3 R17, PT, PT, R14, R19, R17 ;  /* 0x000000130e117210 */ /* 0x000fc60007ffe011 */
[----:B------:R-:W-:Y:S02]  /*0650*/  @!P1 LEA R43, R40, UR4, 0x2 ;  /* 0x00000004282b9c11 */ /* 0x000fe4000f8e10ff */
[----:B------:R-:W-:-:S04]  /*0660*/  IADD3 R17, PT, PT, R12, R15, R17 ;  /* 0x0000000f0c117210 */ /* 0x000fc80007ffe011 */
[----:B------:R-:W-:-:S04]  /*0670*/  IADD3 R17, PT, PT, R10, R13, R17 ;  /* 0x0000000d0a117210 */ /* 0x000fc80007ffe011 */
[----:B------:R-:W-:-:S04]  /*0680*/  IADD3 R17, PT, PT, R8, R11, R17 ;  /* 0x0000000b08117210 */ /* 0x000fc80007ffe011 */
[----:B------:R-:W-:-:S04]  /*0690*/  IADD3 R17, PT, PT, R6, R9, R17 ;  /* 0x0000000906117210 */ /* 0x000fc80007ffe011 */
[----:B------:R-:W-:-:S04]  /*06a0*/  IADD3 R17, PT, PT, R4, R7, R17 ;  /* 0x0000000704117210 */ /* 0x000fc80007ffe011 */
[----:B------:R-:W-:-:S05]  /*06b0*/  IADD3 R20, PT, PT, R2, R5, R17 ;  /* 0x0000000502147210 */ /* 0x000fca0007ffe011 */
        /* <DEDUP_REMOVED lines=38> */
[----:B------:R-:W-:Y:S02]  /*0920*/  SEL R20, R26, R20, !P0 ;  /* 0x000000141a147207 */ /* 0x000fe40004000000 */
[----:B------:R-:W-:-:S04]  /*0930*/  ISETP.NE.AND P0, PT, R40, 0x8, PT ;  /* 0x000000082800780c */ /* 0x000fc80003f05270 */
[----:B------:R-:W-:Y:S02]  /*0940*/  SEL R20, R27, R20, !P0 ;  /* 0x000000141b147207 */ /* 0x000fe40004000000 */
[----:B------:R-:W-:Y:S02]  /*0950*/  ISETP.NE.AND P0, PT, R40, 0xa, PT ;  /* 0x0000000a2800780c */ /* 0x000fe40003f05270 */
[----:B------:R-:W-:Y:S02]  /*0960*/  SEL R20, R28, R20, !P1 ;  /* 0x000000141c147207 */ /* 0x000fe40004800000 */
[----:B------:R-:W-:Y:S02]  /*0970*/  ISETP.NE.AND P1, PT, R40, 0xb, PT ;  /* 0x0000000b2800780c */ /* 0x000fe40003f25270 */
[----:B------:R-:W-:Y:S01]  /*0980*/  SEL R20, R29, R20, !P0 ;  /* 0x000000141d147207 */ /* 0x000fe20004000000 */
[----:B------:R-:W-:Y:S01]  /*0990*/  IMAD.IADD R29, R30, 0x1, R29 ;  /* 0x000000011e1d7824 */ /* 0x000fe200078e021d */
[----:B------:R-:W-:-:S04]  /*09a0*/  ISETP.GE.U32.AND P0, PT, R16, 0x20, PT ;  /* 0x000000201000780c */ /* 0x000fc80003f06070 */
[----:B------:R-:W-:Y:S02]  /*09b0*/  SEL R20, R29, R20, !P1 ;  /* 0x000000141d147207 */ /* 0x000fe40004800000 */
[----:B------:R-:W-:Y:S02]  /*09c0*/  ISETP.NE.AND P1, PT, R16, RZ, PT ;  /* 0x000000ff1000720c */ /* 0x000fe40003f25270 */
[----:B------:R-:W-:Y:S02]  /*09d0*/  SEL R16, R3, RZ, P2 ;  /* 0x000000ff03107207 */ /* 0x000fe40001000000 */
[----:B------:R-:W-:Y:S02]  /*09e0*/  SEL R3, R20, RZ, P0 ;  /* 0x000000ff14037207 */ /* 0x000fe40000000000 */
[--C-:B-----5:R-:W-:Y:S02]  /*09f0*/  IADD3 R31, PT, PT, R29, R31, R44.reuse ;  /* 0x0000001f1d1f7210 */ /* 0x120fe40007ffe02c */
[----:B------:R-:W-:-:S05]  /*0a00*/  IADD3 R44, PT, PT, R3, R16, R44 ;  /* 0x00000010032c7210 */ /* 0x000fca0007ffe02c */
[----:B------:R-:W-:Y:S05]  /*0a10*/  @P1 BRA `(.L_x_320) ;  /* 0x0000000c00f41947 */ /* 0x000fea0003800000 */
[----:B------:R-:W0:Y:S01]  /*0a20*/  LDC.64 R16, c[0x0][0x390] ;  /* 0x0000e400ff107b82 */ /* 0x000e220000000a00 */
[----:B------:R-:W-:-:S05]  /*0a30*/  IMAD.MOV.U32 R30, RZ, RZ, 0x65 ;  /* 0x00000065ff1e7424 */ /* 0x000fca00078e00ff */
[----:B0-----:R0:W-:Y:S01]  /*0a40*/  ST.E.64.STRONG.GPU desc[UR8][R16.64+0x100], R30 ;  /* 0x0001001e10007985 */ /* 0x0011e2000c10fb08 */
[----:B------:R-:W-:Y:S05]  /*0a50*/  BRA `(.L_x_320) ;  /* 0x0000000c00e47947 */ /* 0x000fea0003800000 */
.L_x_319:
        /* <DEDUP_REMOVED lines=57> */
[----:B------:R-:W-:Y:S02]  /*0df0*/  ISETP.NE.AND P0, PT, R40, 0xa, PT ;  /* 0x0000000a2800780c */ /* 0x000fe40003f05270 */
[----:B------:R-:W-:Y:S02]  /*0e00*/  SEL R20, R28, R20, !P1 ;  /* 0x000000141c147207 */ /* 0x000fe40004800000 */
[----:B------:R-:W-:Y:S02]  /*0e10*/  ISETP.NE.AND P1, PT, R40, 0xb, PT ;  /* 0x0000000b2800780c */ /* 0x000fe40003f25270 */
[----:B------:R-:W-:Y:S02]  /*0e20*/  SEL R20, R29, R20, !P0 ;  /* 0x000000141d147207 */ /* 0x000fe40004000000 */
[----:B------:R-:W-:-:S02]  /*0e30*/  ISETP.GT.U32.AND P0, PT, R16, 0x1f, PT ;  /* 0x0000001f1000780c */ /* 0x000fc40003f04070 */
[----:B------:R-:W-:Y:S02]  /*0e40*/  SEL R20, R30, R20, !P1 ;  /* 0x000000141e147207 */ /* 0x000fe40004800000 */
[----:B------:R-:W-:-:S03]  /*0e50*/  ISETP.GE.U32.AND P1, PT, R16, 0x20, PT ;  /* 0x000000201000780c */ /* 0x000fc60003f26070 */
[----:B------:R-:W-:-:S05]  /*0e60*/  IMAD.IADD R20, R20, 0x1, R17 ;  /* 0x0000000114147824 */ /* 0x000fca00078e0211 */
[----:B------:R-:W-:Y:S01]  /*0e70*/  SEL R23, R3, R20, !P1 ;  /* 0x0000001403177207 */ /* 0x000fe20004800000 */
[----:B------:R-:W-:Y:S06]  /*0e80*/  @P0 BRA `(.L_x_321) ;  /* 0x0000000800b00947 */ /* 0x000fec0003800000 */
[----:B------:R-:W0:Y:S01]  /*0e90*/  LDC.64 R20, c[0x0][0x390] ;  /* 0x0000e400ff147b82 */ /* 0x000e220000000a00 */
[----:B------:R-:W-:Y:S02]  /*0ea0*/  ISETP.NE.AND P1, PT, R16, RZ, PT ;  /* 0x000000ff1000720c */ /* 0x000fe40003f25270 */
[----:B------:R-:W-:-:S05]  /*0eb0*/  LOP3.LUT R3, RZ, R16, RZ, 0x33, !PT ;  /* 0x00000010ff037212 */ /* 0x000fca00078e33ff */
[----:B------:R-:W-:-:S06]  /*0ec0*/  IMAD.IADD R40, R42, 0x1, R3 ;  /* 0x000000012a287824 */ /* 0x000fcc00078e0203 */
        /* <DEDUP_REMOVED lines=11> */
.L_x_351:
[----:B------:R-:W-:Y:S05]  /*0f80*/  @!P0 BRA `(.L_x_323) ;  /* 0x0000000000748947 */ /* 0x000fea0003800000 */
[----:B------:R-:W-:-:S07]  /*0f90*/  IMAD.MOV.U32 R3, RZ, RZ, 0x3b8 ;  /* 0x000003b8ff037424 */ /* 0x000fce00078e00ff */
.L_x_325:
[----:B------:R-:W-:Y:S02]  /*0fa0*/  VIADD R27, R3, 0x1 ;  /* 0x00000001031b7836 */ /* 0x000fe40000000000 */
[----:B------:R-:W-:Y:S02]  /*0fb0*/  IMAD R42, R42, 0x41a7, RZ ;  /* 0x000041a72a2a7824 */ /* 0x000fe400078e02ff */
[----:B------:R-:W0:Y:S01]  /*0fc0*/  I2F.U32.RP R22, R27 ;  /* 0x0000001b00167306 */ /* 0x000e220000209000 */
[----:B------:R-:W-:Y:S01]  /*0fd0*/  IMAD.MOV R29, RZ, RZ, -R27 ;  /* 0x000000ffff1d7224 */ /* 0x000fe200078e0a1b */
[----:B------:R-:W-:Y:S02]  /*0fe0*/  ISETP.NE.U32.AND P2, PT, R27, RZ, PT ;  /* 0x000000ff1b00720c */ /* 0x000fe40003f45070 */
[----:B------:R-:W-:-:S04]  /*0ff0*/  LOP3.LUT R42, R42, 0x7fffffff, RZ, 0xc0, !PT ;  /* 0x7fffffff2a2a7812 */ /* 0x000fc800078ec0ff */
[----:B0-----:R-:W0:Y:S02]  /*1000*/  MUFU.RCP R22, R22 ;  /* 0x0000001600167308 */ /* 0x001e240000001000 */
[----:B0-----:R-:W-:-:S06]  /*1010*/  VIADD R20, R22, 0xffffffe ;  /* 0x0ffffffe16147836 */ /* 0x001fcc0000000000 */
[----:B------:R0:W1:Y:S02]  /*1020*/  F2I.FTZ.U32.TRUNC.NTZ R21, R20 ;  /* 0x0000001400157305 */ /* 0x000064000021f000 */
[----:B0-----:R-:W-:Y:S02]  /*1030*/  IMAD.MOV.U32 R20, RZ, RZ, RZ ;  /* 0x000000ffff147224 */ /* 0x001fe400078e00ff */
[----:B-1----:R-:W-:-:S04]  /*1040*/  IMAD R29, R29, R21, RZ ;  /* 0x000000151d1d7224 */ /* 0x002fc800078e02ff */
[----:B------:R-:W-:-:S06]  /*1050*/  IMAD.HI.U32 R21, R21, R29, R20 ;  /* 0x0000001d15157227 */ /* 0x000fcc00078e0014 */
[----:B------:R-:W-:-:S04]  /*1060*/  IMAD.HI.U32 R21, R21, R42, RZ ;  /* 0x0000002a15157227 */ /* 0x000fc800078e00ff */
[----:B------:R-:W-:-:S04]  /*1070*/  IMAD.MOV R21, RZ, RZ, -R21 ;  /* 0x000000ffff157224 */ /* 0x000fc800078e0a15 */
[----:B------:R-:W-:-:S05]  /*1080*/  IMAD R22, R27, R21, R42 ;  /* 0x000000151b167224 */ /* 0x000fca00078e022a */
[----:B------:R-:W-:-:S13]  /*1090*/  ISETP.GE.U32.AND P0, PT, R22, R27, PT ;  /* 0x0000001b1600720c */ /* 0x000fda0003f06070 */
[----:B------:R-:W-:-:S05]  /*10a0*/  @P0 IMAD.IADD R22, R22, 0x1, -R27 ;  /* 0x0000000116160824 */ /* 0x000fca00078e0a1b */
[----:B------:R-:W-:-:S13]  /*10b0*/  ISETP.GE.U32.AND P0, PT, R22, R27, PT ;  /* 0x0000001b1600720c */ /* 0x000fda0003f06070 */
[----:B------:R-:W-:Y:S01]  /*10c0*/  @P0 IMAD.IADD R22, R22, 0x1, -R27 ;  /* 0x0000000116160824 */ /* 0x000fe200078e0a1b */
[----:B------:R-:W-:-:S04]  /*10d0*/  @!P2 LOP3.LUT R22, RZ, R27, RZ, 0x33, !PT ;  /* 0x0000001bff16a212 */ /* 0x000fc800078e33ff */
[----:B------:R-:W-:Y:S05]  /*10e0*/  NANOSLEEP R22 ;  /* 0x000000160000735d */ /* 0x000fea0003800000 */
[----:B------:R-:W2:Y:S01]  /*10f0*/  LD.E.64.STRONG.GPU R26, desc[UR8][R16.64+0x100] ;  /* 0x00010008101a7980 */ /* 0x000ea2000c10fb00 */
[----:B------:R-:W-:Y:S01]  /*1100*/  UMOV UR5, 0xffffffff ;  /* 0xffffffff00057882 */ /* 0x000fe20000000000 */
[----:B------:R-:W-:Y:S02]  /*1110*/  SHF.R.U32.HI R3, RZ, 0x1, R3 ;  /* 0x00000001ff037819 */ /* 0x000fe40000011603 */
[----:B--2---:R-:W-:Y:S01]  /*1120*/  ISETP.NE.AND P0, PT, R26, 0x63, PT ;  /* 0x000000631a00780c */ /* 0x004fe20003f05270 */
[----:B------:R-:W-:-:S12]  /*1130*/  BRA.DIV UR5, `(.L_x_324) ;  /* 0x0000003605187947 */ /* 0x000fd8000b800000 */
[----:B------:R-:W-:-:S13]  /*1140*/  VOTE.ANY P0, !P0 ;  /* 0x0000000000ff7806 */ /* 0x000fda0004000100 */
.L_x_354:
[----:B------:R-:W-:Y:S05]  /*1150*/  @P0 BRA `(.L_x_325) ;  /* 0xfffffffc00900947 */ /* 0x000fea000383ffff */
.L_x_323:
[----:B------:R-:W-:Y:S01]  /*1160*/  UMOV UR5, 0xffffffff ;  /* 0xffffffff00057882 */ /* 0x000fe20000000000 */
[----:B------:R-:W-:Y:S02]  /*1170*/  ISETP.NE.AND P0, PT, R26, 0x65, PT ;  /* 0x000000651a00780c */ /* 0x000fe40003f05270 */
[----:B------:R-:W-:Y:S11]  /*1180*/  BRA.DIV UR5, `(.L_x_326) ;  /* 0x0000003605247947 */ /* 0x000ff6000b800000 */
[----:B------:R-:W0:Y:S01]  /*1190*/  S2R R30, SR_GEMASK ;  /* 0x00000000001e7919 */ /* 0x000e220000003c00 */
[----:B------:R-:W-:Y:S01]  /*11a0*/  VOTE.ANY R21, PT, !P0 ;  /* 0x0000000000157806 */ /* 0x000fe200040e0100 */
[C---:B------:R-:W-:Y:S02]  /*11b0*/  VIADD R41, R39.reuse, 0x2 ;  /* 0x0000000227297836 */ /* 0x040fe40000000000 */
[C---:B------:R-:W-:Y:S02]  /*11c0*/  VIADD R43, R39.reuse, 0x4 ;  /* 0x00000004272b7836 */ /* 0x040fe40000000000 */
[C---:B------:R-:W-:Y:S02]  /*11d0*/  VIADD R44, R39.reuse, 0x8 ;  /* 0x00000008272c7836 */ /* 0x040fe40000000000 */
[----:B------:R-:W-:Y:S01]  /*11e0*/  VIADD R45, R39, 0x10 ;  /* 0x00000010272d7836 */ /* 0x000fe20000000000 */
[----:B0-----:R-:W-:-:S05]  /*11f0*/  LOP3.LUT R21, R21, 0x80000000, R30, 0xec, !PT ;  /* 0x8000000015157812 */ /* 0x001fca00078eec1e */
[----:B------:R-:W-:-:S05]  /*1200*/  VIADD R16, R21, 0xffffffff ;  /* 0xffffffff15107836 */ /* 0x000fca0000000000 */
[----:B------:R-:W-:-:S04]  /*1210*/  LOP3.LUT R16, R21, R16, RZ, 0xc, !PT ;  /* 0x0000001015107212 */ /* 0x000fc800078e0cff */
[----:B------:R0:W1:Y:S02]  /*1220*/  POPC R20, R16 ;  /* 0x0000001000147309 */ /* 0x0000640000000000 */
[----:B0-----:R-:W0:Y:S01]  /*1230*/  LDC.64 R16, c[0x0][0x390] ;  /* 0x0000e400ff107b82 */ /* 0x001e220000000a00 */
[----:B-1----:R-:W1:Y:S01]  /*1240*/  SHFL.DOWN PT, R22, R27, 0x1, R20 ;  /* 0x082000001b167989 */ /* 0x002e6200000e0014 */
[-C--:B------:R-:W-:Y:S02]  /*1250*/  ISETP.GE.AND P0, PT, R39, R20.reuse, PT ;  /* 0x000000142700720c */ /* 0x080fe40003f06270 */
[----:B------:R-:W-:Y:S02]  /*1260*/  ISETP.GT.AND P2, PT, R45, R20, PT ;  /* 0x000000142d00720c */ /* 0x000fe40003f44270 */
[----:B0-----:R-:W-:Y:S02]  /*1270*/  IADD3 R28, P3, PT, R16, 0x100, RZ ;  /* 0x00000100101c7810 */ /* 0x001fe40007f7e0ff */
[----:B-1----:R-:W-:-:S02]  /*1280*/  SEL R22, R22, RZ, !P0 ;  /* 0x000000ff16167207 */ /* 0x002fc40004000000 */
[----:B------:R-:W-:-:S03]  /*1290*/  ISETP.GT.AND P0, PT, R41, R20, PT ;  /* 0x000000142900720c */ /* 0x000fc60003f04270 */
[----:B------:R-:W-:-:S05]  /*12a0*/  IMAD.IADD R3, R22, 0x1, R27 ;  /* 0x0000000116037824 */ /* 0x000fca00078e021b */
[----:B------:R-:W0:Y:S02]  /*12b0*/  SHFL.DOWN PT, R22, R3, 0x2, R20 ;  /* 0x0840000003167989 */ /* 0x000e2400000e0014 */
[----:B0-----:R-:W-:Y:S02]  /*12c0*/  SEL R22, R22, RZ, !P0 ;  /* 0x000000ff16167207 */ /* 0x001fe40004000000 */
[----:B------:R-:W-:-:S03]  /*12d0*/  ISETP.GT.AND P0, PT, R43, R20, PT ;  /* 0x000000142b00720c */ /* 0x000fc60003f04270 */
[----:B------:R-:W-:Y:S02]  /*12e0*/  IMAD.IADD R29, R3, 0x1, R22 ;  /* 0x00000001031d7824 */ /* 0x000fe400078e0216 */
[----:B------:R-:W-:-:S03]  /*12f0*/  IMAD.X R3, RZ, RZ, R17, P3 ;  /* 0x000000ffff037224 */ /* 0x000fc600018e0611 */
        /* <DEDUP_REMOVED lines=10> */
[----:B0-----:R-:W-:-:S05]  /*13a0*/  SEL R22, R22, RZ, !P2 ;  /* 0x000000ff16167207 */ /* 0x001fca0005000000 */
[----:B------:R-:W-:-:S07]  /*13b0*/  IMAD.IADD R46, R47, 0x1, R22 ;  /* 0x000000012f2e7824 */ /* 0x000fce00078e0216 */
.L_x_363:
[----:B------:R-:W-:Y:S05]  /*13c0*/  @!P0 BRA `(.L_x_327) ;  /* 0x0000000400248947 */ /* 0x000fea0003800000 */
[----:B------:R-:W-:-:S07]  /*13d0*/  IMAD.MOV.U32 R29, RZ, RZ, 0x3b8 ;  /* 0x000003b8ff1d7424 */ /* 0x000fce00078e00ff */
.L_x_333:
[----:B------:R-:W-:Y:S02]  /*13e0*/  IMAD.MOV.U32 R16, RZ, RZ, R28 ;  /* 0x000000ffff107224 */ /* 0x000fe400078e001c */
[----:B------:R-:W-:Y:S02]  /*13f0*/  IMAD.MOV.U32 R17, RZ, RZ, R3 ;  /* 0x000000ffff117224 */ /* 0x000fe400078e0003 */
        /* <DEDUP_REMOVED lines=8> */
.L_x_366:
[----:B------:R-:W-:Y:S05]  /*1480*/  @!P0 BRA `(.L_x_329) ;  /* 0x0000000000748947 */ /* 0x000fea0003800000 */
[----:B------:R-:W-:-:S07]  /*1490*/  IMAD.MOV.U32 R22, RZ, RZ, R29 ;  /* 0x000000ffff167224 */ /* 0x000fce00078e001d */
.L_x_331:
        /* <DEDUP_REMOVED lines=27> */
.L_x_369:
[----:B------:R-:W-:Y:S05]  /*1650*/  @P0 BRA `(.L_x_331) ;  /* 0xfffffffc00900947 */ /* 0x000fea000383ffff */
.L_x_329:
[----:B------:R-:W-:Y:S01]  /*1660*/  UMOV UR5, 0xffffffff ;  /* 0xffffffff00057882 */ /* 0x000fe20000000000 */
[----:B------:R-:W-:Y:S02]  /*1670*/  ISETP.NE.AND P0, PT, R26, 0x65, PT ;  /* 0x000000651a00780c */ /* 0x000fe40003f05270 */
[----:B------:R-:W-:Y:S11]  /*1680*/  BRA.DIV UR5, `(.L_x_332) ;  /* 0x0000003605287947 */ /* 0x000ff6000b800000 */
[----:B------:R-:W-:Y:S01]  /*1690*/  VOTE.ANY R21, PT, !P0 ;  /* 0x0000000000157806 */ /* 0x000fe200040e0100 */
[----:B------:R-:W-:-:S03]  /*16a0*/  VIADD R40, R40, 0xffffffe0 ;  /* 0xffffffe028287836 */ /* 0x000fc60000000000 */
[----:B------:R-:W-:-:S05]  /*16b0*/  LOP3.LUT R21, R21, 0x80000000, R30, 0xec, !PT ;  /* 0x8000000015157812 */ /* 0x000fca00078eec1e */
        /* <DEDUP_REMOVED lines=25> */
.L_x_378:
[----:B------:R-:W-:Y:S05]  /*1850*/  @P0 BRA `(.L_x_333) ;  /* 0xfffffff800e00947 */ /* 0x000fea000383ffff */
.L_x_327:
        /* <DEDUP_REMOVED lines=8> */
[----:B0-----:R-:W-:-:S05]  /*18e0*/  @!P1 LEA R3, R16, R3, 0x18 ;  /* 0x0000000310039211 */ /* 0x001fca00078ec0ff */
[----:B------:R1:W-:Y:S04]  /*18f0*/  @!P1 STS [R3+0x8], R31 ;  /* 0x0000081f03009388 */ /* 0x0003e80000000800 */
[----:B------:R1:W-:Y:S01]  /*1900*/  @!P1 STS [R3+0x4], R46 ;  /* 0x0000042e03009388 */ /* 0x0003e20000000800 */
[----:B--2---:R-:W-:Y:S01]  /*1910*/  @!P0 LEA R17, R20, R17, 0x18 ;  /* 0x0000001114118211 */ /* 0x004fe200078ec0ff */
[----:B------:R-:W-:Y:S02]  /*1920*/  IMAD.MOV.U32 R20, RZ, RZ, R23 ;  /* 0x000000ffff147224 */ /* 0x000fe400078e0017 */
[----:B------:R-:W-:Y:S02]  /*1930*/  @!P0 IMAD.MOV.U32 R20, RZ, RZ, R46 ;  /* 0x000000ffff148224 */ /* 0x000fe400078e002e */
[----:B------:R1:W-:Y:S05]  /*1940*/  @!P0 STS [R17+0x4c], R46 ;  /* 0x00004c2e11008388 */ /* 0x0003ea0000000800 */
.L_x_321:
[----:B------:R-:W-:Y:S05]  /*1950*/  WARPSYNC.ALL ;  /* 0x0000000000007948 */ /* 0x000fea0003800000 */
[----:B------:R-:W0:Y:S08]  /*1960*/  S2UR UR6, SR_CgaCtaId ;  /* 0x00000000000679c3 */ /* 0x000e300000008800 */
[----:B------:R-:W-:Y:S06]  /*1970*/  BAR.SYNC.DEFER_BLOCKING 0x0 ;  /* 0x0000000000007b1d */ /* 0x000fec0000010000 */
[----:B------:R-:W-:Y:S01]  /*1980*/  UMOV UR5, 0x400 ;  /* 0x0000040000057882 */ /* 0x000fe20000000000 */
[----:B------:R-:W2:Y:S01]  /*1990*/  S2R R16, SR_TID.X ;  /* 0x0000000000107919 */ /* 0x000ea20000002100 */
[----:B0-----:R-:W-:-:S09]  /*19a0*/  ULEA UR5, UR6, UR5, 0x18 ;  /* 0x0000000506057291 */ /* 0x001fd2000f8ec0ff */
[----:B-1----:R-:W0:Y:S01]  /*19b0*/  LDS R3, [UR5+0x4c] ;  /* 0x00004c05ff037984 */ /* 0x002e220008000800 */
[----:B--2---:R-:W-:-:S04]  /*19c0*/  ISETP.NE.AND P0, PT, R16, RZ, PT ;  /* 0x000000ff1000720c */ /* 0x004fc80003f05270 */
[----:B0-----:R-:W-:-:S05]  /*19d0*/  SEL R3, R3, RZ, P0 ;  /* 0x000000ff03037207 */ /* 0x001fca0000000000 */
[----:B------:R-:W-:-:S07]  /*19e0*/  IMAD.IADD R44, R3, 0x1, R20 ;  /* 0x00000001032c7824 */ /* 0x000fce00078e0214 */
.L_x_320:
[----:B------:R-:W-:Y:S05]  /*19f0*/  BSYNC.RECONVERGENT B0 ;  /* 0x0000000000007941 */ /* 0x000fea0003800200 */
.L_x_318:
[----:B------:R-:W-:Y:S01]  /*1a00*/  IMAD.IADD R45, R36, 0x1, R44 ;  /* 0x00000001242d7824 */ /* 0x000fe200078e022c */
[----:B------:R-:W1:Y:S01]  /*1a10*/  S2R R3, SR_TID.X ;  /* 0x0000000000037919 */ /* 0x000e620000002100 */
[----:B------:R-:W2:Y:S01]  /*1a20*/  S2UR UR6, SR_CgaCtaId ;  /* 0x00000000000679c3 */ /* 0x000ea20000008800 */
[----:B------:R-:W-:Y:S01]  /*1a30*/  UMOV UR5, 0x400 ;  /* 0x0000040000057882 */ /* 0x000fe20000000000 */
[----:B0-----:R-:W-:Y:S01]  /*1a40*/  IMAD.IADD R16, R37, 0x1, R45 ;  /* 0x0000000125107824 */ /* 0x001fe200078e022d */
[----:B------:R-:W0:Y:S03]  /*1a50*/  S2R R24, SR_LANEID ;  /* 0x0000000000187919 */ /* 0x000e260000000000 */
[----:B------:R-:W-:Y:S02]  /*1a60*/  IMAD.IADD R17, R34, 0x1, R16 ;  /* 0x0000000122117824 */ /* 0x000fe400078e0210 */
[----:B------:R-:W-:Y:S02]  /*1a70*/  BAR.SYNC.DEFER_BLOCKING 0x0 ;  /* 0x0000000000007b1d */ /* 0x000fe40000010000 */
[----:B------:R-:W-:-:S04]  /*1a80*/  IMAD.IADD R22, R35, 0x1, R17 ;  /* 0x0000000123167824 */ /* 0x000fc800078e0211 */
[----:B------:R-:W-:-:S04]  /*1a90*/  IMAD.IADD R23, R32, 0x1, R22 ;  /* 0x0000000120177824 */ /* 0x000fc800078e0216 */
[----:B------:R-:W-:-:S04]  /*1aa0*/  IMAD.IADD R20, R33, 0x1, R23 ;  /* 0x0000000121147824 */ /* 0x000fc800078e0217 */
[----:B------:R-:W-:Y:S01]  /*1ab0*/  IMAD.IADD R21, R18, 0x1, R20 ;  /* 0x0000000112157824 */ /* 0x000fe200078e0214 */
[----:B--2---:R-:W-:-:S03]  /*1ac0*/  ULEA UR5, UR6, UR5, 0x18 ;  /* 0x0000000506057291 */ /* 0x004fc6000f8ec0ff */
[----:B------:R-:W-:Y:S01]  /*1ad0*/  IMAD.IADD R18, R19, 0x1, R21 ;  /* 0x0000000113127824 */ /* 0x000fe200078e0215 */
[----:B------:R-:W2:Y:S03]  /*1ae0*/  LDCU.64 UR6, c[0x0][0x388] ;  /* 0x00007100ff0677ac */ /* 0x000ea60008000a00 */
[----:B------:R-:W-:Y:S01]  /*1af0*/  IMAD.IADD R19, R14, 0x1, R18 ;  /* 0x000000010e137824 */ /* 0x000fe200078e0212 */
[----:B-1----:R-:W-:-:S03]  /*1b00*/  SHF.R.U32.HI R3, RZ, 0x5, R3 ;  /* 0x00000005ff037819 */ /* 0x002fc60000011603 */
[----:B------:R-:W-:Y:S02]  /*1b10*/  IMAD.IADD R14, R15, 0x1, R19 ;  /* 0x000000010f0e7824 */ /* 0x000fe400078e0213 */
[----:B0-----:R-:W-:Y:S02]  /*1b20*/  IMAD R3, R3, 0x2c0, R24 ;  /* 0x000002c003037824 */ /* 0x001fe400078e0218 */
[----:B------:R-:W-:-:S03]  /*1b30*/  IMAD.IADD R15, R12, 0x1, R14 ;  /* 0x000000010c0f7824 */ /* 0x000fc600078e020e */
[----:B------:R-:W-:Y:S01]  /*1b40*/  LEA R49, R3, UR5, 0x2 ;  /* 0x0000000503317c11 */ /* 0x000fe2000f8e10ff */
[----:B------:R-:W-:Y:S01]  /*1b50*/  IMAD.IADD R12, R13, 0x1, R15 ;  /* 0x000000010d0c7824 */ /* 0x000fe200078e020f */
[----:B--2---:R-:W-:-:S03]  /*1b60*/  IADD3 R38, P0, PT, R38, UR6, RZ ;  /* 0x0000000626267c10 */ /* 0x004fc6000ff1e0ff */
[----:B------:R-:W-:Y:S02]  /*1b70*/  IMAD.IADD R13, R10, 0x1, R12 ;  /* 0x000000010a0d7824 */ /* 0x000fe400078e020c */
[----:B------:R-:W-:Y:S01]  /*1b80*/  IMAD R24, R24, 0x54, R49 ;  /* 0x0000005418187824 */ /* 0x000fe200078e0231 */
[----:B------:R-:W-:Y:S01]  /*1b90*/  IADD3.X R39, PT, PT, R0, UR7, RZ, P0, !PT ;  /* 0x0000000700277c10 */ /* 0x000fe200087fe4ff */
[----:B------:R-:W-:-:S03]  /*1ba0*/  IMAD.IADD R10, R11, 0x1, R13 ;  /* 0x000000010b0a7824 */ /* 0x000fc600078e020d */
[----:B------:R-:W-:Y:S01]  /*1bb0*/  STS.64 [R24], R44 ;  /* 0x0000002c18007388 */ /* 0x000fe20000000a00 */
[----:B------:R-:W-:-:S03]  /*1bc0*/  IMAD.IADD R11, R8, 0x1, R10 ;  /* 0x00000001080b7824 */ /* 0x000fc600078e020a */
[----:B------:R-:W-:Y:S01]  /*1bd0*/  STS.64 [R24+0x8], R16 ;  /* 0x0000081018007388 */ /* 0x000fe20000000a00 */
        /* <DEDUP_REMOVED lines=11> */
[----:B------:R-:W-:Y:S04]  /*1c90*/  STS.64 [R24+0x38], R10 ;  /* 0x0000380a18007388 */ /* 0x000fe80000000a00 */
[----:B------:R-:W-:Y:S04]  /*1ca0*/  STS.64 [R24+0x40], R8 ;  /* 0x0000400818007388 */ /* 0x000fe80000000a00 */
[----:B------:R-:W-:Y:S04]  /*1cb0*/  STS.64 [R24+0x48], R6 ;  /* 0x0000480618007388 */ /* 0x000fe80000000a00 */
[----:B------:R-:W-:Y:S01]  /*1cc0*/  STS.64 [R24+0x50], R4 ;  /* 0x0000500418007388 */ /* 0x000fe20000000a00 */
[----:B------:R-:W-:-:S03]  /*1cd0*/  NOP ;  /* 0x0000000000007918 */ /* 0x000fc60000000000 */
        /* <DEDUP_REMOVED lines=45> */
.L_x_317:
[----:B------:R-:W-:-:S13]  /*1fb0*/  ISETP.NE.AND P0, PT, R0, RZ, PT ;  /* 0x000000ff0000720c */ /* 0x000fda0003f05270 */
[----:B------:R-:W-:Y:S05]  /*1fc0*/  @!P0 EXIT ;  /* 0x000000000000894d */ /* 0x000fea0003800000 */
[----:B------:R-:W0:Y:S02]  /*1fd0*/  LDC.64 R4, c[0x0][0x380] ;  /* 0x0000e000ff047b82 */ /* 0x000e240000000a00 */
[----:B0-----:R-:W-:-:S05]  /*1fe0*/  IMAD.WIDE.U32 R4, R7, 0x4, R4 ;  /* 0x0000000407047825 */ /* 0x001fca00078e0004 */
[----:B------:R0:W2:Y:S01]  /*1ff0*/  LDG.E R6, desc[UR8][R4.64] ;  /* 0x0000000804067981 */ /* 0x0000a2000c1e1900 */
[----:B------:R-:W3:Y:S02]  /*2000*/  S2R R2, SR_TID.X ;  /* 0x0000000000027919 */ /* 0x000ee40000002100 */
[C---:B---3--:R-:W-:Y:S02]  /*2010*/  LOP3.LUT R3, R2.reuse, 0x1f, RZ, 0xc0, !PT ;  /* 0x0000001f02037812 */ /* 0x048fe400078ec0ff */
[----:B------:R-:W-:-:S05]  /*2020*/  LOP3.LUT R8, R2, 0x3e0, RZ, 0xc0, !PT ;  /* 0x000003e002087812 */ /* 0x000fca00078ec0ff */
[----:B------:R-:W-:-:S04]  /*2030*/  IMAD R3, R8, 0x16, R3 ;  /* 0x0000001608037824 */ /* 0x000fc800078e0203 */
[C---:B------:R-:W-:Y:S01]  /*2040*/  VIADD R7, R3.reuse, 0x20 ;  /* 0x0000002003077836 */ /* 0x040fe20000000000 */
[C---:B------:R-:W-:Y:S01]  /*2050*/  ISETP.GE.U32.AND P6, PT, R3.reuse, R0, PT ;  /* 0x000000000300720c */ /* 0x040fe20003fc6070 */
[C---:B------:R-:W-:Y:S01]  /*2060*/  VIADD R9, R3.reuse, 0x40 ;  /* 0x0000004003097836 */ /* 0x040fe20000000000 */
[C---:B0-----:R-:W-:Y:S01]  /*2070*/  LEA R4, P1, R3.reuse, R4, 0x2 ;  /* 0x0000000403047211 */ /* 0x041fe200078210ff */
[----:B------:R-:W-:Y:S01]  /*2080*/  VIADD R11, R3, 0x60 ;  /* 0x00000060030b7836 */ /* 0x000fe20000000000 */
[-C--:B------:R-:W-:Y:S01]  /*2090*/  ISETP.GE.U32.AND P5, PT, R7, R0.reuse, PT ;  /* 0x000000000700720c */ /* 0x080fe20003fa6070 */
[----:B------:R-:W-:Y:S01]  /*20a0*/  VIADD R7, R3, 0x80 ;  /* 0x0000008003077836 */ /* 0x000fe20000000000 */
[-C--:B------:R-:W-:Y:S01]  /*20b0*/  ISETP.GE.U32.AND P0, PT, R9, R0.reuse, PT ;  /* 0x000000000900720c */ /* 0x080fe20003f06070 */
[----:B------:R-:W-:Y:S01]  /*20c0*/  IMAD.X R5, RZ, RZ, R5, P1 ;  /* 0x000000ffff057224 */ /* 0x000fe200008e0605 */
[-C--:B------:R-:W-:Y:S01]  /*20d0*/  ISETP.GE.U32.AND P4, PT, R11, R0.reuse, PT ;  /* 0x000000000b00720c */ /* 0x080fe20003f86070 */
[----:B------:R-:W-:Y:S01]  /*20e0*/  VIADD R9, R3, 0xa0 ;  /* 0x000000a003097836 */ /* 0x000fe20000000000 */
[----:B------:R-:W-:Y:S01]  /*20f0*/  ISETP.GE.U32.AND P3, PT, R7, R0, PT ;  /* 0x000000000700720c */ /* 0x000fe20003f66070 */
[----:B------:R-:W-:-:S03]  /*2100*/  VIADD R7, R3, 0xc0 ;  /* 0x000000c003077836 */ /* 0x000fc60000000000 */
[-C--:B------:R-:W-:Y:S01]  /*2110*/  ISETP.GE.U32.AND P2, PT, R9, R0.reuse, PT ;  /* 0x000000000900720c */ /* 0x080fe20003f46070 */
[----:B------:R-:W-:Y:S01]  /*2120*/  VIADD R9, R3, 0x100 ;  /* 0x0000010003097836 */ /* 0x000fe20000000000 */
[-C--:B------:R-:W-:Y:S01]  /*2130*/  ISETP.GE.U32.AND P1, PT, R7, R0.reuse, PT ;  /* 0x000000000700720c */ /* 0x080fe20003f26070 */
[C---:B------:R-:W-:Y:S02]  /*2140*/  VIADD R7, R3.reuse, 0xe0 ;  /* 0x000000e003077836 */ /* 0x040fe40000000000 */
[----:B------:R-:W-:Y:S02]  /*2150*/  VIADD R39, R3, 0x2a0 ;  /* 0x000002a003277836 */ /* 0x000fe40000000000 */
[----:B--2---:R-:W-:Y:S02]  /*2160*/  IMAD.MOV.U32 R16, RZ, RZ, R6 ;  /* 0x000000ffff107224 */ /* 0x004fe400078e0006 */
[----:B------:R-:W2:Y:S01]  /*2170*/  @!P6 LDG.E R6, desc[UR8][R4.64] ;  /* 0x000000080406e981 */ /* 0x000ea2000c1e1900 */
[----:B------:R-:W-:Y:S01]  /*2180*/  ISETP.GE.U32.AND P6, PT, R7, R0, PT ;  /* 0x000000000700720c */ /* 0x000fe20003fc6070 */
[----:B------:R-:W-:-:S02]  /*2190*/  IMAD.MOV.U32 R10, RZ, RZ, R16 ;  /* 0x000000ffff0a7224 */ /* 0x000fc400078e0010 */
[----:B------:R-:W-:Y:S02]  /*21a0*/  VIADD R7, R3, 0x120 ;  /* 0x0000012003077836 */ /* 0x000fe40000000000 */
[--C-:B------:R-:W-:Y:S02]  /*21b0*/  IMAD.MOV.U32 R12, RZ, RZ, R16.reuse ;  /* 0x000000ffff0c7224 */ /* 0x100fe400078e0010 */
[----:B------:R-:W3:Y:S01]  /*21c0*/  @!P0 LDG.E R10, desc[UR8][R4.64+0x100] ;  /* 0x00010008040a8981 */ /* 0x000ee2000c1e1900 */
[-C--:B------:R-:W-:Y:S01]  /*21d0*/  ISETP.GE.U32.AND P0, PT, R7, R0.reuse, PT ;  /* 0x000000000700720c */ /* 0x080fe20003f06070 */
[----:B------:R-:W-:Y:S02]  /*21e0*/  VIADD R7, R3, 0x140 ;  /* 0x0000014003077836 */ /* 0x000fe40000000000 */
[--C-:B------:R-:W-:Y:S01]  /*21f0*/  IMAD.MOV.U32 R8, RZ, RZ, R16.reuse ;  /* 0x000000ffff087224 */ /* 0x100fe200078e0010 */
[----:B------:R-:W4:Y:S01]  /*2200*/  @!P4 LDG.E R12, desc[UR8][R4.64+0x180] ;  /* 0x00018008040cc981 */ /* 0x000f22000c1e1900 */
[----:B------:R-:W-:Y:S01]  /*2210*/  IMAD.MOV.U32 R18, RZ, RZ, R16 ;  /* 0x000000ffff127224 */ /* 0x000fe200078e0010 */
[----:B------:R-:W-:Y:S01]  /*2220*/  ISETP.GE.U32.AND P4, PT, R7, R0, PT ;  /* 0x000000000700720c */ /* 0x000fe20003f86070 */
[----:B------:R-:W-:-:S02]  /*2230*/  VIADD R7, R3, 0x180 ;  /* 0x0000018003077836 */ /* 0x000fc40000000000 */
[----:B------:R-:W4:Y:S01]  /*2240*/  @!P5 LDG.E R8, desc[UR8][R4.64+0x80] ;  /* 0x000080080408d981 */ /* 0x000f22000c1e1900 */
[-C--:B------:R-:W-:Y:S01]  /*2250*/  ISETP.GE.U32.AND P5, PT, R9, R0.reuse, PT ;  /* 0x000000000900720c */ /* 0x080fe20003fa6070 */
[--C-:B------:R-:W-:Y:S02]  /*2260*/  IMAD.MOV.U32 R20, RZ, RZ, R16.reuse ;  /* 0x000000ffff147224 */ /* 0x100fe400078e0010 */
[----:B------:R-:W4:Y:S01]  /*2270*/  @!P2 LDG.E R18, desc[UR8][R4.64+0x280] ;  /* 0x000280080412a981 */ /* 0x000f22000c1e1900 */
[-C--:B------:R-:W-:Y:S01]  /*2280*/  ISETP.GE.U32.AND P2, PT, R7, R0.reuse, PT ;  /* 0x000000000700720c */ /* 0x080fe20003f46070 */
[C---:B------:R-:W-:Y:S02]  /*2290*/  VIADD R7, R3.reuse, 0x1a0 ;  /* 0x000001a003077836 */ /* 0x040fe40000000000 */
[--C-:B------:R-:W-:Y:S01]  /*22a0*/  IMAD.MOV.U32 R14, RZ, RZ, R16.reuse ;  /* 0x000000ffff0e7224 */ /* 0x100fe200078e0010 */
[----:B------:R-:W4:Y:S01]  /*22b0*/  @!P1 LDG.E R20, desc[UR8][R4.64+0x300] ;  /* 0x0003000804149981 */ /* 0x000f22000c1e1900 */
[----:B------:R-:W-:Y:S01]  /*22c0*/  VIADD R9, R3, 0x160 ;  /* 0x0000016003097836 */ /* 0x000fe20000000000 */
[----:B------:R-:W-:Y:S01]  /*22d0*/  ISETP.GE.U32.AND P1, PT, R7, R0, PT ;  /* 0x000000000700720c */ /* 0x000fe20003f26070 */
[----:B------:R-:W-:-:S02]  /*22e0*/  IMAD.MOV.U32 R24, RZ, RZ, R16 ;  /* 0x000000ffff187224 */ /* 0x000fc400078e0010 */
[----:B------:R-:W-:Y:S01]  /*22f0*/  VIADD R7, R3, 0x1e0 ;  /* 0x000001e003077836 */ /* 0x000fe20000000000 */
[----:B------:R-:W4:Y:S01]  /*2300*/  @!P3 LDG.E R14, desc[UR8][R4.64+0x200] ;  /* 0x00020008040eb981 */ /* 0x000f22000c1e1900 */
[--C-:B------:R-:W-:Y:S01]  /*2310*/  IMAD.MOV.U32 R22, RZ, RZ, R16.reuse ;  /* 0x000000ffff167224 */ /* 0x100fe200078e0010 */
[-C--:B------:R-:W-:Y:S01]  /*2320*/  ISETP.GE.U32.AND P3, PT, R9, R0.reuse, PT ;  /* 0x000000000900720c */ /* 0x080fe20003f66070 */
[----:B------:R-:W-:Y:S01]  /*2330*/  VIADD R9, R3, 0x1c0 ;  /* 0x000001c003097836 */ /* 0x000fe20000000000 */
[----:B------:R-:W4:Y:S01]  /*2340*/  @!P5 LDG.E R24, desc[UR8][R4.64+0x400] ;  /* 0x000400080418d981 */ /* 0x000f22000c1e1900 */
[--C-:B------:R-:W-:Y:S01]  /*2350*/  IMAD.MOV.U32 R26, RZ, RZ, R16.reuse ;  /* 0x000000ffff1a7224 */ /* 0x100fe200078e0010 */
[-C--:B------:R-:W-:Y:S01]  /*2360*/  ISETP.GE.U32.AND P5, PT, R7, R0.reuse, PT ;  /* 0x000000000700720c */ /* 0x080fe20003fa6070 */
[----:B------:R-:W-:Y:S01]  /*2370*/  VIADD R7, R3, 0x200 ;  /* 0x0000020003077836 */ /* 0x000fe20000000000 */
[----:B------:R-:W4:Y:S01]  /*2380*/  @!P6 LDG.E R22, desc[UR8][R4.64+0x380] ;  /* 0x000380080416e981 */ /* 0x000f22000c1e1900 */
[----:B------:R-:W-:Y:S01]  /*2390*/  ISETP.GE.U32.AND P6, PT, R9, R0, PT ;  /* 0x000000000900720c */ /* 0x000fe20003fc6070 */
[----:B------:R-:W-:-:S02]  /*23a0*/  IMAD.MOV.U32 R28, RZ, RZ, R16 ;  /* 0x000000ffff1c7224 */ /* 0x000fc400078e0010 */
[--C-:B------:R-:W-:Y:S01]  /*23b0*/  IMAD.MOV.U32 R30, RZ, RZ, R16.reuse ;  /* 0x000000ffff1e7224 */ /* 0x100fe200078e0010 */
[----:B------:R-:W4:Y:S01]  /*23c0*/  @!P0 LDG.E R26, desc[UR8][R4.64+0x480] ;  /* 0x00048008041a8981 */ /* 0x000f22000c1e1900 */
[-C--:B------:R-:W-:Y:S01]  /*23d0*/  ISETP.GE.U32.AND P0, PT, R7, R0.reuse, PT ;  /* 0x000000000700720c */ /* 0x080fe20003f06070 */
[C---:B------:R-:W-:Y:S02]  /*23e0*/  VIADD R9, R3.reuse, 0x220 ;  /* 0x0000022003097836 */ /* 0x040fe40000000000 */
[----:B------:R-:W-:Y:S01]  /*23f0*/  VIADD R7, R3, 0x240 ;  /* 0x0000024003077836 */ /* 0x000fe20000000000 */
[----:B------:R-:W4:Y:S01]  /*2400*/  @!P4 LDG.E R28, desc[UR8][R4.64+0x500] ;  /* 0x00050008041cc981 */ /* 0x000f22000c1e1900 */
[--C-:B------:R-:W-:Y:S01]  /*2410*/  IMAD.MOV.U32 R32, RZ, RZ, R16.reuse ;  /* 0x000000ffff207224 */ /* 0x100fe200078e0010 */
[-C--:B------:R-:W-:Y:S01]  /*2420*/  ISETP.GE.U32.AND P4, PT, R9, R0.reuse, PT ;  /* 0x000000000900720c */ /* 0x080fe20003f86070 */
[--C-:B------:R-:W-:Y:S01]  /*2430*/  IMAD.MOV.U32 R34, RZ, RZ, R16.reuse ;  /* 0x000000ffff227224 */ /* 0x100fe200078e0010 */
[----:B------:R-:W4:Y:S01]  /*2440*/  @!P3 LDG.E R30, desc[UR8][R4.64+0x580] ;  /* 0x00058008041eb981 */ /* 0x000f22000c1e1900 */
[----:B------:R-:W-:Y:S01]  /*2450*/  IMAD.MOV.U32 R36, RZ, RZ, R16 ;  /* 0x000000ffff247224 */ /* 0x000fe200078e0010 */
[----:B------:R-:W-:Y:S01]  /*2460*/  ISETP.GE.U32.AND P3, PT, R7, R0, PT ;  /* 0x000000000700720c */ /* 0x000fe20003f66070 */
[C---:B------:R-:W-:Y:S01]  /*2470*/  VIADD R7, R3.reuse, 0x260 ;  /* 0x0000026003077836 */ /* 0x040fe20000000000 */
[----:B------:R-:W4:Y:S01]  /*2480*/  @!P2 LDG.E R32, desc[UR8][R4.64+0x600] ;  /* 0x000600080420a981 */ /* 0x000f22000c1e1900 */
[----:B------:R-:W-:-:S03]  /*2490*/  VIADD R9, R3, 0x280 ;  /* 0x0000028003097836 */ /* 0x000fc60000000000 */
[----:B------:R-:W4:Y:S01]  /*24a0*/  @!P1 LDG.E R34, desc[UR8][R4.64+0x680] ;  /* 0x0006800804229981 */ /* 0x000f22000c1e1900 */
[-C--:B------:R-:W-:Y:S02]  /*24b0*/  ISETP.GE.U32.AND P2, PT, R7, R0.reuse, PT ;  /* 0x000000000700720c */ /* 0x080fe40003f46070 */
[-C--:B------:R-:W-:Y:S01]  /*24c0*/  ISETP.GE.U32.AND P1, PT, R9, R0.reuse, PT ;  /* 0x000000000900720c */ /* 0x080fe20003f26070 */
[----:B------:R-:W4:Y:S01]  /*24d0*/  @!P6 LDG.E R36, desc[UR8][R4.64+0x700] ;  /* 0x000700080424e981 */ /* 0x000f22000c1e1900 */
[----:B------:R-:W-:Y:S01]  /*24e0*/  ISETP.GE.U32.AND P6, PT, R39, R0, PT ;  /* 0x000000002700720c */ /* 0x000fe20003fc6070 */
[--C-:B------:R-:W-:Y:S02]  /*24f0*/  IMAD.MOV.U32 R46, RZ, RZ, R16.reuse ;  /* 0x000000ffff2e7224 */ /* 0x100fe400078e0010 */
[--C-:B------:R-:W-:Y:S02]  /*2500*/  IMAD.MOV.U32 R48, RZ, RZ, R16.reuse ;  /* 0x000000ffff307224 */ /* 0x100fe400078e0010 */
[----:B------:R-:W-:-:S02]  /*2510*/  IMAD.MOV.U32 R50, RZ, RZ, R16 ;  /* 0x000000ffff327224 */ /* 0x000fc400078e0010 */
        /* <DEDUP_REMOVED lines=13> */
[----:B------:R-:W-:Y:S01]  /*25f0*/  UMOV UR4, 0x400 ;  /* 0x0000040000047882 */ /* 0x000fe20000000000 */
[----:B------:R-:W-:Y:S01]  /*2600*/  ISETP.NE.AND P0, PT, R42, RZ, PT ;  /* 0x000000ff2a00720c */ /* 0x000fe20003f05270 */
[----:B-1----:R-:W-:-:S02]  /*2610*/  ULEA UR4, UR5, UR4, 0x18 ;  /* 0x0000000405047291 */ /* 0x002fc4000f8ec0ff */
[----:B0-----:R-:W-:-:S05]  /*2620*/  IMAD R41, R43, 0x2c0, R38 ;  /* 0x000002c02b297824 */ /* 0x001fca00078e0226 */
        /* <DEDUP_REMOVED lines=39> */
[----:B------:R-:W-:Y:S02]  /*28a0*/  ISETP.NE.AND P1, PT, R38, 0x1f, PT ;  /* 0x0000001f2600780c */ /* 0x000fe40003f25270 */
[----:B---3--:R-:W-:Y:S02]  /*28b0*/  IADD3 R16, PT, PT, R8, R7, R16 ;  /* 0x0000000708107210 */ /* 0x008fe40007ffe010 */
[----:B------:R-:W-:Y:S02]  /*28c0*/  ISETP.NE.AND P2, PT, R43, 0xb, PT ;  /* 0x0000000b2b00780c */ /* 0x000fe40003f45270 */
        /* <DEDUP_REMOVED lines=52> */
[----:B------:R-:W-:Y:S02]  /*2c10*/  ISETP.NE.AND P1, PT, R38, RZ, PT ;  /* 0x000000ff2600720c */ /* 0x000fe40003f25270 */
[----:B------:R-:W-:Y:S01]  /*2c20*/  SEL R16, R25, R16, !P0 ;  /* 0x0000001019107207 */ /* 0x000fe20004000000 */
[----:B------:R-:W-:Y:S01]  /*2c30*/  @!P2 IMAD.IADD R16, R26, 0x1, R25 ;  /* 0x000000011a10a824 */ /* 0x000fe200078e0219 */
[----:B------:R-:W-:-:S02]  /*2c40*/  ISETP.GE.U32.AND P0, PT, R2, 0x20, PT ;  /* 0x000000200200780c */ /* 0x000fc40003f06070 */
[----:B------:R-:W-:Y:S02]  /*2c50*/  SEL R37, R37, RZ, P1 ;  /* 0x000000ff25257207 */ /* 0x000fe40000800000 */
[----:B------:R-:W-:-:S04]  /*2c60*/  SEL R17, R16, RZ, P0 ;  /* 0x000000ff10117207 */ /* 0x000fc80000000000 */
[----:B-----5:R-:W-:Y:S01]  /*2c70*/  IADD3 R44, PT, PT, R17, R37, R44 ;  /* 0x00000025112c7210 */ /* 0x020fe20007ffe02c */
[----:B------:R-:W-:Y:S06]  /*2c80*/  BRA `(.L_x_335) ;  /* 0x0000000c00e87947 */ /* 0x000fec0003800000 */
.L_x_334:
[----:B0-2---:R-:W-:Y:S02]  /*2c90*/  IADD3 R16, PT, PT, R6, R5, R4 ;  /* 0x0000000506107210 */ /* 0x005fe40007ffe004 */
[----:B------:R-:W-:Y:S02]  /*2ca0*/  ISETP.NE.AND P1, PT, R38, 0x1f, PT ;  /* 0x0000001f2600780c */ /* 0x000fe40003f25270 */
        /* <DEDUP_REMOVED lines=52> */
[----:B------:R-:W-:Y:S01]  /*2ff0*/  SEL R16, R23, R16, !P0 ;  /* 0x0000001017107207 */ /* 0x000fe20004000000 */
[----:B------:R-:W-:Y:S01]  /*3000*/  IMAD.IADD R23, R44, 0x1, -R37 ;  /* 0x000000012c177824 */ /* 0x000fe200078e0a25 */
[C---:B------:R-:W-:Y:S02]  /*3010*/  ISETP.NE.AND P0, PT, R43.reuse, 0xa, PT ;  /* 0x0000000a2b00780c */ /* 0x040fe40003f05270 */
[----:B------:R-:W-:Y:S02]  /*3020*/  SEL R16, R24, R16, !P1 ;  /* 0x0000001018107207 */ /* 0x000fe40004800000 */
[----:B------:R-:W-:Y:S02]  /*3030*/  ISETP.NE.AND P1, PT, R43, 0xb, PT ;  /* 0x0000000b2b00780c */ /* 0x000fe40003f25270 */
[----:B------:R-:W-:Y:S02]  /*3040*/  SEL R16, R25, R16, !P0 ;  /* 0x0000001019107207 */ /* 0x000fe40004000000 */
[----:B------:R-:W-:-:S02]  /*3050*/  ISETP.GT.U32.AND P0, PT, R2, 0x1f, PT ;  /* 0x0000001f0200780c */ /* 0x000fc40003f04070 */
[----:B------:R-:W-:Y:S02]  /*3060*/  SEL R17, R23, RZ, P2 ;  /* 0x000000ff17117207 */ /* 0x000fe40001000000 */
        /* <DEDUP_REMOVED lines=20> */
.L_x_381:
[----:B------:R-:W-:Y:S05]  /*31b0*/  @!P0 BRA `(.L_x_338) ;  /* 0x0000000000748947 */ /* 0x000fea0003800000 */
[----:B------:R-:W-:-:S07]  /*31c0*/  IMAD.MOV.U32 R20, RZ, RZ, 0x3b8 ;  /* 0x000003b8ff147424 */ /* 0x000fce00078e00ff */
.L_x_340:
        /* <DEDUP_REMOVED lines=27> */
.L_x_384:
[----:B------:R-:W-:Y:S05]  /*3380*/  @P0 BRA `(.L_x_340) ;  /* 0xfffffffc00900947 */ /* 0x000fea000383ffff */
.L_x_338:
[----:B------:R-:W-:Y:S01]  /*3390*/  UMOV UR5, 0xffffffff ;  /* 0xffffffff00057882 */ /* 0x000fe20000000000 */
[----:B------:R-:W-:Y:S02]  /*33a0*/  ISETP.NE.AND P0, PT, R18, 0x65, PT ;  /* 0x000000651200780c */ /* 0x000fe40003f05270 */
[----:B------:R-:W-:Y:S11]  /*33b0*/  BRA.DIV UR5, `(.L_x_341) ;  /* 0x0000001e05047947 */ /* 0x000ff6000b800000 */
[----:B------:R-:W0:Y:S01]  /*33c0*/  S2R R26, SR_GEMASK ;  /* 0x00000000001a7919 */ /* 0x000e220000003c00 */
[----:B------:R-:W-:Y:S01]  /*33d0*/  VOTE.ANY R21, PT, !P0 ;  /* 0x0000000000157806 */ /* 0x000fe200040e0100 */
[----:B------:R-:W-:-:S03]  /*33e0*/  VIADD R17, R38, 0x2 ;  /* 0x0000000226117836 */ /* 0x000fc60000000000 */
[----:B0-----:R-:W-:-:S05]  /*33f0*/  LOP3.LUT R21, R21, 0x80000000, R26, 0xec, !PT ;  /* 0x8000000015157812 */ /* 0x001fca00078eec1a */
[----:B------:R-:W-:-:S05]  /*3400*/  VIADD R16, R21, 0xffffffff ;  /* 0xffffffff15107836 */ /* 0x000fca0000000000 */
[----:B------:R-:W-:Y:S01]  /*3410*/  LOP3.LUT R16, R21, R16, RZ, 0xc, !PT ;  /* 0x0000001015107212 */ /* 0x000fe200078e0cff */
[----:B------:R-:W-:-:S03]  /*3420*/  VIADD R21, R38, 0x10 ;  /* 0x0000001026157836 */ /* 0x000fc60000000000 */
[----:B------:R-:W0:Y:S02]  /*3430*/  POPC R20, R16 ;  /* 0x0000001000147309 */ /* 0x000e240000000000 */
[----:B0-----:R-:W0:Y:S01]  /*3440*/  SHFL.DOWN PT, R22, R19, 0x1, R20 ;  /* 0x0820000013167989 */ /* 0x001e2200000e0014 */
[-C--:B------:R-:W-:Y:S02]  /*3450*/  ISETP.GE.AND P0, PT, R38, R20.reuse, PT ;  /* 0x000000142600720c */ /* 0x080fe40003f06270 */
[-C--:B------:R-:W-:Y:S02]  /*3460*/  ISETP.GT.AND P2, PT, R21, R20.reuse, PT ;  /* 0x000000141500720c */ /* 0x080fe40003f44270 */
[----:B0-----:R-:W-:Y:S02]  /*3470*/  SEL R22, R22, RZ, !P0 ;  /* 0x000000ff16167207 */ /* 0x001fe40004000000 */
[----:B------:R-:W-:Y:S01]  /*3480*/  ISETP.GT.AND P0, PT, R17, R20, PT ;  /* 0x000000141100720c */ /* 0x000fe20003f04270 */
[----:B------:R-:W-:-:S02]  /*3490*/  VIADD R17, R38, 0x4 ;  /* 0x0000000426117836 */ /* 0x000fc40000000000 */
        /* <DEDUP_REMOVED lines=8> */
[----:B------:R-:W-:Y:S02]  /*3520*/  ISETP.GT.AND P0, PT, R17, R20, PT ;  /* 0x000000141100720c */ /* 0x000fe40003f04270 */
[----:B------:R-:W0:Y:S01]  /*3530*/  LDC.64 R16, c[0x0][0x390] ;  /* 0x0000e400ff107b82 */ /* 0x000e220000000a00 */
[----:B------:R-:W-:-:S05]  /*3540*/  IMAD.IADD R19, R45, 0x1, R22 ;  /* 0x000000012d137824 */ /* 0x000fca00078e0216 */
[----:B------:R-:W1:Y:S01]  /*3550*/  SHFL.DOWN PT, R22, R19, 0x8, R20 ;  /* 0x0900000013167989 */ /* 0x000e6200000e0014 */
[----:B0-----:R-:W-:-:S05]  /*3560*/  IADD3 R44, P3, PT, R16, 0x100, RZ ;  /* 0x00000100102c7810 */ /* 0x001fca0007f7e0ff */
[----:B------:R-:W-:Y:S01]  /*3570*/  IMAD.X R45, RZ, RZ, R17, P3 ;  /* 0x000000ffff2d7224 */ /* 0x000fe200018e0611 */
[----:B-1----:R-:W-:Y:S02]  /*3580*/  SEL R22, R22, RZ, !P0 ;  /* 0x000000ff16167207 */ /* 0x002fe40004000000 */
[----:B------:R-:W-:-:S03]  /*3590*/  ISETP.NE.AND P0, PT, R18, 0x65, PT ;  /* 0x000000651200780c */ /* 0x000fc60003f05270 */
[----:B------:R-:W-:-:S05]  /*35a0*/  IMAD.IADD R43, R19, 0x1, R22 ;  /* 0x00000001132b7824 */ /* 0x000fca00078e0216 */
[----:B------:R-:W0:Y:S05]  /*35b0*/  SHFL.DOWN PT, R22, R43, 0x10, R20 ;  /* 0x0a0000002b167989 */ /* 0x000e2a00000e0014 */
[----:B------:R-:W-:Y:S02]  /*35c0*/  VOTE.ALL P0, P0 ;  /* 0x0000000000ff7806 */ /* 0x000fe40000000000 */
[----:B0-----:R-:W-:-:S05]  /*35d0*/  SEL R22, R22, RZ, !P2 ;  /* 0x000000ff16167207 */ /* 0x001fca0005000000 */
[----:B------:R-:W-:-:S07]  /*35e0*/  IMAD.IADD R46, R43, 0x1, R22 ;  /* 0x000000012b2e7824 */ /* 0x000fce00078e0216 */
.L_x_393:
[----:B------:R-:W-:Y:S05]  /*35f0*/  @!P0 BRA `(.L_x_342) ;  /* 0x00000004002c8947 */ /* 0x000fea0003800000 */
[----:B------:R-:W-:-:S07]  /*3600*/  IMAD.MOV.U32 R43, RZ, RZ, 0x3b8 ;  /* 0x000003b8ff2b7424 */ /* 0x000fce00078e00ff */
.L_x_348:
        /* <DEDUP_REMOVED lines=8> */
.L_x_396:
[----:B------:R-:W-:Y:S05]  /*3690*/  @!P0 BRA `(.L_x_344) ;  /* 0x0000000000748947 */ /* 0x000fea0003800000 */
[----:B------:R-:W-:-:S07]  /*36a0*/  IMAD.MOV.U32 R20, RZ, RZ, R43 ;  /* 0x000000ffff147224 */ /* 0x000fce00078e002b */
.L_x_346:
        /* <DEDUP_REMOVED lines=27> */
.L_x_399:
[----:B------:R-:W-:Y:S05]  /*3860*/  @P0 BRA `(.L_x_346) ;  /* 0xfffffffc00900947 */ /* 0x000fea000383ffff */
.L_x_344:
[----:B------:R-:W-:Y:S01]  /*3870*/  UMOV UR5, 0xffffffff ;  /* 0xffffffff00057882 */ /* 0x000fe20000000000 */
[----:B------:R-:W-:Y:S02]  /*3880*/  ISETP.NE.AND P0, PT, R18, 0x65, PT ;  /* 0x000000651200780c */ /* 0x000fe40003f05270 */
[----:B------:R-:W-:Y:S11]  /*3890*/  BRA.DIV UR5, `(.L_x_347) ;  /* 0x0000001e05107947 */ /* 0x000ff6000b800000 */
[----:B------:R-:W-:Y:S01]  /*38a0*/  VOTE.ANY R21, PT, !P0 ;  /* 0x0000000000157806 */ /* 0x000fe200040e0100 */
[----:B------:R-:W-:Y:S02]  /*38b0*/  VIADD R17, R38, 0x2 ;  /* 0x0000000226117836 */ /* 0x000fe40000000000 */
[----:B------:R-:W-:Y:S01]  /*38c0*/  VIADD R37, R37, 0xffffffe0 ;  /* 0xffffffe025257836 */ /* 0x000fe20000000000 */
[----:B------:R-:W-:-:S05]  /*38d0*/  LOP3.LUT R21, R21, 0x80000000, R26, 0xec, !PT ;  /* 0x8000000015157812 */ /* 0x000fca00078eec1a */
[----:B------:R-:W-:-:S05]  /*38e0*/  VIADD R16, R21, 0xffffffff ;  /* 0xffffffff15107836 */ /* 0x000fca0000000000 */
[----:B------:R-:W-:-:S04]  /*38f0*/  LOP3.LUT R16, R21, R16, RZ, 0xc, !PT ;  /* 0x0000001015107212 */ /* 0x000fc800078e0cff */
        /* <DEDUP_REMOVED lines=16> */
[----:B------:R-:W-:-:S03]  /*3a00*/  IMAD.IADD R19, R49, 0x1, R22 ;  /* 0x0000000131137824 */ /* 0x000fc600078e0216 */
[----:B------:R-:W-:Y:S02]  /*3a10*/  ISETP.GT.AND P2, PT, R17, R20, PT ;  /* 0x000000141100720c */ /* 0x000fe40003f44270 */
        /* <DEDUP_REMOVED lines=8> */
.L_x_408:
[----:B------:R-:W-:Y:S05]  /*3aa0*/  @P0 BRA `(.L_x_348) ;  /* 0xfffffff800d80947 */ /* 0x000fea000383ffff */
.L_x_342:
        /* <DEDUP_REMOVED lines=15> */
.L_x_336:
        /* <DEDUP_REMOVED lines=9> */
.L_x_335:
[----:B------:R-:W-:Y:S01]  /*3c30*/  IMAD.IADD R45, R4, 0x1, R44 ;  /* 0x00000001042d7824 */ /* 0x000fe200078e022c */
[----:B------:R-:W-:Y:S01]  /*3c40*/  BAR.SYNC.DEFER_BLOCKING 0x0 ;  /* 0x0000000000007b1d */ /* 0x000fe20000010000 */
[----:B------:R-:W-:Y:S02]  /*3c50*/  ISETP.NE.AND P0, PT, R2, RZ, PT ;  /* 0x000000ff0200720c */ /* 0x000fe40003f05270 */
[----:B------:R-:W-:-:S05]  /*3c60*/  IMAD.IADD R4, R5, 0x1, R45 ;  /* 0x0000000105047824 */ /* 0x000fca00078e022d */
[----:B------:R-:W0:Y:S01]  /*3c70*/  S2UR UR5, SR_CTAID.X ;  /* 0x00000000000579c3 */ /* 0x000e220000002500 */
[----:B------:R-:W-:Y:S01]  /*3c80*/  IMAD.IADD R5, R6, 0x1, R4 ;  /* 0x0000000106057824 */ /* 0x000fe200078e0204 */
[----:B------:R-:W1:Y:S03]  /*3c90*/  LDCU.64 UR6, c[0x0][0x388] ;  /* 0x00007100ff0677ac */ /* 0x000e660008000a00 */
[----:B------:R-:W-:-:S04]  /*3ca0*/  IMAD.IADD R6, R7, 0x1, R5 ;  /* 0x0000000107067824 */ /* 0x000fc800078e0205 */
[----:B------:R-:W-:-:S04]  /*3cb0*/  IMAD.IADD R7, R8, 0x1, R6 ;  /* 0x0000000108077824 */ /* 0x000fc800078e0206 */
[----:B------:R-:W-:-:S04]  /*3cc0*/  IMAD.IADD R8, R9, 0x1, R7 ;  /* 0x0000000109087824 */ /* 0x000fc800078e0207 */
[----:B------:R-:W-:Y:S01]  /*3cd0*/  IMAD.IADD R9, R10, 0x1, R8 ;  /* 0x000000010a097824 */ /* 0x000fe200078e0208 */
[----:B------:R-:W-:Y:S03]  /*3ce0*/  STS.64 [R40], R44 ;  /* 0x0000002c28007388 */ /* 0x000fe60000000a00 */
[----:B------:R-:W-:Y:S01]  /*3cf0*/  IMAD.IADD R10, R11, 0x1, R9 ;  /* 0x000000010b0a7824 */ /* 0x000fe200078e0209 */
[----:B------:R2:W-:Y:S03]  /*3d00*/  STS.64 [R40+0x8], R4 ;  /* 0x0000080428007388 */ /* 0x0005e60000000a00 */
[----:B------:R-:W-:Y:S01]  /*3d10*/  IMAD.IADD R11, R12, 0x1, R10 ;  /* 0x000000010c0b7824 */ /* 0x000fe200078e020a */
[----:B------:R3:W-:Y:S03]  /*3d20*/  STS.64 [R40+0x10], R6 ;  /* 0x0000100628007388 */ /* 0x0007e60000000a00 */
[----:B------:R-:W-:Y:S01]  /*3d30*/  IMAD.IADD R12, R13, 0x1, R11 ;  /* 0x000000010d0c7824 */ /* 0x000fe200078e020b */
[----:B------:R-:W-:Y:S03]  /*3d40*/  STS.64 [R40+0x18], R8 ;  /* 0x0000180828007388 */ /* 0x000fe60000000a00 */
[----:B------:R-:W-:Y:S01]  /*3d50*/  IMAD.IADD R13, R14, 0x1, R12 ;  /* 0x000000010e0d7824 */ /* 0x000fe200078e020c */
[----:B------:R-:W-:Y:S01]  /*3d60*/  STS.64 [R40+0x20], R10 ;  /* 0x0000200a28007388 */ /* 0x000fe20000000a00 */
[----:B--2---:R-:W0:Y:S02]  /*3d70*/  LDC R4, c[0x0][0x398] ;  /* 0x0000e600ff047b82 */ /* 0x004e240000000800 */
[----:B------:R-:W-:Y:S01]  /*3d80*/  IMAD.IADD R14, R15, 0x1, R13 ;  /* 0x000000010f0e7824 */ /* 0x000fe200078e020d */
[----:B------:R2:W-:Y:S03]  /*3d90*/  STS.64 [R40+0x28], R12 ;  /* 0x0000280c28007388 */ /* 0x0005e60000000a00 */
[----:B------:R-:W-:Y:S01]  /*3da0*/  IMAD.IADD R15, R28, 0x1, R14 ;  /* 0x000000011c0f7824 */ /* 0x000fe200078e020e */
[----:B------:R-:W4:Y:S03]  /*3db0*/  S2R R5, SR_TID.X ;  /* 0x0000000000057919 */ /* 0x000f260000002100 */
[----:B------:R-:W-:Y:S01]  /*3dc0*/  IMAD.IADD R16, R29, 0x1, R15 ;  /* 0x000000011d107824 */ /* 0x000fe200078e020f */
[----:B------:R-:W-:Y:S03]  /*3dd0*/  STS.64 [R40+0x30], R14 ;  /* 0x0000300e28007388 */ /* 0x000fe60000000a00 */
[----:B------:R-:W-:Y:S01]  /*3de0*/  IMAD.IADD R17, R30, 0x1, R16 ;  /* 0x000000011e117824 */ /* 0x000fe200078e0210 */
[----:B---3--:R-:W3:Y:S03]  /*3df0*/  S2R R6, SR_TID.X ;  /* 0x0000000000067919 */ /* 0x008ee60000002100 */
[----:B------:R-:W-:Y:S01]  /*3e00*/  IMAD.IADD R18, R31, 0x1, R17 ;  /* 0x000000011f127824 */ /* 0x000fe200078e0211 */
[----:B------:R-:W-:Y:S03]  /*3e10*/  STS.64 [R40+0x38], R16 ;  /* 0x0000381028007388 */ /* 0x000fe60000000a00 */
[----:B------:R-:W-:-:S02]  /*3e20*/  IMAD.IADD R19, R32, 0x1, R18 ;  /* 0x0000000120137824 */ /* 0x000fc400078e0212 */
[----:B0-----:R-:W-:Y:S02]  /*3e30*/  VIADD R4, R4, UR5 ;  /* 0x0000000504047c36 */ /* 0x001fe40008000000 */
[----:B------:R-:W-:Y:S01]  /*3e40*/  IMAD.IADD R20, R33, 0x1, R19 ;  /* 0x0000000121147824 */ /* 0x000fe200078e0213 */
[----:B------:R-:W-:Y:S01]  /*3e50*/  STS.64 [R40+0x40], R18 ;  /* 0x0000401228007388 */ /* 0x000fe20000000a00 */
[----:B--2---:R-:W-:Y:S02]  /*3e60*/  IMAD R12, R4, 0x2100, RZ ;  /* 0x00002100040c7824 */ /* 0x004fe400078e02ff */
[----:B------:R-:W-:-:S04]  /*3e70*/  IMAD.IADD R21, R34, 0x1, R20 ;  /* 0x0000000122157824 */ /* 0x000fc800078e0214 */
[----:B------:R-:W-:Y:S01]  /*3e80*/  IMAD.IADD R22, R35, 0x1, R21 ;  /* 0x0000000123167824 */ /* 0x000fe200078e0215 */
[----:B------:R-:W-:Y:S03]  /*3e90*/  STS.64 [R40+0x48], R20 ;  /* 0x0000481428007388 */ /* 0x000fe60000000a00 */
[----:B------:R-:W-:Y:S01]  /*3ea0*/  IMAD.IADD R23, R36, 0x1, R22 ;  /* 0x0000000124177824 */ /* 0x000fe200078e0216 */
[C---:B----4-:R-:W-:Y:S02]  /*3eb0*/  LOP3.LUT R4, R5.reuse, 0x1f, RZ, 0xc0, !PT ;  /* 0x0000001f05047812 */ /* 0x050fe400078ec0ff */
[----:B------:R-:W-:Y:S02]  /*3ec0*/  LOP3.LUT R10, R5, 0x3e0, RZ, 0xc0, !PT ;  /* 0x000003e0050a7812 */ /* 0x000fe400078ec0ff */
[----:B------:R-:W-:Y:S01]  /*3ed0*/  STS.64 [R40+0x50], R22 ;  /* 0x0000501628007388 */ /* 0x000fe20000000a00 */
[----:B------:R-:W-:-:S03]  /*3ee0*/  NOP ;  /* 0x0000000000007918 */ /* 0x000fc60000000000 */
[----:B------:R-:W-:Y:S01]  /*3ef0*/  LDS R45, [R41] ;  /* 0x00000000292d7984 */ /* 0x000fe20000000800 */
[----:B---3--:R-:W-:Y:S01]  /*3f00*/  LOP3.LUT R8, R6, 0x3e0, RZ, 0xc0, !PT ;  /* 0x000003e006087812 */ /* 0x008fe200078ec0ff */
[----:B------:R-:W-:Y:S02]  /*3f10*/  IMAD R10, R10, 0x16, R4 ;  /* 0x000000160a0a7824 */ /* 0x000fe400078e0204 */
        /* <DEDUP_REMOVED lines=20> */
[----:B------:R0:W-:Y:S04]  /*4060*/  LDS R25, [R41+0xa80] ;  /* 0x000a800029197984 */ /* 0x0001e80000000800 */
[----:B------:R2:W-:Y:S01]  /*4070*/  @!P0 STS [UR4+0x8400], R0 ;  /* 0x00840000ff008988 */ /* 0x0005e20008000804 */
[----:B------:R-:W-:Y:S01]  /*4080*/  BAR.SYNC.DEFER_BLOCKING 0x0 ;  /* 0x0000000000007b1d */ /* 0x000fe20000010000 */
[----:B0-----:R-:W-:Y:S01]  /*4090*/  LOP3.LUT R41, R6, 0x1f, RZ, 0xc0, !PT ;  /* 0x0000001f06297812 */ /* 0x001fe200078ec0ff */
[----:B------:R-:W-:Y:S01]  /*40a0*/  VIADD R6, R10, 0x60 ;  /* 0x000000600a067836 */ /* 0x000fe20000000000 */
[----:B------:R-:W-:-:S03]  /*40b0*/  IADD3 R5, P0, PT, R12, R3, RZ ;  /* 0x000000030c057210 */ /* 0x000fc60007f1e0ff */
[----:B------:R-:W-:Y:S02]  /*40c0*/  IMAD R8, R8, 0x16, R41 ;  /* 0x0000001608087824 */ /* 0x000fe400078e0229 */
[----:B--2---:R-:W-:Y:S01]  /*40d0*/  IMAD.X R0, RZ, RZ, RZ, P0 ;  /* 0x000000ffff007224 */ /* 0x004fe200000e06ff */
[----:B-1----:R-:W-:Y:S01]  /*40e0*/  LEA R4, P0, R5, UR6, 0x2 ;  /* 0x0000000605047c11 */ /* 0x002fe2000f8010ff */
[----:B------:R-:W-:-:S03]  /*40f0*/  VIADD R41, R10, 0x20 ;  /* 0x000000200a297836 */ /* 0x000fc60000000000 */
[----:B------:R-:W-:Y:S01]  /*4100*/  LEA.HI.X R5, R5, UR7, R0, 0x2, P0 ;  /* 0x0000000705057c11 */ /* 0x000fe200080f1400 */
[C---:B------:R-:W-:Y:S01]  /*4110*/  VIADD R0, R8.reuse, 0xc0 ;  /* 0x000000c008007836 */ /* 0x040fe20000000000 */
[----:B------:R-:W0:Y:S02]  /*4120*/  LDS R2, [UR4+0x8400] ;  /* 0x00840004ff027984 */ /* 0x000e240008000800 */
[-C--:B0-----:R-:W-:Y:S01]  /*4130*/  ISETP.GE.AND P6, PT, R3, R2.reuse, PT ;  /* 0x000000020300720c */ /* 0x081fe20003fc6270 */
[C---:B------:R-:W-:Y:S01]  /*4140*/  VIADD R3, R8.reuse, 0x80 ;  /* 0x0000008008037836 */ /* 0x040fe20000000000 */
[-C--:B------:R-:W-:Y:S01]  /*4150*/  ISETP.GE.AND P5, PT, R41, R2.reuse, PT ;  /* 0x000000022900720c */ /* 0x080fe20003fa6270 */
[----:B------:R-:W-:Y:S01]  /*4160*/  VIADD R41, R8, 0xa0 ;  /* 0x000000a008297836 */ /* 0x000fe20000000000 */
[-C--:B------:R-:W-:Y:S01]  /*4170*/  ISETP.GE.AND P0, PT, R6, R2.reuse, PT ;  /* 0x000000020600720c */ /* 0x080fe20003f06270 */
[C---:B------:R-:W-:Y:S01]  /*4180*/  VIADD R6, R8.reuse, 0xe0 ;  /* 0x000000e008067836 */ /* 0x040fe20000000000 */
[-C--:B------:R-:W-:Y:S01]  /*4190*/  ISETP.GE.AND P3, PT, R3, R2.reuse, PT ;  /* 0x000000020300720c */ /* 0x080fe20003f66270 */
[----:B------:R-:W-:Y:S01]  /*41a0*/  VIADD R3, R8, 0x100 ;  /* 0x0000010008037836 */ /* 0x000fe20000000000 */
[-C--:B------:R-:W-:Y:S01]  /*41b0*/  ISETP.GE.AND P2, PT, R0, R2.reuse, PT ;  /* 0x000000020000720c */ /* 0x080fe20003f46270 */
[----:B------:R-:W-:Y:S01]  /*41c0*/  VIADD R0, R10, 0x40 ;  /* 0x000000400a007836 */ /* 0x000fe20000000000 */
[-C--:B------:R-:W-:Y:S01]  /*41d0*/  ISETP.GE.AND P4, PT, R41, R2.reuse, PT ;  /* 0x000000022900720c */ /* 0x080fe20003f86270 */
[----:B------:R-:W-:Y:S01]  /*41e0*/  VIADD R41, R8, 0x120 ;  /* 0x0000012008297836 */ /* 0x000fe20000000000 */
[-C--:B------:R-:W-:Y:S01]  /*41f0*/  ISETP.GE.AND P1, PT, R6, R2.reuse, PT ;  /* 0x000000020600720c */ /* 0x080fe20003f26270 */
[----:B------:R-:W-:Y:S01]  /*4200*/  @!P6 STG.E desc[UR8][R4.64], R45 ;  /* 0x0000002d0400e986 */ /* 0x000fe2000c101908 */
[----:B------:R-:W-:Y:S01]  /*4210*/  ISETP.GE.AND P6, PT, R3, R2, PT ;  /* 0x000000020300720c */ /* 0x000fe20003fc6270 */
[----:B------:R-:W-:-:S02]  /*4220*/  VIADD R3, R10, 0x140 ;  /* 0x000001400a037836 */ /* 0x000fc40000000000 */
[----:B------:R-:W-:Y:S01]  /*4230*/  @!P5 STG.E desc[UR8][R4.64+0x80], R47 ;  /* 0x0000802f0400d986 */ /* 0x000fe2000c101908 */
[-C--:B------:R-:W-:Y:S01]  /*4240*/  ISETP.GE.AND P5, PT, R41, R2.reuse, PT ;  /* 0x000000022900720c */ /* 0x080fe20003fa6270 */
[C---:B------:R-:W-:Y:S02]  /*4250*/  VIADD R41, R10.reuse, 0x160 ;  /* 0x000001600a297836 */ /* 0x040fe40000000000 */
[----:B------:R-:W-:Y:S01]  /*4260*/  @!P0 STG.E desc[UR8][R4.64+0x180], R49 ;  /* 0x0001803104008986 */ /* 0x000fe2000c101908 */
[-C--:B------:R-:W-:Y:S01]  /*4270*/  ISETP.GE.AND P0, PT, R3, R2.reuse, PT ;  /* 0x000000020300720c */ /* 0x080fe20003f06270 */
[C---:B------:R-:W-:Y:S02]  /*4280*/  VIADD R3, R10.reuse, 0x180 ;  /* 0x000001800a037836 */ /* 0x040fe40000000000 */
[----:B------:R-:W-:Y:S01]  /*4290*/  @!P3 STG.E desc[UR8][R4.64+0x200], R51 ;  /* 0x000200330400b986 */ /* 0x000fe2000c101908 */
[----:B------:R-:W-:Y:S01]  /*42a0*/  ISETP.GE.AND P3, PT, R41, R2, PT ;  /* 0x000000022900720c */ /* 0x000fe20003f66270 */
[----:B------:R-:W-:-:S02]  /*42b0*/  VIADD R41, R10, 0x1a0 ;  /* 0x000001a00a297836 */ /* 0x000fc40000000000 */
[----:B------:R-:W-:Y:S01]  /*42c0*/  @!P2 STG.E desc[UR8][R4.64+0x300], R43 ;  /* 0x0003002b0400a986 */ /* 0x000fe2000c101908 */
[-C--:B------:R-:W-:Y:S01]  /*42d0*/  ISETP.GE.AND P2, PT, R3, R2.reuse, PT ;  /* 0x000000020300720c */ /* 0x080fe20003f46270 */
[----:B------:R-:W-:Y:S02]  /*42e0*/  VIADD R3, R8, 0x1c0 ;  /* 0x000001c008037836 */ /* 0x000fe40000000000 */
[----:B------:R-:W-:Y:S01]  /*42f0*/  @!P4 STG.E desc[UR8][R4.64+0x280], R53 ;  /* 0x000280350400c986 */ /* 0x000fe2000c101908 */
[----:B------:R-:W-:-:S03]  /*4300*/  ISETP.GE.AND P4, PT, R0, R2, PT ;  /* 0x000000020000720c */ /* 0x000fc60003f86270 */
[----:B------:R0:W-:Y:S01]  /*4310*/  @!P1 STG.E desc[UR8][R4.64+0x380], R37 ;  /* 0x0003802504009986 */ /* 0x0001e2000c101908 */
[-C--:B------:R-:W-:Y:S01]  /*4320*/  ISETP.GE.AND P1, PT, R41, R2.reuse, PT ;  /* 0x000000022900720c */ /* 0x080fe20003f26270 */
[C---:B------:R-:W-:Y:S02]  /*4330*/  VIADD R41, R8.reuse, 0x1e0 ;  /* 0x000001e008297836 */ /* 0x040fe40000000000 */
[----:B------:R-:W-:Y:S01]  /*4340*/  @!P6 STG.E desc[UR8][R4.64+0x400], R35 ;  /* 0x000400230400e986 */ /* 0x000fe2000c101908 */
[-C--:B------:R-:W-:Y:S01]  /*4350*/  ISETP.GE.AND P6, PT, R3, R2.reuse, PT ;  /* 0x000000020300720c */ /* 0x080fe20003fc6270 */
[----:B------:R-:W-:Y:S02]  /*4360*/  VIADD R3, R8, 0x200 ;  /* 0x0000020008037836 */ /* 0x000fe40000000000 */
[----:B------:R1:W-:Y:S01]  /*4370*/  @!P5 STG.E desc[UR8][R4.64+0x480], R33 ;  /* 0x000480210400d986 */ /* 0x0003e2000c101908 */
[----:B------:R-:W-:Y:S01]  /*4380*/  ISETP.GE.AND P5, PT, R41, R2, PT ;  /* 0x000000022900720c */ /* 0x000fe20003fa6270 */
[----:B------:R-:W-:-:S02]  /*4390*/  VIADD R41, R10, 0x220 ;  /* 0x000002200a297836 */ /* 0x000fc40000000000 */
[----:B------:R2:W-:Y:S01]  /*43a0*/  @!P0 STG.E desc[UR8][R4.64+0x500], R31 ;  /* 0x0005001f04008986 */ /* 0x0005e2000c101908 */
[-C--:B------:R-:W-:Y:S01]  /*43b0*/  ISETP.GE.AND P0, PT, R3, R2.reuse, PT ;  /* 0x000000020300720c */ /* 0x080fe20003f06270 */
[----:B0-----:R-:W-:Y:S02]  /*43c0*/  VIADD R37, R10, 0x240 ;  /* 0x000002400a257836 */ /* 0x001fe40000000000 */
[C---:B------:R-:W-:Y:S01]  /*43d0*/  VIADD R3, R8.reuse, 0x260 ;  /* 0x0000026008037836 */ /* 0x040fe20000000000 */
[----:B------:R2:W-:Y:S01]  /*43e0*/  @!P4 STG.E desc[UR8][R4.64+0x100], R29 ;  /* 0x0001001d0400c986 */ /* 0x0005e2000c101908 */
[-C--:B------:R-:W-:Y:S01]  /*43f0*/  ISETP.GE.AND P4, PT, R41, R2.reuse, PT ;  /* 0x000000022900720c */ /* 0x080fe20003f86270 */
[----:B-1----:R-:W-:Y:S02]  /*4400*/  VIADD R33, R8, 0x280 ;  /* 0x0000028008217836 */ /* 0x002fe40000000000 */
        /* <DEDUP_REMOVED lines=17> */
.L_x_322:
[----:B------:R-:W-:Y:S01]  /*4520*/  BSSY B1, `(.L_x_349) ;  /* 0x0000006000017945 */ /* 0x000fe20003800000 */
[----:B------:R-:W-:Y:S01]  /*4530*/  PLOP3.LUT P0, PT, P0, PT, PT, 0x8, 0x80 ;  /* 0x000000000080781c */ /* 0x000fe2000070e170 */
[----:B------:R-:W-:-:S12]  /*4540*/  IMAD.MOV.U32 R21, RZ, RZ, -0x1 ;  /* 0xffffffffff157424 */ /* 0x000fd800078e00ff */
[----:B------:R-:W-:Y:S05]  /*4550*/  WARPSYNC.COLLECTIVE R21, `(.L_x_350) ;  /* 0x0000000015087348 */ /* 0x000fea0003c00000 */
[----:B------:R-:W-:Y:S01]  /*4560*/  VOTE.ANY P0, P0 ;  /* 0x0000000000ff7806 */ /* 0x000fe20000000100 */
[----:B------:R-:W-:-:S12]  /*4570*/  ENDCOLLECTIVE ;  /* 0x000000000000791b */ /* 0x000fd80003800000 */
.L_x_350:
[----:B------:R-:W-:Y:S05]  /*4580*/  BSYNC B1 ;  /* 0x0000000000017941 */ /* 0x000fea0003800000 */
.L_x_349:
[----:B------:R-:W-:Y:S05]  /*4590*/  BRA `(.L_x_351) ;  /* 0xffffffc800787947 */ /* 0x000fea000383ffff */
.L_x_324:
[----:B------:R-:W-:Y:S01]  /*45a0*/  BSSY B1, `(.L_x_352) ;  /* 0x0000006000017945 */ /* 0x000fe20003800000 */
[----:B------:R-:W-:Y:S01]  /*45b0*/  PLOP3.LUT P0, PT, P0, PT, PT, 0x8, 0x80 ;  /* 0x000000000080781c */ /* 0x000fe2000070e170 */
[----:B------:R-:W-:-:S12]  /*45c0*/  IMAD.MOV.U32 R21, RZ, RZ, -0x1 ;  /* 0xffffffffff157424 */ /* 0x000fd800078e00ff */
[----:B------:R-:W-:Y:S05]  /*45d0*/  WARPSYNC.COLLECTIVE R21, `(.L_x_353) ;  /* 0x0000000015087348 */ /* 0x000fea0003c00000 */
[----:B------:R-:W-:Y:S01]  /*45e0*/  VOTE.ANY P0, P0 ;  /* 0x0000000000ff7806 */ /* 0x000fe20000000100 */
[----:B------:R-:W-:-:S12]  /*45f0*/  ENDCOLLECTIVE ;  /* 0x000000000000791b */ /* 0x000fd80003800000 */
.L_x_353:
[----:B------:R-:W-:Y:S05]  /*4600*/  BSYNC B1 ;  /* 0x0000000000017941 */ /* 0x000fea0003800000 */
.L_x_352:
[----:B------:R-:W-:Y:S05]  /*4610*/  BRA `(.L_x_354) ;  /* 0xffffffc800cc7947 */ /* 0x000fea000383ffff */
.L_x_326:
[----:B------:R-:W0:Y:S01]  /*4620*/  S2R R30, SR_GEMASK ;  /* 0x00000000001e7919 */ /* 0x000e220000003c00 */
[----:B------:R-:W-:Y:S01]  /*4630*/  BSSY B1, `(.L_x_355) ;  /* 0x0000006000017945 */ /* 0x000fe20003800000 */
[----:B------:R-:W-:Y:S01]  /*4640*/  PLOP3.LUT P0, PT, P0, PT, PT, 0x8, 0x80 ;  /* 0x000000000080781c */ /* 0x000fe2000070e170 */
[----:B------:R-:W-:-:S12]  /*4650*/  IMAD.MOV.U32 R21, RZ, RZ, -0x1 ;  /* 0xffffffffff157424 */ /* 0x000fd800078e00ff */
[----:B0-----:R-:W-:Y:S05]  /*4660*/  WARPSYNC.COLLECTIVE R21, `(.L_x_356) ;  /* 0x0000000015087348 */ /* 0x001fea0003c00000 */
[----:B------:R-:W-:Y:S01]  /*4670*/  VOTE.ANY R21, PT, P0 ;  /* 0x0000000000157806 */ /* 0x000fe200000e0100 */
[----:B0-----:R-:W-:Y:S06]  /*4680*/  ENDCOLLECTIVE ;  /* 0x000000000000791b */ /* 0x001fec0003800000 */
.L_x_356:
[----:B------:R-:W-:Y:S05]  /*4690*/  BSYNC B1 ;  /* 0x0000000000017941 */ /* 0x000fea0003800000 */
.L_x_355:
[----:B------:R-:W-:Y:S01]  /*46a0*/  LOP3.LUT R21, R21, 0x80000000, R30, 0xec, !PT ;  /* 0x8000000015157812 */ /* 0x000fe200078eec1e */
[----:B------:R-:W-:Y:S02]  /*46b0*/  IMAD.MOV.U32 R17, RZ, RZ, 0x1 ;  /* 0x00000001ff117424 */ /* 0x000fe400078e00ff */
[----:B------:R-:W-:Y:S02]  /*46c0*/  VIADD R41, R39, 0x2 ;  /* 0x0000000227297836 */ /* 0x000fe40000000000 */
[----:B------:R-:W-:Y:S02]  /*46d0*/  VIADD R16, R21, 0xffffffff ;  /* 0xffffffff15107836 */ /* 0x000fe40000000000 */
[C---:B------:R-:W-:Y:S02]  /*46e0*/  VIADD R43, R39.reuse, 0x4 ;  /* 0x00000004272b7836 */ /* 0x040fe40000000000 */
[----:B------:R-:W-:Y:S01]  /*46f0*/  VIADD R44, R39, 0x8 ;  /* 0x00000008272c7836 */ /* 0x000fe20000000000 */
[----:B------:R-:W-:Y:S01]  /*4700*/  LOP3.LUT R28, R21, R16, RZ, 0xc, !PT ;  /* 0x00000010151c7212 */ /* 0x000fe200078e0cff */
[----:B------:R-:W-:-:S02]  /*4710*/  IMAD.MOV.U32 R16, RZ, RZ, R27 ;  /* 0x000000ffff107224 */ /* 0x000fc400078e001b */
[----:B------:R-:W-:Y:S01]  /*4720*/  IMAD.MOV.U32 R21, RZ, RZ, -0x1 ;  /* 0xffffffffff157424 */ /* 0x000fe200078e00ff */
[----:B------:R0:W1:Y:S01]  /*4730*/  POPC R20, R28 ;  /* 0x0000001c00147309 */ /* 0x0000620000000000 */
[----:B------:R-:W-:-:S07]  /*4740*/  VIADD R45, R39, 0x10 ;  /* 0x00000010272d7836 */ /* 0x000fce0000000000 */
[----:B01----:R-:W-:Y:S05]  /*4750*/  WARPSYNC.COLLECTIVE R21, `(.L_x_357) ;  /* 0x0000000015087348 */ /* 0x003fea0003c00000 */
[----:B-1----:R1:W2:Y:S02]  /*4760*/  SHFL.DOWN P3, R22, R16, R17, R20 ;  /* 0x0800001110167389 */ /* 0x0022a40000060014 */
[----:B012---:R-:W-:Y:S05]  /*4770*/  ENDCOLLECTIVE ;  /* 0x000000000000791b */ /* 0x007fea0003800000 */
.L_x_357:
[-C--:B------:R-:W-:Y:S02]  /*4780*/  ISETP.GE.AND P0, PT, R39, R20.reuse, PT ;  /* 0x000000142700720c */ /* 0x080fe40003f06270 */
[-C--:B------:R-:W-:Y:S01]  /*4790*/  ISETP.GT.AND P2, PT, R45, R20.reuse, PT ;  /* 0x000000142d00720c */ /* 0x080fe20003f44270 */
        /* <DEDUP_REMOVED lines=8> */
.L_x_358:
        /* <DEDUP_REMOVED lines=8> */
.L_x_359:
[----:B------:R-:W-:Y:S01]  /*48a0*/  IMAD.MOV.U32 R17, RZ, RZ, 0x8 ;  /* 0x00000008ff117424 */ /* 0x000fe200078e00ff */
[----:B------:R-:W-:Y:S02]  /*48b0*/  SEL R22, R22, RZ, !P0 ;  /* 0x000000ff16167207 */ /* 0x000fe40004000000 */
[----:B------:R-:W-:-:S03]  /*48c0*/  ISETP.GT.AND P0, PT, R44, R20, PT ;  /* 0x000000142c00720c */ /* 0x000fc60003f04270 */
[----:B------:R-:W-:Y:S02]  /*48d0*/  IMAD.IADD R27, R29, 0x1, R22 ;  /* 0x000000011d1b7824 */ /* 0x000fe400078e0216 */
[----:B------:R-:W0:Y:S02]  /*48e0*/  LDC.64 R28, c[0x0][0x390] ;  /* 0x0000e400ff1c7b82 */ /* 0x000e240000000a00 */
[----:B------:R-:W-:-:S07]  /*48f0*/  IMAD.MOV.U32 R16, RZ, RZ, R27 ;  /* 0x000000ffff107224 */ /* 0x000fce00078e001b */
[----:B0-----:R-:W-:Y:S05]  /*4900*/  WARPSYNC.COLLECTIVE R21, `(.L_x_360) ;  /* 0x0000000015087348 */ /* 0x001fea0003c00000 */
[----:B------:R1:W2:Y:S02]  /*4910*/  SHFL.DOWN P3, R22, R16, R17, R20 ;  /* 0x0800001110167389 */ /* 0x0002a40000060014 */
[----:B012---:R-:W-:Y:S05]  /*4920*/  ENDCOLLECTIVE ;  /* 0x000000000000791b */ /* 0x007fea0003800000 */
.L_x_360:
[----:B------:R-:W-:Y:S01]  /*4930*/  IMAD.MOV.U32 R17, RZ, RZ, 0x10 ;  /* 0x00000010ff117424 */ /* 0x000fe200078e00ff */
[----:B------:R-:W-:Y:S02]  /*4940*/  SEL R22, R22, RZ, !P0 ;  /* 0x000000ff16167207 */ /* 0x000fe40004000000 */
[----:B------:R-:W-:-:S03]  /*4950*/  ISETP.NE.AND P0, PT, R26, 0x65, PT ;  /* 0x000000651a00780c */ /* 0x000fc60003f05270 */
[----:B------:R-:W-:-:S04]  /*4960*/  IMAD.IADD R47, R27, 0x1, R22 ;  /* 0x000000011b2f7824 */ /* 0x000fc800078e0216 */
[----:B------:R-:W-:-:S07]  /*4970*/  IMAD.MOV.U32 R16, RZ, RZ, R47 ;  /* 0x000000ffff107224 */ /* 0x000fce00078e002f */
[----:B------:R-:W-:Y:S05]  /*4980*/  WARPSYNC.COLLECTIVE R21, `(.L_x_361) ;  /* 0x0000000015087348 */ /* 0x000fea0003c00000 */
[----:B------:R0:W1:Y:S02]  /*4990*/  SHFL.DOWN P3, R22, R16, R17, R20 ;  /* 0x0800001110167389 */ /* 0x0000640000060014 */
[----:B01----:R-:W-:Y:S05]  /*49a0*/  ENDCOLLECTIVE ;  /* 0x000000000000791b */ /* 0x003fea0003800000 */
.L_x_361:
[----:B------:R-:W-:Y:S05]  /*49b0*/  WARPSYNC.COLLECTIVE R21, `(.L_x_362) ;  /* 0x0000000015087348 */ /* 0x000fea0003c00000 */
[----:B------:R-:W-:Y:S01]  /*49c0*/  VOTE.ALL P0, P0 ;  /* 0x0000000000ff7806 */ /* 0x000fe20000000000 */
[----:B------:R-:W-:-:S12]  /*49d0*/  ENDCOLLECTIVE ;  /* 0x000000000000791b */ /* 0x000fd80003800000 */
.L_x_362:
[----:B------:R-:W-:Y:S02]  /*49e0*/  IADD3 R28, P3, PT, R28, 0x100, RZ ;  /* 0x000001001c1c7810 */ /* 0x000fe40007f7e0ff */
[----:B------:R-:W-:-:S03]  /*49f0*/  SEL R22, R22, RZ, !P2 ;  /* 0x000000ff16167207 */ /* 0x000fc60005000000 */
[----:B------:R-:W-:Y:S02]  /*4a00*/  IMAD.X R3, RZ, RZ, R29, P3 ;  /* 0x000000ffff037224 */ /* 0x000fe400018e061d */
[----:B------:R-:W-:Y:S01]  /*4a10*/  IMAD.IADD R46, R47, 0x1, R22 ;  /* 0x000000012f2e7824 */ /* 0x000fe200078e0216 */
[----:B------:R-:W-:Y:S06]  /*4a20*/  BRA `(.L_x_363) ;  /* 0xffffffc800647947 */ /* 0x000fec000383ffff */
.L_x_328:
[----:B------:R-:W-:Y:S01]  /*4a30*/  BSSY B1, `(.L_x_364) ;  /* 0x0000006000017945 */ /* 0x000fe20003800000 */
[----:B------:R-:W-:Y:S01]  /*4a40*/  PLOP3.LUT P0, PT, P0, PT, PT, 0x8, 0x80 ;  /* 0x000000000080781c */ /* 0x000fe2000070e170 */
[----:B------:R-:W-:-:S12]  /*4a50*/  IMAD.MOV.U32 R21, RZ, RZ, -0x1 ;  /* 0xffffffffff157424 */ /* 0x000fd800078e00ff */
[----:B------:R-:W-:Y:S05]  /*4a60*/  WARPSYNC.COLLECTIVE R21, `(.L_x_365) ;  /* 0x0000000015087348 */ /* 0x000fea0003c00000 */
[----:B------:R-:W-:Y:S01]  /*4a70*/  VOTE.ANY P0, P0 ;  /* 0x0000000000ff7806 */ /* 0x000fe20000000100 */
[----:B------:R-:W-:-:S12]  /*4a80*/  ENDCOLLECTIVE ;  /* 0x000000000000791b */ /* 0x000fd80003800000 */
.L_x_365:
[----:B------:R-:W-:Y:S05]  /*4a90*/  BSYNC B1 ;  /* 0x0000000000017941 */ /* 0x000fea0003800000 */
.L_x_364:
[----:B------:R-:W-:Y:S05]  /*4aa0*/  BRA `(.L_x_366) ;  /* 0xffffffc800747947 */ /* 0x000fea000383ffff */
.L_x_330:
[----:B------:R-:W-:Y:S01]  /*4ab0*/  BSSY B1, `(.L_x_367) ;  /* 0x0000006000017945 */ /* 0x000fe20003800000 */
[----:B------:R-:W-:Y:S01]  /*4ac0*/  PLOP3.LUT P0, PT, P0, PT, PT, 0x8, 0x80 ;  /* 0x000000000080781c */ /* 0x000fe2000070e170 */
[----:B------:R-:W-:-:S12]  /*4ad0*/  IMAD.MOV.U32 R21, RZ, RZ, -0x1 ;  /* 0xffffffffff157424 */ /* 0x000fd800078e00ff */
[----:B------:R-:W-:Y:S05]  /*4ae0*/  WARPSYNC.COLLECTIVE R21, `(.L_x_368) ;  /* 0x0000000015087348 */ /* 0x000fea0003c00000 */
[----:B------:R-:W-:Y:S01]  /*4af0*/  VOTE.ANY P0, P0 ;  /* 0x0000000000ff7806 */ /* 0x000fe20000000100 */
[----:B------:R-:W-:-:S12]  /*4b00*/  ENDCOLLECTIVE ;  /* 0x000000000000791b */ /* 0x000fd80003800000 */
.L_x_368:
[----:B------:R-:W-:Y:S05]  /*4b10*/  BSYNC B1 ;  /* 0x0000000000017941 */ /* 0x000fea0003800000 */
.L_x_367:
[----:B------:R-:W-:Y:S05]  /*4b20*/  BRA `(.L_x_369) ;  /* 0xffffffc800c87947 */ /* 0x000fea000383ffff */
.L_x_332:
[----:B------:R-:W-:Y:S01]  /*4b30*/  BSSY B1, `(.L_x_370) ;  /* 0x0000006000017945 */ /* 0x000fe20003800000 */
[----:B------:R-:W-:Y:S01]  /*4b40*/  PLOP3.LUT P0, PT, P0, PT, PT, 0x8, 0x80 ;  /* 0x000000000080781c */ /* 0x000fe2000070e170 */
[----:B------:R-:W-:-:S12]  /*4b50*/  IMAD.MOV.U32 R21, RZ, RZ, -0x1 ;  /* 0xffffffffff157424 */ /* 0x000fd800078e00ff */
[----:B------:R-:W-:Y:S05]  /*4b60*/  WARPSYNC.COLLECTIVE R21, `(.L_x_371) ;  /* 0x0000000015087348 */ /* 0x000fea0003c00000 */
[----:B------:R-:W-:Y:S01]  /*4b70*/  VOTE.ANY R21, PT, P0 ;  /* 0x0000000000157806 */ /* 0x000fe200000e0100 */
[----:B------:R-:W-:Y:S06]  /*4b80*/  ENDCOLLECTIVE ;  /* 0x000000000000791b */ /* 0x000fec0003800000 */
.L_x_371:
[----:B------:R-:W-:Y:S05]  /*4b90*/  BSYNC B1 ;  /* 0x0000000000017941 */ /* 0x000fea0003800000 */
.L_x_370:
        /* <DEDUP_REMOVED lines=11> */
.L_x_372:
        /* <DEDUP_REMOVED lines=9> */
.L_x_373:
        /* <DEDUP_REMOVED lines=8> */
.L_x_374:
        /* <DEDUP_REMOVED lines=8> */
.L_x_375:
        /* <DEDUP_REMOVED lines=8> */
.L_x_376:
[----:B------:R-:W-:Y:S02]  /*4e60*/  SEL R22, R22, RZ, !P0 ;  /* 0x000000ff16167207 */ /* 0x000fe40004000000 */
[----:B------:R-:W-:Y:S02]  /*4e70*/  ISETP.NE.AND P0, PT, R26, 0x65, PT ;  /* 0x000000651a00780c */ /* 0x000fe40003f05270 */
[----:B------:R-:W-:-:S11]  /*4e80*/  IADD3 R46, PT, PT, R47, R22, R46 ;  /* 0x000000162f2e7210 */ /* 0x000fd60007ffe02e */
[----:B------:R-:W-:Y:S05]  /*4e90*/  WARPSYNC.COLLECTIVE R21, `(.L_x_377) ;  /* 0x0000000015087348 */ /* 0x000fea0003c00000 */
[----:B------:R-:W-:Y:S01]  /*4ea0*/  VOTE.ALL P0, P0 ;  /* 0x0000000000ff7806 */ /* 0x000fe20000000000 */
[----:B------:R-:W-:-:S12]  /*4eb0*/  ENDCOLLECTIVE ;  /* 0x000000000000791b */ /* 0x000fd80003800000 */
.L_x_377:
[----:B------:R-:W-:Y:S05]  /*4ec0*/  BRA `(.L_x_378) ;  /* 0xffffffc800607947 */ /* 0x000fea000383ffff */
.L_x_337:
[----:B------:R-:W-:Y:S01]  /*4ed0*/  BSSY B0, `(.L_x_379) ;  /* 0x0000006000007945 */ /* 0x000fe20003800000 */
[----:B------:R-:W-:Y:S01]  /*4ee0*/  PLOP3.LUT P0, PT, P0, PT, PT, 0x8, 0x80 ;  /* 0x000000000080781c */ /* 0x000fe2000070e170 */
[----:B------:R-:W-:-:S12]  /*4ef0*/  IMAD.MOV.U32 R21, RZ, RZ, -0x1 ;  /* 0xffffffffff157424 */ /* 0x000fd800078e00ff */
[----:B------:R-:W-:Y:S05]  /*4f00*/  WARPSYNC.COLLECTIVE R21, `(.L_x_380) ;  /* 0x0000000015087348 */ /* 0x000fea0003c00000 */
[----:B------:R-:W-:Y:S01]  /*4f10*/  VOTE.ANY P0, P0 ;  /* 0x0000000000ff7806 */ /* 0x000fe20000000100 */
[----:B------:R-:W-:-:S12]  /*4f20*/  ENDCOLLECTIVE ;  /* 0x000000000000791b */ /* 0x000fd80003800000 */
.L_x_380:
[----:B------:R-:W-:Y:S05]  /*4f30*/  BSYNC B0 ;  /* 0x0000000000007941 */ /* 0x000fea0003800000 */
.L_x_379:
[----:B------:R-:W-:Y:S05]  /*4f40*/  BRA `(.L_x_381) ;  /* 0xffffffe000987947 */ /* 0x000fea000383ffff */
.L_x_339:
[----:B------:R-:W-:Y:S01]  /*4f50*/  BSSY B0, `(.L_x_382) ;  /* 0x0000006000007945 */ /* 0x000fe20003800000 */
[----:B------:R-:W-:Y:S01]  /*4f60*/  PLOP3.LUT P0, PT, P0, PT, PT, 0x8, 0x80 ;  /* 0x000000000080781c */ /* 0x000fe2000070e170 */
[----:B------:R-:W-:-:S12]  /*4f70*/  IMAD.MOV.U32 R21, RZ, RZ, -0x1 ;  /* 0xffffffffff157424 */ /* 0x000fd800078e00ff */
[----:B------:R-:W-:Y:S05]  /*4f80*/  WARPSYNC.COLLECTIVE R21, `(.L_x_383) ;  /* 0x0000000015087348 */ /* 0x000fea0003c00000 */
[----:B------:R-:W-:Y:S01]  /*4f90*/  VOTE.ANY P0, P0 ;  /* 0x0000000000ff7806 */ /* 0x000fe20000000100 */
[----:B------:R-:W-:-:S12]  /*4fa0*/  ENDCOLLECTIVE ;  /* 0x000000000000791b */ /* 0x000fd80003800000 */
.L_x_383:
[----:B------:R-:W-:Y:S05]  /*4fb0*/  BSYNC B0 ;  /* 0x0000000000007941 */ /* 0x000fea0003800000 */
.L_x_382:
[----:B------:R-:W-:Y:S05]  /*4fc0*/  BRA `(.L_x_384) ;  /* 0xffffffe000ec7947 */ /* 0x000fea000383ffff */
.L_x_341:
[----:B------:R-:W0:Y:S01]  /*4fd0*/  S2R R26, SR_GEMASK ;  /* 0x00000000001a7919 */ /* 0x000e220000003c00 */
[----:B------:R-:W-:Y:S01]  /*4fe0*/  BSSY B0, `(.L_x_385) ;  /* 0x0000006000007945 */ /* 0x000fe20003800000 */
[----:B------:R-:W-:Y:S01]  /*4ff0*/  PLOP3.LUT P0, PT, P0, PT, PT, 0x8, 0x80 ;  /* 0x000000000080781c */ /* 0x000fe2000070e170 */
[----:B------:R-:W-:-:S12]  /*5000*/  IMAD.MOV.U32 R21, RZ, RZ, -0x1 ;  /* 0xffffffffff157424 */ /* 0x000fd800078e00ff */
[----:B0-----:R-:W-:Y:S05]  /*5010*/  WARPSYNC.COLLECTIVE R21, `(.L_x_386) ;  /* 0x0000000015087348 */ /* 0x001fea0003c00000 */
[----:B------:R-:W-:Y:S01]  /*5020*/  VOTE.ANY R21, PT, P0 ;  /* 0x0000000000157806 */ /* 0x000fe200000e0100 */
[----:B0-----:R-:W-:Y:S06]  /*5030*/  ENDCOLLECTIVE ;  /* 0x000000000000791b */ /* 0x001fec0003800000 */
.L_x_386:
[----:B------:R-:W-:Y:S05]  /*5040*/  BSYNC B0 ;  /* 0x0000000000007941 */ /* 0x000fea0003800000 */
.L_x_385:
[----:B------:R-:W-:Y:S01]  /*5050*/  LOP3.LUT R21, R21, 0x80000000, R26, 0xec, !PT ;  /* 0x8000000015157812 */ /* 0x000fe200078eec1a */
[----:B------:R-:W-:-:S04]  /*5060*/  IMAD.MOV.U32 R17, RZ, RZ, 0x1 ;  /* 0x00000001ff117424 */ /* 0x000fc800078e00ff */
        /* <DEDUP_REMOVED lines=8> */
.L_x_387:
[----:B------:R-:W-:Y:S01]  /*50f0*/  ISETP.GE.AND P0, PT, R38, R20, PT ;  /* 0x000000142600720c */ /* 0x000fe20003f06270 */
[----:B------:R-:W-:-:S03]  /*5100*/  IMAD.MOV.U32 R17, RZ, RZ, 0x2 ;  /* 0x00000002ff117424 */ /* 0x000fc600078e00ff */
[----:B------:R-:W-:-:S05]  /*5110*/  SEL R22, R22, RZ, !P0 ;  /* 0x000000ff16167207 */ /* 0x000fca0004000000 */
[----:B------:R-:W-:Y:S02]  /*5120*/  IMAD.IADD R43, R22, 0x1, R19 ;  /* 0x00000001162b7824 */ /* 0x000fe400078e0213 */
[----:B------:R-:W-:Y:S02]  /*5130*/  VIADD R19, R38, 0x2 ;  /* 0x0000000226137836 */ /* 0x000fe40000000000 */
[----:B------:R-:W-:-:S03]  /*5140*/  IMAD.MOV.U32 R16, RZ, RZ, R43 ;  /* 0x000000ffff107224 */ /* 0x000fc600078e002b */
[----:B------:R-:W-:Y:S01]  /*5150*/  ISETP.GT.AND P0, PT, R19, R20, PT ;  /* 0x000000141300720c */ /* 0x000fe20003f04270 */
[----:B------:R-:W-:-:S12]  /*5160*/  VIADD R19, R38, 0x4 ;  /* 0x0000000426137836 */ /* 0x000fd80000000000 */
[----:B------:R-:W-:Y:S05]  /*5170*/  WARPSYNC.COLLECTIVE R21, `(.L_x_388) ;  /* 0x0000000015087348 */ /* 0x000fea0003c00000 */
[----:B------:R0:W1:Y:S02]  /*5180*/  SHFL.DOWN P3, R22, R16, R17, R20 ;  /* 0x0800001110167389 */ /* 0x0000640000060014 */
[----:B01----:R-:W-:Y:S05]  /*5190*/  ENDCOLLECTIVE ;  /* 0x000000000000791b */ /* 0x003fea0003800000 */
.L_x_388:
[----:B------:R-:W-:Y:S01]  /*51a0*/  IMAD.MOV.U32 R17, RZ, RZ, 0x4 ;  /* 0x00000004ff117424 */ /* 0x000fe200078e00ff */
[----:B------:R-:W-:Y:S02]  /*51b0*/  SEL R22, R22, RZ, !P0 ;  /* 0x000000ff16167207 */ /* 0x000fe40004000000 */
[----:B------:R-:W-:-:S03]  /*51c0*/  ISETP.GT.AND P0, PT, R19, R20, PT ;  /* 0x000000141300720c */ /* 0x000fc60003f04270 */
[----:B------:R-:W-:Y:S02]  /*51d0*/  IMAD.IADD R45, R43, 0x1, R22 ;  /* 0x000000012b2d7824 */ /* 0x000fe400078e0216 */
[----:B------:R-:W-:Y:S02]  /*51e0*/  VIADD R43, R38, 0x8 ;  /* 0x00000008262b7836 */ /* 0x000fe40000000000 */
[----:B------:R-:W-:-:S07]  /*51f0*/  IMAD.MOV.U32 R16, RZ, RZ, R45 ;  /* 0x000000ffff107224 */ /* 0x000fce00078e002d */
[----:B------:R-:W-:Y:S05]  /*5200*/  WARPSYNC.COLLECTIVE R21, `(.L_x_389) ;  /* 0x0000000015087348 */ /* 0x000fea0003c00000 */
[----:B------:R0:W1:Y:S02]  /*5210*/  SHFL.DOWN P3, R22, R16, R17, R20 ;  /* 0x0800001110167389 */ /* 0x0000640000060014 */
[----:B01----:R-:W-:Y:S05]  /*5220*/  ENDCOLLECTIVE ;  /* 0x000000000000791b */ /* 0x003fea0003800000 */
.L_x_389:
        /* <DEDUP_REMOVED lines=9> */
.L_x_390:
[----:B------:R-:W-:Y:S01]  /*52c0*/  IMAD.MOV.U32 R17, RZ, RZ, 0x10 ;  /* 0x00000010ff117424 */ /* 0x000fe200078e00ff */
[----:B------:R-:W-:Y:S02]  /*52d0*/  SEL R22, R22, RZ, !P0 ;  /* 0x000000ff16167207 */ /* 0x000fe40004000000 */
[----:B------:R-:W-:-:S03]  /*52e0*/  ISETP.NE.AND P0, PT, R18, 0x65, PT ;  /* 0x000000651200780c */ /* 0x000fc60003f05270 */
[----:B------:R-:W-:Y:S02]  /*52f0*/  IMAD.IADD R43, R19, 0x1, R22 ;  /* 0x00000001132b7824 */ /* 0x000fe400078e0216 */
[----:B------:R-:W-:Y:S02]  /*5300*/  VIADD R19, R38, 0x10 ;  /* 0x0000001026137836 */ /* 0x000fe40000000000 */
[----:B------:R-:W-:-:S03]  /*5310*/  IMAD.MOV.U32 R16, RZ, RZ, R43 ;  /* 0x000000ffff107224 */ /* 0x000fc600078e002b */
[----:B------:R-:W-:-:S13]  /*5320*/  ISETP.GT.AND P2, PT, R19, R20, PT ;  /* 0x000000141300720c */ /* 0x000fda0003f44270 */
[----:B------:R-:W-:Y:S05]  /*5330*/  WARPSYNC.COLLECTIVE R21, `(.L_x_391) ;  /* 0x0000000015087348 */ /* 0x000fea0003c00000 */
[----:B------:R0:W1:Y:S02]  /*5340*/  SHFL.DOWN P3, R22, R16, R17, R20 ;  /* 0x0800001110167389 */ /* 0x0000640000060014 */
[----:B01----:R-:W-:Y:S05]  /*5350*/  ENDCOLLECTIVE ;  /* 0x000000000000791b */ /* 0x003fea0003800000 */
.L_x_391:
[----:B------:R-:W-:Y:S05]  /*5360*/  WARPSYNC.COLLECTIVE R21, `(.L_x_392) ;  /* 0x0000000015087348 */ /* 0x000fea0003c00000 */
[----:B------:R-:W-:Y:S01]  /*5370*/  VOTE.ALL P0, P0 ;  /* 0x0000000000ff7806 */ /* 0x000fe20000000000 */
[----:B------:R-:W-:-:S12]  /*5380*/  ENDCOLLECTIVE ;  /* 0x000000000000791b */ /* 0x000fd80003800000 */
.L_x_392:
[----:B------:R-:W-:Y:S02]  /*5390*/  IADD3 R44, P3, PT, R44, 0x100, RZ ;  /* 0x000001002c2c7810 */ /* 0x000fe40007f7e0ff */
[----:B------:R-:W-:-:S03]  /*53a0*/  SEL R22, R22, RZ, !P2 ;  /* 0x000000ff16167207 */ /* 0x000fc60005000000 */
[----:B------:R-:W-:Y:S02]  /*53b0*/  IMAD.X R45, RZ, RZ, R45, P3 ;  /* 0x000000ffff2d7224 */ /* 0x000fe400018e062d */
[----:B------:R-:W-:Y:S01]  /*53c0*/  IMAD.IADD R46, R43, 0x1, R22 ;  /* 0x000000012b2e7824 */ /* 0x000fe200078e0216 */
[----:B------:R-:W-:Y:S06]  /*53d0*/  BRA `(.L_x_393) ;  /* 0xffffffe000847947 */ /* 0x000fec000383ffff */
.L_x_343:
[----:B------:R-:W-:Y:S01]  /*53e0*/  BSSY B0, `(.L_x_394) ;  /* 0x0000006000007945 */ /* 0x000fe20003800000 */
[----:B------:R-:W-:Y:S01]  /*53f0*/  PLOP3.LUT P0, PT, P0, PT, PT, 0x8, 0x80 ;  /* 0x000000000080781c */ /* 0x000fe2000070e170 */
[----:B------:R-:W-:-:S12]  /*5400*/  IMAD.MOV.U32 R21, RZ, RZ, -0x1 ;  /* 0xffffffffff157424 */ /* 0x000fd800078e00ff */
[----:B------:R-:W-:Y:S05]  /*5410*/  WARPSYNC.COLLECTIVE R21, `(.L_x_395) ;  /* 0x0000000015087348 */ /* 0x000fea0003c00000 */
[----:B------:R-:W-:Y:S01]  /*5420*/  VOTE.ANY P0, P0 ;  /* 0x0000000000ff7806 */ /* 0x000fe20000000100 */
[----:B------:R-:W-:-:S12]  /*5430*/  ENDCOLLECTIVE ;  /* 0x000000000000791b */ /* 0x000fd80003800000 */
.L_x_395:
[----:B------:R-:W-:Y:S05]  /*5440*/  BSYNC B0 ;  /* 0x0000000000007941 */ /* 0x000fea0003800000 */
.L_x_394:
[----:B------:R-:W-:Y:S05]  /*5450*/  BRA `(.L_x_396) ;  /* 0xffffffe0008c7947 */ /* 0x000fea000383ffff */
.L_x_345:
[----:B------:R-:W-:Y:S01]  /*5460*/  BSSY B0, `(.L_x_397) ;  /* 0x0000006000007945 */ /* 0x000fe20003800000 */
[----:B------:R-:W-:Y:S01]  /*5470*/  PLOP3.LUT P0, PT, P0, PT, PT, 0x8, 0x80 ;  /* 0x000000000080781c */ /* 0x000fe2000070e170 */
[----:B------:R-:W-:-:S12]  /*5480*/  IMAD.MOV.U32 R21, RZ, RZ, -0x1 ;  /* 0xffffffffff157424 */ /* 0x000fd800078e00ff */
[----:B------:R-:W-:Y:S05]  /*5490*/  WARPSYNC.COLLECTIVE R21, `(.L_x_398) ;  /* 0x0000000015087348 */ /* 0x000fea0003c00000 */
[----:B------:R-:W-:Y:S01]  /*54a0*/  VOTE.ANY P0, P0 ;  /* 0x0000000000ff7806 */ /* 0x000fe20000000100 */
[----:B------:R-:W-:-:S12]  /*54b0*/  ENDCOLLECTIVE ;  /* 0x000000000000791b */ /* 0x000fd80003800000 */
.L_x_398:
[----:B------:R-:W-:Y:S05]  /*54c0*/  BSYNC B0 ;  /* 0x0000000000007941 */ /* 0x000fea0003800000 */
.L_x_397:
[----:B------:R-:W-:Y:S05]  /*54d0*/  BRA `(.L_x_399) ;  /* 0xffffffe000e07947 */ /* 0x000fea000383ffff */
.L_x_347:
[----:B------:R-:W-:Y:S01]  /*54e0*/  BSSY B0, `(.L_x_400) ;  /* 0x0000006000007945 */ /* 0x000fe20003800000 */
[----:B------:R-:W-:Y:S01]  /*54f0*/  PLOP3.LUT P0, PT, P0, PT, PT, 0x8, 0x80 ;  /* 0x000000000080781c */ /* 0x000fe2000070e170 */
[----:B------:R-:W-:-:S12]  /*5500*/  IMAD.MOV.U32 R21, RZ, RZ, -0x1 ;  /* 0xffffffffff157424 */ /* 0x000fd800078e00ff */
[----:B------:R-:W-:Y:S05]  /*5510*/  WARPSYNC.COLLECTIVE R21, `(.L_x_401) ;  /* 0x0000000015087348 */ /* 0x000fea0003c00000 */
[----:B------:R-:W-:Y:S01]  /*5520*/  VOTE.ANY R21, PT, P0 ;  /* 0x0000000000157806 */ /* 0x000fe200000e0100 */
[----:B------:R-:W-:Y:S06]  /*5530*/  ENDCOLLECTIVE ;  /* 0x000000000000791b */ /* 0x000fec0003800000 */
.L_x_401:
[----:B------:R-:W-:Y:S05]  /*5540*/  BSYNC B0 ;  /* 0x0000000000007941 */ /* 0x000fea0003800000 */
.L_x_400:
        /* <DEDUP_REMOVED lines=11> */
.L_x_402:
        /* <DEDUP_REMOVED lines=11> */
.L_x_403:
        /* <DEDUP_REMOVED lines=9> */
.L_x_404:
        /* <DEDUP_REMOVED lines=8> */
.L_x_405:
        /* <DEDUP_REMOVED lines=9> */
.L_x_406:
[----:B------:R-:W-:Y:S02]  /*5850*/  SEL R22, R22, RZ, !P0 ;  /* 0x000000ff16167207 */ /* 0x000fe40004000000 */
[----:B------:R-:W-:Y:S02]  /*5860*/  ISETP.NE.AND P0, PT, R18, 0x65, PT ;  /* 0x000000651200780c */ /* 0x000fe40003f05270 */
[----:B------:R-:W-:-:S11]  /*5870*/  IADD3 R46, PT, PT, R47, R22, R46 ;  /* 0x000000162f2e7210 */ /* 0x000fd60007ffe02e */
[----:B------:R-:W-:Y:S05]  /*5880*/  WARPSYNC.COLLECTIVE R21, `(.L_x_407) ;  /* 0x0000000015087348 */ /* 0x000fea0003c00000 */
[----:B------:R-:W-:Y:S01]  /*5890*/  VOTE.ALL P0, P0 ;  /* 0x0000000000ff7806 */ /* 0x000fe20000000000 */
[----:B------:R-:W-:-:S12]  /*58a0*/  ENDCOLLECTIVE ;  /* 0x000000000000791b */ /* 0x000fd80003800000 */
.L_x_407:
[----:B------:R-:W-:Y:S05]  /*58b0*/  BRA `(.L_x_408) ;  /* 0xffffffe000787947 */ /* 0x000fea000383ffff */
.L_x_409:
        /* <DEDUP_REMOVED lines=12> */
.L_x_1226:


//--------------------- .text._ZN3cub18CUB_300001_SM_10006detail4scan20DeviceScanInitKernelINS0_13ScanTileStateIiLb1EEEEEvT_i --------------------------
	.section	.text._ZN3cub18CUB_300001_SM_10006detail4scan20DeviceScanInitKernelINS0_13ScanTileStateIiLb1EEEEEvT_i,"ax",@progbits
	.align	128
        .global         _ZN3cub18CUB_300001_SM_10006detail4scan20DeviceScanInitKernelINS0_13ScanTileStateIiLb1EEEEEvT_i
        .type           _ZN3cub18CUB_300001_SM_10006detail4scan20DeviceScanInitKernelINS0_13ScanTileStateIiLb1EEEEEvT_i,@function
        .size           _ZN3cub18CUB_300001_SM_10006detail4scan20DeviceScanInitKernelINS0_13ScanTileStateIiLb1EEEEEvT_i,(.L_x_1227 - _ZN3cub18CUB_300001_SM_10006detail4scan20DeviceScanInitKernelINS0_13ScanTileStateIiLb1EEEEEvT_i)
        .other          _ZN3cub18CUB_300001_SM_10006detail4scan20DeviceScanInitKernelINS0_13ScanTileStateIiLb1EEEEEvT_i,@"STO_CUDA_ENTRY STV_DEFAULT"
_ZN3cub18CUB_300001_SM_10006detail4scan20DeviceScanInitKernelINS0_13ScanTileStateIiLb1EEEEEvT_i:
.text._ZN3cub18CUB_300001_SM_10006detail4scan20DeviceScanInitKernelINS0_13ScanTileStateIiLb1EEEEEvT_i:
[----:B------:R-:W-:Y:S01]  /*0000*/  LDC R1, c[0x0][0x37c] ;  /* 0x0000df00ff017b82 */ /* 0x000fe20000000800 */
[----:B------:R-:W0:Y:S07]  /*0010*/  S2R R0, SR_TID.X ;  /* 0x0000000000007919 */ /* 0x000e2e0000002100 */
[----:B------:R-:W1:Y:S01]  /*0020*/  S2UR UR6, SR_CTAID.X ;  /* 0x00000000000679c3 */ /* 0x000e620000002500 */
[----:B------:R-:W2:Y:S07]  /*0030*/  LDCU UR4, c[0x0][0x388] ;  /* 0x00007100ff0477ac */ /* 0x000eae0008000800 */
[----:B------:R-:W1:Y:S01]  /*0040*/  LDC R5, c[0x0][0x360] ;  /* 0x0000d800ff057b82 */ /* 0x000e620000000800 */
[----:B0-----:R-:W-:Y:S01]  /*0050*/  ISETP.GT.U32.AND P0, PT, R0, 0x1f, PT ;  /* 0x0000001f0000780c */ /* 0x001fe20003f04070 */
[----:B-1----:R-:W-:-:S03]  /*0060*/  IMAD R5, R5, UR6, R0 ;  /* 0x0000000605057c24 */ /* 0x002fc6000f8e0200 */
[----:B------:R-:W-:Y:S02]  /*0070*/  ISETP.NE.OR P0, PT, RZ, UR6, P0 ;  /* 0x00000006ff007c0c */ /* 0x000fe40008705670 */
[----:B--2---:R-:W-:Y:S01]  /*0080*/  ISETP.GE.AND P1, PT, R5, UR4, PT ;  /* 0x0000000405007c0c */ /* 0x004fe2000bf26270 */
[----:B------:R-:W0:-:S12]  /*0090*/  LDCU.64 UR4, c[0x0][0x358] ;  /* 0x00006b00ff0477ac */ /* 0x000e180008000a00 */
[----:B------:R-:W1:Y:S01]  /*00a0*/  @!P1 LDC.64 R2, c[0x0][0x380] ;  /* 0x0000e000ff029b82 */ /* 0x000e620000000a00 */
[----:B------:R-:W-:Y:S01]  /*00b0*/  @!P1 MOV R4, 0x63 ;  /* 0x0000006300049802 */ /* 0x000fe20000000f00 */
[----:B-1----:R-:W-:-:S04]  /*00c0*/  @!P1 IMAD.WIDE R2, R5, 0x8, R2 ;  /* 0x0000000805029825 */ /* 0x002fc800078e0202 */
[----:B------:R-:W-:-:S05]  /*00d0*/  HFMA2 R5, -RZ, RZ, 0, 0 ;  /* 0x00000000ff057431 */ /* 0x000fca00000001ff */
[----:B0-----:R0:W-:Y:S01]  /*00e0*/  @!P1 STG.E.64 desc[UR4][R2.64+0x100], R4 ;  /* 0x0001000402009986 */ /* 0x0011e2000c101b04 */
[----:B------:R-:W-:Y:S05]  /*00f0*/  @P0 EXIT ;  /* 0x000000000000094d */ /* 0x000fea0003800000 */
[----:B0-----:R-:W0:Y:S02]  /*0100*/  LDC.64 R2, c[0x0][0x380] ;  /* 0x0000e000ff027b82 */ /* 0x001e240000000a00 */
[----:B0-----:R-:W-:-:S05]  /*0110*/  IMAD.WIDE.U32 R2, R0, 0x8, R2 ;  /* 0x0000000800027825 */ /* 0x001fca00078e0002 */
[----:B------:R-:W-:Y:S01]  /*0120*/  STG.E.64 desc[UR4][R2.64], RZ ;  /* 0x000000ff02007986 */ /* 0x000fe2000c101b04 */
[----:B------:R-:W-:Y:S05]  /*0130*/  EXIT ;  /* 0x000000000000794d */ /* 0x000fea0003800000 */
.L_x_410:
        /* <DEDUP_REMOVED lines=12> */
.L_x_1227:


//--------------------- .text._ZN3cub18CUB_300001_SM_10006detail8for_each13static_kernelINS2_12policy_hub_t12policy_500_tElNS2_12op_wrapper_tIl4bruhN6thrust24THRUST_300001_SM_1000_NS6detail15normal_iteratorINS9_10device_ptrIiEEEEEEEEvT0_T1_ --------------------------
	.section	.text._ZN3cub18CUB_300001_SM_10006detail8for_each13static_kernelINS2_12policy_hub_t12policy_500_tElNS2_12op_wrapper_tIl4bruhN6thrust24THRUST_300001_SM_1000_NS6detail15normal_iteratorINS9_10device_ptrIiEEEEEEEEvT0_T1_,"ax",@progbits
	.align	128
        .global         _ZN3cub18CUB_300001_SM_10006detail8for_each13static_kernelINS2_12policy_hub_t12policy_500_tElNS2_12op_wrapper_tIl4bruhN6thrust24THRUST_300001_SM_1000_NS6detail15normal_iteratorINS9_10device_ptrIiEEEEEEEEvT0_T1_
        .type           _ZN3cub18CUB_300001_SM_10006detail8for_each13static_kernelINS2_12policy_hub_t12policy_500_tElNS2_12op_wrapper_tIl4bruhN6thrust24THRUST_300001_SM_1000_NS6detail15normal_iteratorINS9_10device_ptrIiEEEEEEEEvT0_T1_,@function
        .size           _ZN3cub18CUB_300001_SM_10006detail8for_each13static_kernelINS2_12policy_hub_t12policy_500_tElNS2_12op_wrapper_tIl4bruhN6thrust24THRUST_300001_SM_1000_NS6detail15normal_iteratorINS9_10device_ptrIiEEEEEEEEvT0_T1_,(.L_x_1228 - _ZN3cub18CUB_300001_SM_10006detail8for_each13static_kernelINS2_12policy_hub_t12policy_500_tElNS2_12op_wrapper_tIl4bruhN6thrust24THRUST_300001_SM_1000_NS6detail15normal_iteratorINS9_10device_ptrIiEEEEEEEEvT0_T1_)
        .other          _ZN3cub18CUB_300001_SM_10006detail8for_each13static_kernelINS2_12policy_hub_t12policy_500_tElNS2_12op_wrapper_tIl4bruhN6thrust24THRUST_300001_SM_1000_NS6detail15normal_iteratorINS9_10device_ptrIiEEEEEEEEvT0_T1_,@"STO_CUDA_ENTRY STV_DEFAULT"
_ZN3cub18CUB_300001_SM_10006detail8for_each13static_kernelINS2_12policy_hub_t12policy_500_tElNS2_12op_wrapper_tIl4bruhN6thrust24THRUST_300001_SM_1000_NS6detail15normal_iteratorINS9_10device_ptrIiEEEEEEEEvT0_T1_:
.text._ZN3cub18CUB_300001_SM_10006detail8for_each13static_kernelINS2_12policy_hub_t12policy_500_tElNS2_12op_wrapper_tIl4bruhN6thrust24THRUST_300001_SM_1000_NS6detail15normal_iteratorINS9_10device_ptrIiEEEEEEEEvT0_T1_:
[----:B------:R-:W-:Y:S01]  /*0000*/  LDC R1, c[0x0][0x37c] ;  /* 0x0000df00ff017b82 */ /* 0x000fe20000000800 */
[----:B------:R-:W-:Y:S05]  /*0010*/  EXIT ;  /* 0x000000000000794d */ /* 0x000fea0003800000 */
.L_x_411:
        /* <DEDUP_REMOVED lines=14> */
.L_x_1228:


//--------------------- .text._ZN3cub18CUB_300001_SM_10006detail8for_each13static_kernelINS2_12policy_hub_t12policy_500_tElN6thrust24THRUST_300001_SM_1000_NS8cuda_cub6__fill7functorINS7_6detail15normal_iteratorINS7_10device_ptrIdEEEEiEEEEvT0_T1_ --------------------------
	.section	.text._ZN3cub18CUB_300001_SM_10006detail8for_each13static_kernelINS2_12policy_hub_t12policy_500_tElN6thrust24THRUST_300001_SM_1000_NS8cuda_cub6__fill7functorINS7_6detail15normal_iteratorINS7_10device_ptrIdEEEEiEEEEvT0_T1_,"ax",@progbits
	.align	128
        .global         _ZN3cub18CUB_300001_SM_10006detail8for_each13static_kernelINS2_12policy_hub_t12policy_500_tElN6thrust24THRUST_300001_SM_1000_NS8cuda_cub6__fill7functorINS7_6detail15normal_iteratorINS7_10device_ptrIdEEEEiEEEEvT0_T1_
        .type           _ZN3cub18CUB_300001_SM_10006detail8for_each13static_kernelINS2_12policy_hub_t12policy_500_tElN6thrust24THRUST_300001_SM_1000_NS8cuda_cub6__fill7functorINS7_6detail15normal_iteratorINS7_10device_ptrIdEEEEiEEEEvT0_T1_,@function
        .size           _ZN3cub18CUB_300001_SM_10006detail8for_each13static_kernelINS2_12policy_hub_t12policy_500_tElN6thrust24THRUST_300001_SM_1000_NS8cuda_cub6__fill7functorINS7_6detail15normal_iteratorINS7_10device_ptrIdEEEEiEEEEvT0_T1_,(.L_x_1229 - _ZN3cub18CUB_300001_SM_10006detail8for_each13static_kernelINS2_12policy_hub_t12policy_500_tElN6thrust24THRUST_300001_SM_1000_NS8cuda_cub6__fill7functorINS7_6detail15normal_iteratorINS7_10device_ptrIdEEEEiEEEEvT0_T1_)
        .other          _ZN3cub18CUB_300001_SM_10006detail8for_each13static_kernelINS2_12policy_hub_t12policy_500_tElN6thrust24THRUST_300001_SM_1000_NS8cuda_cub6__fill7functorINS7_6detail15normal_iteratorINS7_10device_ptrIdEEEEiEEEEvT0_T1_,@"STO_CUDA_ENTRY STV_DEFAULT"
_ZN3cub18CUB_300001_SM_10006detail8for_each13static_kernelINS2_12policy_hub_t12policy_500_tElN6thrust24THRUST_300001_SM_1000_NS8cuda_cub6__fill7functorINS7_6detail15normal_iteratorINS7_10device_ptrIdEEEEiEEEEvT0_T1_:
.text._ZN3cub18CUB_300001_SM_10006detail8for_each13static_kernelINS2_12policy_hub_t12policy_500_tElN6thrust24THRUST_300001_SM_1000_NS8cuda_cub6__fill7functorINS7_6detail15normal_iteratorINS7_10device_ptrIdEEEEiEEEEvT0_T1_:
[----:B------:R-:W-:Y:S08]  /*0000*/  LDC R1, c[0x0][0x37c] ;  /* 0x0000df00ff017b82 */ /* 0x000ff00000000800 */
[----:B------:R-:W0:Y:S01]  /*0010*/  S2UR UR4, SR_CTAID.X ;  /* 0x00000000000479c3 */ /* 0x000e220000002500 */
[----:B------:R-:W1:Y:S01]  /*0020*/  LDCU.64 UR6, c[0x0][0x380] ;  /* 0x00007000ff0677ac */ /* 0x000e620008000a00 */
[----:B------:R-:W2:Y:S01]  /*0030*/  LDCU.64 UR8, c[0x0][0x358] ;  /* 0x00006b00ff0877ac */ /* 0x000ea20008000a00 */
[----:B0-----:R-:W-:-:S04]  /*0040*/  UIMAD.WIDE.U32 UR4, UR4, 0x200, URZ ;  /* 0x00000200040478a5 */ /* 0x001fc8000f8e00ff */
[----:B-1----:R-:W-:-:S04]  /*0050*/  UIADD3 UR6, UP0, UPT, -UR4, UR6, URZ ;  /* 0x0000000604067290 */ /* 0x002fc8000ff1e1ff */
[----:B------:R-:W-:Y:S02]  /*0060*/  UIADD3.X UR7, UPT, UPT, ~UR5, UR7, URZ, UP0, !UPT ;  /* 0x0000000705077290 */ /* 0x000fe400087fe5ff */
[----:B------:R-:W-:-:S04]  /*0070*/  UISETP.GE.U32.AND UP0, UPT, UR6, 0x200, UPT ;  /* 0x000002000600788c */ /* 0x000fc8000bf06070 */
[----:B------:R-:W-:-:S09]  /*0080*/  UISETP.GE.AND.EX UP0, UPT, UR7, URZ, UPT, UP0 ;  /* 0x000000ff0700728c */ /* 0x000fd2000bf06300 */
[----:B--2---:R-:W-:Y:S05]  /*0090*/  BRA.U !UP0, `(.L_x_412) ;  /* 0x00000001082c7547 */ /* 0x004fea000b800000 */
[----:B------:R-:W0:Y:S01]  /*00a0*/  S2R R0, SR_TID.X ;  /* 0x0000000000007919 */ /* 0x000e220000002100 */
[----:B------:R-:W1:Y:S01]  /*00b0*/  LDCU UR6, c[0x0][0x390] ;  /* 0x00007200ff0677ac */ /* 0x000e620008000800 */
[----:B------:R-:W2:Y:S01]  /*00c0*/  LDCU.64 UR10, c[0x0][0x388] ;  /* 0x00007100ff0a77ac */ /* 0x000ea20008000a00 */
[----:B-1----:R-:W1:Y:S01]  /*00d0*/  I2F.F64 R2, UR6 ;  /* 0x0000000600027d12 */ /* 0x002e620008201c00 */
[----:B0-----:R-:W-:-:S05]  /*00e0*/  IADD3 R0, P0, PT, R0, UR4, RZ ;  /* 0x0000000400007c10 */ /* 0x001fca000ff1e0ff */
[----:B------:R-:W-:Y:S01]  /*00f0*/  IMAD.X R5, RZ, RZ, UR5, P0 ;  /* 0x00000005ff057e24 */ /* 0x000fe200080e06ff */
[----:B--2---:R-:W-:-:S04]  /*0100*/  LEA R4, P0, R0, UR10, 0x3 ;  /* 0x0000000a00047c11 */ /* 0x004fc8000f8018ff */
[----:B------:R-:W-:-:S05]  /*0110*/  LEA.HI.X R5, R0, UR11, R5, 0x3, P0 ;  /* 0x0000000b00057c11 */ /* 0x000fca00080f1c05 */
[----:B-1----:R-:W-:Y:S04]  /*0120*/  STG.E.64 desc[UR8][R4.64], R2 ;  /* 0x0000000204007986 */ /* 0x002fe8000c101b08 */
[----:B------:R-:W-:Y:S01]  /*0130*/  STG.E.64 desc[UR8][R4.64+0x800], R2 ;  /* 0x0008000204007986 */ /* 0x000fe2000c101b08 */
[----:B------:R-:W-:Y:S05]  /*0140*/  EXIT ;  /* 0x000000000000794d */ /* 0x000fea0003800000 */
.L_x_412:
[----:B------:R-:W0:Y:S01]  /*0150*/  S2R R0, SR_TID.X ;  /* 0x0000000000007919 */ /* 0x000e220000002100 */
[----:B------:R-:W1:Y:S01]  /*0160*/  LDCU UR10, c[0x0][0x390] ;  /* 0x00007200ff0a77ac */ /* 0x000e620008000800 */
[----:B------:R-:W2:Y:S01]  /*0170*/  LDCU.64 UR12, c[0x0][0x388] ;  /* 0x00007100ff0c77ac */ /* 0x000ea20008000a00 */
[----:B------:R-:W-:-:S06]  /*0180*/  USHF.R.S32.HI UR7, URZ, 0x1f, UR6 ;  /* 0x0000001fff077899 */ /* 0x000fcc0008011406 */
[----:B------:R-:W-:Y:S02]  /*0190*/  IMAD.U32 R5, RZ, RZ, UR7 ;  /* 0x00000007ff057e24 */ /* 0x000fe4000f8e00ff */
[----:B------:R-:W-:Y:S01]  /*01a0*/  IMAD.U32 R6, RZ, RZ, UR7 ;  /* 0x00000007ff067e24 */ /* 0x000fe2000f8e00ff */
[----:B-1----:R-:W1:Y:S01]  /*01b0*/  I2F.F64 R2, UR10 ;  /* 0x0000000a00027d12 */ /* 0x002e620008201c00 */
[C---:B0-----:R-:W-:Y:S01]  /*01c0*/  VIADD R4, R0.reuse, 0x100 ;  /* 0x0000010000047836 */ /* 0x041fe20000000000 */
[C---:B------:R-:W-:Y:S02]  /*01d0*/  ISETP.LT.U32.AND P0, PT, R0.reuse, UR6, PT ;  /* 0x0000000600007c0c */ /* 0x040fe4000bf01070 */
[----:B------:R-:W-:Y:S02]  /*01e0*/  IADD3 R0, P2, PT, R0, UR4, RZ ;  /* 0x0000000400007c10 */ /* 0x000fe4000ff5e0ff */
[----:B------:R-:W-:Y:S02]  /*01f0*/  ISETP.LT.U32.AND P1, PT, R4, UR6, PT ;  /* 0x0000000604007c0c */ /* 0x000fe4000bf21070 */
[----:B------:R-:W-:Y:S01]  /*0200*/  ISETP.GT.AND.EX P0, PT, R5, RZ, PT, P0 ;  /* 0x000000ff0500720c */ /* 0x000fe20003f04300 */
[----:B------:R-:W-:Y:S01]  /*0210*/  IMAD.X R5, RZ, RZ, UR5, P2 ;  /* 0x00000005ff057e24 */ /* 0x000fe200090e06ff */
[----:B------:R-:W-:-:S02]  /*0220*/  ISETP.GT.AND.EX P1, PT, R6, RZ, PT, P1 ;  /* 0x000000ff0600720c */ /* 0x000fc40003f24310 */
[----:B--2---:R-:W-:-:S04]  /*0230*/  LEA R4, P2, R0, UR12, 0x3 ;  /* 0x0000000c00047c11 */ /* 0x004fc8000f8418ff */
[----:B------:R-:W-:-:S05]  /*0240*/  LEA.HI.X R5, R0, UR13, R5, 0x3, P2 ;  /* 0x0000000d00057c11 */ /* 0x000fca00090f1c05 */
[----:B-1----:R0:W-:Y:S02]  /*0250*/  @P0 STG.E.64 desc[UR8][R4.64], R2 ;  /* 0x0000000204000986 */ /* 0x0021e4000c101b08 */
[----:B------:R-:W-:Y:S05]  /*0260*/  @!P1 EXIT ;  /* 0x000000000000994d */ /* 0x000fea0003800000 */
[----:B------:R-:W-:Y:S01]  /*0270*/  STG.E.64 desc[UR8][R4.64+0x800], R2 ;  /* 0x0008000204007986 */ /* 0x000fe2000c101b08 */
[----:B------:R-:W-:Y:S05]  /*0280*/  EXIT ;  /* 0x000000000000794d */ /* 0x000fea0003800000 */
.L_x_413:
        /* <DEDUP_REMOVED lines=15> */
.L_x_1229:


//--------------------- .text._ZN3cub18CUB_300001_SM_10006detail8for_each13static_kernelINS2_12policy_hub_t12policy_500_tElNS2_12op_wrapper_tIl20findNearestCentroidsN6thrust24THRUST_300001_SM_1000_NS6detail15normal_iteratorINS9_10device_ptrIiEEEEEEEEvT0_T1_ --------------------------
	.section	.text._ZN3cub18CUB_300001_SM_10006detail8for_each13static_kernelINS2_12policy_hub_t12policy_500_tElNS2_12op_wrapper_tIl20findNearestCentroidsN6thrust24THRUST_300001_SM_1000_NS6detail15normal_iteratorINS9_10device_ptrIiEEEEEEEEvT0_T1_,"ax",@progbits
	.align	128
        .global         _ZN3cub18CUB_300001_SM_10006detail8for_each13static_kernelINS2_12policy_hub_t12policy_500_tElNS2_12op_wrapper_tIl20findNearestCentroidsN6thrust24THRUST_300001_SM_1000_NS6detail15normal_iteratorINS9_10device_ptrIiEEEEEEEEvT0_T1_
        .type           _ZN3cub18CUB_300001_SM_10006detail8for_each13static_kernelINS2_12policy_hub_t12policy_500_tElNS2_12op_wrapper_tIl20findNearestCentroidsN6thrust24THRUST_300001_SM_1000_NS6detail15normal_iteratorINS9_10device_ptrIiEEEEEEEEvT0_T1_,@function
        .size           _ZN3cub18CUB_300001_SM_10006detail8for_each13static_kernelINS2_12policy_hub_t12policy_500_tElNS2_12op_wrapper_tIl20findNearestCentroidsN6thrust24THRUST_300001_SM_1000_NS6detail15normal_iteratorINS9_10device_ptrIiEEEEEEEEvT0_T1_,(.L_x_1220 - _ZN3cub18CUB_300001_SM_10006detail8for_each13static_kernelINS2_12policy_hub_t12policy_500_tElNS2_12op_wrapper_tIl20findNearestCentroidsN6thrust24THRUST_300001_SM_1000_NS6detail15normal_iteratorINS9_10device_ptrIiEEEEEEEEvT0_T1_)
        .other          _ZN3cub18CUB_300001_SM_10006detail8for_each13static_kernelINS2_12policy_hub_t12policy_500_tElNS2_12op_wrapper_tIl20findNearestCentroidsN6thrust24THRUST_300001_SM_1000_NS6detail15normal_iteratorINS9_10device_ptrIiEEEEEEEEvT0_T1_,@"STO_CUDA_ENTRY STV_DEFAULT"
_ZN3cub18CUB_300001_SM_10006detail8for_each13static_kernelINS2_12policy_hub_t12policy_500_tElNS2_12op_wrapper_tIl20findNearestCentroidsN6thrust24THRUST_300001_SM_1000_NS6detail15normal_iteratorINS9_10device_ptrIiEEEEEEEEvT0_T1_:
.text._ZN3cub18CUB_300001_SM_10006detail8for_each13static_kernelINS2_12policy_hub_t12policy_500_tElNS2_12op_wrapper_tIl20findNearestCentroidsN6thrust24THRUST_300001_SM_1000_NS6detail15normal_iteratorINS9_10device_ptrIiEEEEEEEEvT0_T1_:
        /* <DEDUP_REMOVED lines=10> */
[----:B------:R-:W0:Y:S01]  /*00a0*/  LDCU UR6, c[0x0][0x394] ;  /* 0x00007280ff0677ac */ /* 0x000e220008000800 */
[----:B------:R-:W1:Y:S01]  /*00b0*/  S2R R0, SR_TID.X ;  /* 0x0000000000007919 */ /* 0x000e620000002100 */
[----:B0-----:R-:W-:-:S09]  /*00c0*/  UISETP.GE.AND UP0, UPT, UR6, 0x2, UPT ;  /* 0x000000020600788c */ /* 0x001fd2000bf06270 */
[----:B------:R-:W-:Y:S05]  /*00d0*/  BRA.U !UP0, `(.L_x_415) ;  /* 0x00000049086c7547 */ /* 0x000fea000b800000 */
[----:B------:R-:W0:Y:S01]  /*00e0*/  LDCU.64 UR6, c[0x0][0x388] ;  /* 0x00007100ff0677ac */ /* 0x000e220008000a00 */
[----:B-1----:R-:W-:Y:S01]  /*00f0*/  IADD3 R0, P0, PT, R0, UR4, RZ ;  /* 0x0000000400007c10 */ /* 0x002fe2000ff1e0ff */
[----:B------:R-:W1:Y:S04]  /*0100*/  LDCU UR4, c[0x0][0x390] ;  /* 0x00007200ff0477ac */ /* 0x000e680008000800 */
[----:B------:R-:W-:Y:S01]  /*0110*/  IMAD.X R3, RZ, RZ, UR5, P0 ;  /* 0x00000005ff037e24 */ /* 0x000fe200080e06ff */
[----:B0-----:R-:W-:-:S04]  /*0120*/  LEA R10, P0, R0, UR6, 0x2 ;  /* 0x00000006000a7c11 */ /* 0x001fc8000f8010ff */
[----:B------:R-:W-:-:S05]  /*0130*/  LEA.HI.X R11, R0, UR7, R3, 0x2, P0 ;  /* 0x00000007000b7c11 */ /* 0x000fca00080f1403 */
[----:B------:R0:W5:Y:S01]  /*0140*/  LDG.E R6, desc[UR8][R10.64] ;  /* 0x000000080a067981 */ /* 0x000162000c1e1900 */
[----:B-1----:R-:W-:Y:S01]  /*0150*/  UISETP.GE.AND UP0, UPT, UR4, 0x1, UPT ;  /* 0x000000010400788c */ /* 0x002fe2000bf06270 */
[----:B------:R-:W-:-:S08]  /*0160*/  CS2R R34, SRZ ;  /* 0x0000000000227805 */ /* 0x000fd0000001ff00 */
[----:B0-----:R-:W-:Y:S05]  /*0170*/  BRA.U !UP0, `(.L_x_416) ;  /* 0x0000000d08c07547 */ /* 0x001fea000b800000 */
[----:B------:R-:W-:Y:S01]  /*0180*/  UISETP.GE.U32.AND UP0, UPT, UR4, 0x4, UPT ;  /* 0x000000040400788c */ /* 0x000fe2000bf06070 */
[----:B------:R-:W-:Y:S01]  /*0190*/  IMAD.MOV.U32 R3, RZ, RZ, RZ ;  /* 0x000000ffff037224 */ /* 0x000fe200078e00ff */
[----:B------:R-:W-:Y:S01]  /*01a0*/  CS2R R34, SRZ ;  /* 0x0000000000227805 */ /* 0x000fe2000001ff00 */
[----:B------:R-:W-:-:S06]  /*01b0*/  ULOP3.LUT UR5, UR4, 0x3, URZ, 0xc0, !UPT ;  /* 0x0000000304057892 */ /* 0x000fcc000f8ec0ff */
[----:B------:R-:W-:Y:S06]  /*01c0*/  BRA.U !UP0, `(.L_x_417) ;  /* 0x0000000908147547 */ /* 0x000fec000b800000 */
[----:B------:R-:W0:Y:S01]  /*01d0*/  LDC.64 R42, c[0x0][0x398] ;  /* 0x0000e600ff2a7b82 */ /* 0x000e220000000a00 */
[----:B------:R-:W-:Y:S01]  /*01e0*/  ULOP3.LUT UR4, UR4, 0x7ffffffc, URZ, 0xc0, !UPT ;  /* 0x7ffffffc04047892 */ /* 0x000fe2000f8ec0ff */
[----:B------:R-:W-:Y:S01]  /*01f0*/  IMAD.MOV.U32 R2, RZ, RZ, RZ ;  /* 0x000000ffff027224 */ /* 0x000fe200078e00ff */
[----:B------:R-:W-:Y:S01]  /*0200*/  CS2R R34, SRZ ;  /* 0x0000000000227805 */ /* 0x000fe2000001ff00 */
[----:B------:R-:W1:Y:S03]  /*0210*/  LDCU UR6, c[0x0][0x390] ;  /* 0x00007200ff0677ac */ /* 0x000e660008000800 */
[----:B------:R-:W-:Y:S01]  /*0220*/  IMAD.U32 R3, RZ, RZ, UR4 ;  /* 0x00000004ff037e24 */ /* 0x000fe2000f8e00ff */
[----:B------:R-:W2:Y:S06]  /*0230*/  LDC.64 R40, c[0x0][0x3a0] ;  /* 0x0000e800ff287b82 */ /* 0x000eac0000000a00 */
.L_x_434:
[----:B-1---5:R-:W-:Y:S02]  /*0240*/  IMAD R39, R6, UR6, R2 ;  /* 0x0000000606277c24 */ /* 0x022fe4000f8e0202 */
[----:B--2---:R-:W-:-:S04]  /*0250*/  IMAD.WIDE.U32 R36, R2, 0x8, R40 ;  /* 0x0000000802247825 */ /* 0x004fc800078e0028 */
[----:B0-----:R-:W-:Y:S01]  /*0260*/  IMAD.WIDE R38, R39, 0x8, R42 ;  /* 0x0000000827267825 */ /* 0x001fe200078e022a */
[----:B------:R-:W2:Y:S04]  /*0270*/  LDG.E.64 R4, desc[UR8][R36.64] ;  /* 0x0000000824047981 */ /* 0x000ea8000c1e1b00 */
[----:B------:R-:W2:Y:S01]  /*0280*/  LDG.E.64 R30, desc[UR8][R38.64] ;  /* 0x00000008261e7981 */ /* 0x000ea2000c1e1b00 */
[----:B------:R-:W-:Y:S01]  /*0290*/  VIADD R2, R2, 0x4 ;  /* 0x0000000402027836 */ /* 0x000fe20000000000 */
[----:B------:R-:W-:Y:S01]  /*02a0*/  BSSY.RECONVERGENT B0, `(.L_x_418) ;  /* 0x0000007000007945 */ /* 0x000fe20003800200 */
[----:B------:R-:W-:-:S03]  /*02b0*/  MOV R0, 0x310 ;  /* 0x0000031000007802 */ /* 0x000fc60000000f00 */
[----:B------:R-:W-:Y:S01]  /*02c0*/  ISETP.NE.AND P0, PT, R2, R3, PT ;  /* 0x000000030200720c */ /* 0x000fe20003f05270 */
[----:B--2---:R-:W-:-:S08]  /*02d0*/  DADD R30, R30, -R4 ;  /* 0x000000001e1e7229 */ /* 0x004fd00000000804 */
[----:B------:R-:W-:-:S10]  /*02e0*/  DADD R4, -RZ, |R30| ;  /* 0x00000000ff047229 */ /* 0x000fd4000000051e */
[----:B------:R-:W-:-:S07]  /*02f0*/  IMAD.MOV.U32 R12, RZ, RZ, R4 ;  /* 0x000000ffff0c7224 */ /* 0x000fce00078e0004 */
[----:B------:R-:W-:Y:S05]  /*0300*/  CALL.REL.NOINC `($_ZN3cub18CUB_300001_SM_10006detail8for_each13static_kernelINS2_12policy_hub_t12policy_500_tElNS2_12op_wrapper_tIl20findNearestCentroidsN6thrust24THRUST_300001_SM_1000_NS6detail15normal_iteratorINS9_10device_ptrIiEEEEEEEEvT0_T1_$__internal_accurate_pow) ;  /* 0x0000009800107944 */ /* 0x000fea0003c00000 */
[----:B------:R-:W-:Y:S05]  /*0310*/  BSYNC.RECONVERGENT B0 ;  /* 0x0000000000007941 */ /* 0x000fea0003800200 */
.L_x_418:
[C---:B------:R-:W-:Y:S01]  /*0320*/  DADD R12, R30.reuse, 2 ;  /* 0x400000001e0c7429 */ /* 0x040fe20000000000 */
[----:B------:R-:W-:Y:S01]  /*0330*/  BSSY.RECONVERGENT B0, `(.L_x_419) ;  /* 0x000000f000007945 */ /* 0x000fe20003800200 */
[----:B------:R-:W-:-:S06]  /*0340*/  DSETP.NEU.AND P1, PT, R30, RZ, PT ;  /* 0x000000ff1e00722a */ /* 0x000fcc0003f2d000 */
[----:B------:R-:W-:Y:S02]  /*0350*/  FSEL R4, R9, RZ, P1 ;  /* 0x000000ff09047208 */ /* 0x000fe40000800000 */
[----:B------:R-:W-:Y:S02]  /*0360*/  LOP3.LUT R12, R13, 0x7ff00000, RZ, 0xc0, !PT ;  /* 0x7ff000000d0c7812 */ /* 0x000fe400078ec0ff */
[----:B------:R-:W-:Y:S02]  /*0370*/  FSEL R5, R5, RZ, P1 ;  /* 0x000000ff05057208 */ /* 0x000fe40000800000 */
[----:B------:R-:W-:-:S13]  /*0380*/  ISETP.NE.AND P2, PT, R12, 0x7ff00000, PT ;  /* 0x7ff000000c00780c */ /* 0x000fda0003f45270 */
[----:B------:R-:W-:Y:S05]  /*0390*/  @P2 BRA `(.L_x_420) ;  /* 0x0000000000202947 */ /* 0x000fea0003800000 */
[----:B------:R-:W-:-:S14]  /*03a0*/  DSETP.NAN.AND P1, PT, R30, R30, PT ;  /* 0x0000001e1e00722a */ /* 0x000fdc0003f28000 */
[----:B------:R-:W-:Y:S05]  /*03b0*/  @P1 BRA `(.L_x_421) ;  /* 0x0000000000141947 */ /* 0x000fea0003800000 */
[----:B------:R-:W-:-:S14]  /*03c0*/  DSETP.NEU.AND P1, PT, |R30|, +INF , PT ;  /* 0x7ff000001e00742a */ /* 0x000fdc0003f2d200 */
[----:B------:R-:W-:Y:S05]  /*03d0*/  @P1 BRA `(.L_x_420) ;  /* 0x0000000000101947 */ /* 0x000fea0003800000 */
[----:B------:R-:W-:Y:S02]  /*03e0*/  IMAD.MOV.U32 R4, RZ, RZ, 0x0 ;  /* 0x00000000ff047424 */ /* 0x000fe400078e00ff */
[----:B------:R-:W-:Y:S01]  /*03f0*/  IMAD.MOV.U32 R5, RZ, RZ, 0x7ff00000 ;  /* 0x7ff00000ff057424 */ /* 0x000fe200078e00ff */
[----:B------:R-:W-:Y:S06]  /*0400*/  BRA `(.L_x_420) ;  /* 0x0000000000047947 */ /* 0x000fec0003800000 */
.L_x_421:
[----:B------:R-:W-:-:S11]  /*0410*/  DADD R4, R30, 2 ;  /* 0x400000001e047429 */ /* 0x000fd60000000000 */
.L_x_420:
[----:B------:R-:W-:Y:S05]  /*0420*/  BSYNC.RECONVERGENT B0 ;  /* 0x0000000000007941 */ /* 0x000fea0003800200 */
.L_x_419:
[----:B------:R-:W2:Y:S04]  /*0430*/  LDG.E.64 R32, desc[UR8][R38.64+0x8] ;  /* 0x0000080826207981 */ /* 0x000ea8000c1e1b00 */
[----:B------:R-:W2:Y:S01]  /*0440*/  LDG.E.64 R8, desc[UR8][R36.64+0x8] ;  /* 0x0000080824087981 */ /* 0x000ea2000c1e1b00 */
[----:B------:R-:W-:Y:S01]  /*0450*/  DSETP.NEU.AND P1, PT, R30, 1, PT ;  /* 0x3ff000001e00742a */ /* 0x000fe20003f2d000 */
[----:B------:R-:W-:Y:S01]  /*0460*/  BSSY.RECONVERGENT B0, `(.L_x_422) ;  /* 0x0000009000007945 */ /* 0x000fe20003800200 */
[----:B------:R-:W-:-:S04]  /*0470*/  MOV R0, 0x4f0 ;  /* 0x000004f000007802 */ /* 0x000fc80000000f00 */
[----:B------:R-:W-:Y:S02]  /*0480*/  FSEL R4, R4, RZ, P1 ;  /* 0x000000ff04047208 */ /* 0x000fe40000800000 */
[----:B------:R-:W-:-:S06]  /*0490*/  FSEL R5, R5, 1.875, P1 ;  /* 0x3ff0000005057808 */ /* 0x000fcc0000800000 */
[----:B------:R-:W-:Y:S02]  /*04a0*/  DADD R34, R34, R4 ;  /* 0x0000000022227229 */ /* 0x000fe40000000004 */
[----:B--2---:R-:W-:-:S08]  /*04b0*/  DADD R32, R32, -R8 ;  /* 0x0000000020207229 */ /* 0x004fd00000000808 */
[----:B------:R-:W-:-:S10]  /*04c0*/  DADD R12, -RZ, |R32| ;  /* 0x00000000ff0c7229 */ /* 0x000fd40000000520 */
[----:B------:R-:W-:-:S07]  /*04d0*/  IMAD.MOV.U32 R5, RZ, RZ, R13 ;  /* 0x000000ffff057224 */ /* 0x000fce00078e000d */
[----:B------:R-:W-:Y:S05]  /*04e0*/  CALL.REL.NOINC `($_ZN3cub18CUB_300001_SM_10006detail8for_each13static_kernelINS2_12policy_hub_t12policy_500_tElNS2_12op_wrapper_tIl20findNearestCentroidsN6thrust24THRUST_300001_SM_1000_NS6detail15normal_iteratorINS9_10device_ptrIiEEEEEEEEvT0_T1_$__internal_accurate_pow) ;  /* 0x0000009400987944 */ /* 0x000fea0003c00000 */
[----:B------:R-:W-:Y:S05]  /*04f0*/  BSYNC.RECONVERGENT B0 ;  /* 0x0000000000007941 */ /* 0x000fea0003800200 */
.L_x_422:
        /* <DEDUP_REMOVED lines=15> */
.L_x_425:
[----:B------:R-:W-:-:S11]  /*05f0*/  DADD R4, R32, 2 ;  /* 0x4000000020047429 */ /* 0x000fd60000000000 */
.L_x_424:
[----:B------:R-:W-:Y:S05]  /*0600*/  BSYNC.RECONVERGENT B0 ;  /* 0x0000000000007941 */ /* 0x000fea0003800200 */
.L_x_423:
        /* <DEDUP_REMOVED lines=13> */
.L_x_426:
        /* <DEDUP_REMOVED lines=15> */
.L_x_429:
[----:B------:R-:W-:-:S11]  /*07d0*/  DADD R4, R30, 2 ;  /* 0x400000001e047429 */ /* 0x000fd60000000000 */
.L_x_428:
[----:B------:R-:W-:Y:S05]  /*07e0*/  BSYNC.RECONVERGENT B0 ;  /* 0x0000000000007941 */ /* 0x000fea0003800200 */
.L_x_427:
        /* <DEDUP_REMOVED lines=13> */
.L_x_430:
        /* <DEDUP_REMOVED lines=15> */
.L_x_433:
[----:B------:R-:W-:-:S11]  /*09b0*/  DADD R4, R32, 2 ;  /* 0x4000000020047429 */ /* 0x000fd60000000000 */
.L_x_432:
[----:B------:R-:W-:Y:S05]  /*09c0*/  BSYNC.RECONVERGENT B0 ;  /* 0x0000000000007941 */ /* 0x000fea0003800200 */
.L_x_431:
[----:B------:R-:W-:-:S06]  /*09d0*/  DSETP.NEU.AND P1, PT, R32, 1, PT ;  /* 0x3ff000002000742a */ /* 0x000fcc0003f2d000 */
[----:B------:R-:W-:Y:S02]  /*09e0*/  FSEL R4, R4, RZ, P1 ;  /* 0x000000ff04047208 */ /* 0x000fe40000800000 */
[----:B------:R-:W-:-:S06]  /*09f0*/  FSEL R5, R5, 1.875, P1 ;  /* 0x3ff0000005057808 */ /* 0x000fcc0000800000 */
[----:B------:R-:W-:Y:S01]  /*0a00*/  DADD R34, R34, R4 ;  /* 0x0000000022227229 */ /* 0x000fe20000000004 */
[----:B------:R-:W-:Y:S10]  /*0a10*/  @P0 BRA `(.L_x_434) ;  /* 0xfffffff800080947 */ /* 0x000ff4000383ffff */
.L_x_417:
[----:B------:R-:W-:-:S09]  /*0a20*/  UISETP.NE.AND UP0, UPT, UR5, URZ, UPT ;  /* 0x000000ff0500728c */ /* 0x000fd2000bf05270 */
[----:B------:R-:W-:Y:S05]  /*0a30*/  BRA.U !UP0, `(.L_x_416) ;  /* 0x0000000508907547 */ /* 0x000fea000b800000 */
[----:B------:R-:W0:Y:S01]  /*0a40*/  LDC.64 R30, c[0x0][0x3a0] ;  /* 0x0000e800ff1e7b82 */ /* 0x000e220000000a00 */
[----:B------:R-:W1:Y:S07]  /*0a50*/  LDCU UR4, c[0x0][0x390] ;  /* 0x00007200ff0477ac */ /* 0x000e6e0008000800 */
[----:B------:R-:W2:Y:S01]  /*0a60*/  LDC.64 R32, c[0x0][0x398] ;  /* 0x0000e600ff207b82 */ /* 0x000ea20000000a00 */
[----:B-1---5:R-:W-:Y:S02]  /*0a70*/  IMAD R5, R6, UR4, R3 ;  /* 0x0000000406057c24 */ /* 0x022fe4000f8e0203 */
[----:B0-----:R-:W-:-:S04]  /*0a80*/  IMAD.WIDE.U32 R30, R3, 0x8, R30 ;  /* 0x00000008031e7825 */ /* 0x001fc800078e001e */
[----:B--2---:R-:W-:Y:S02]  /*0a90*/  IMAD.WIDE R32, R5, 0x8, R32 ;  /* 0x0000000805207825 */ /* 0x004fe400078e0220 */
[----:B------:R-:W2:Y:S04]  /*0aa0*/  LDG.E.64 R4, desc[UR8][R30.64] ;  /* 0x000000081e047981 */ /* 0x000ea8000c1e1b00 */
[----:B------:R-:W2:Y:S01]  /*0ab0*/  LDG.E.64 R2, desc[UR8][R32.64] ;  /* 0x0000000820027981 */ /* 0x000ea2000c1e1b00 */
[----:B------:R-:W-:Y:S01]  /*0ac0*/  BSSY.RECONVERGENT B0, `(.L_x_435) ;  /* 0x0000006000007945 */ /* 0x000fe20003800200 */
[----:B------:R-:W-:Y:S01]  /*0ad0*/  MOV R0, 0xb20 ;  /* 0x00000b2000007802 */ /* 0x000fe20000000f00 */
[----:B--2---:R-:W-:-:S08]  /*0ae0*/  DADD R2, R2, -R4 ;  /* 0x0000000002027229 */ /* 0x004fd00000000804 */
[----:B------:R-:W-:-:S10]  /*0af0*/  DADD R4, -RZ, |R2| ;  /* 0x00000000ff047229 */ /* 0x000fd40000000502 */
[----:B------:R-:W-:-:S07]  /*0b00*/  IMAD.MOV.U32 R12, RZ, RZ, R4 ;  /* 0x000000ffff0c7224 */ /* 0x000fce00078e0004 */
[----:B------:R-:W-:Y:S05]  /*0b10*/  CALL.REL.NOINC `($_ZN3cub18CUB_300001_SM_10006detail8for_each13static_kernelINS2_12policy_hub_t12policy_500_tElNS2_12op_wrapper_tIl20findNearestCentroidsN6thrust24THRUST_300001_SM_1000_NS6detail15normal_iteratorINS9_10device_ptrIiEEEEEEEEvT0_T1_$__internal_accurate_pow) ;  /* 0x00000090000c7944 */ /* 0x000fea0003c00000 */
[----:B------:R-:W-:Y:S05]  /*0b20*/  BSYNC.RECONVERGENT B0 ;  /* 0x0000000000007941 */ /* 0x000fea0003800200 */
.L_x_435:
        /* <DEDUP_REMOVED lines=15> */
.L_x_438:
[----:B------:R-:W-:-:S11]  /*0c20*/  DADD R4, R2, 2 ;  /* 0x4000000002047429 */ /* 0x000fd60000000000 */
.L_x_437:
[----:B------:R-:W-:Y:S05]  /*0c30*/  BSYNC.RECONVERGENT B0 ;  /* 0x0000000000007941 */ /* 0x000fea0003800200 */
.L_x_436:
[----:B------:R-:W-:Y:S01]  /*0c40*/  DSETP.NEU.AND P0, PT, R2, 1, PT ;  /* 0x3ff000000200742a */ /* 0x000fe20003f0d000 */
[----:B------:R-:W-:-:S05]  /*0c50*/  UISETP.NE.AND UP0, UPT, UR5, 0x1, UPT ;  /* 0x000000010500788c */ /* 0x000fca000bf05270 */
[----:B------:R-:W-:Y:S02]  /*0c60*/  FSEL R2, R4, RZ, P0 ;  /* 0x000000ff04027208 */ /* 0x000fe40000000000 */
[----:B------:R-:W-:-:S06]  /*0c70*/  FSEL R3, R5, 1.875, P0 ;  /* 0x3ff0000005037808 */ /* 0x000fcc0000000000 */
[----:B------:R-:W-:Y:S01]  /*0c80*/  DADD R34, R34, R2 ;  /* 0x0000000022227229 */ /* 0x000fe20000000002 */
[----:B------:R-:W-:Y:S10]  /*0c90*/  BRA.U !UP0, `(.L_x_416) ;  /* 0x0000000108f87547 */ /* 0x000ff4000b800000 */
        /* <DEDUP_REMOVED lines=9> */
.L_x_439:
        /* <DEDUP_REMOVED lines=15> */
.L_x_442:
[----:B------:R-:W-:-:S11]  /*0e20*/  DADD R4, R2, 2 ;  /* 0x4000000002047429 */ /* 0x000fd60000000000 */
.L_x_441:
[----:B------:R-:W-:Y:S05]  /*0e30*/  BSYNC.RECONVERGENT B0 ;  /* 0x0000000000007941 */ /* 0x000fea0003800200 */
.L_x_440:
        /* <DEDUP_REMOVED lines=15> */
.L_x_443:
        /* <DEDUP_REMOVED lines=15> */
.L_x_446:
[----:B------:R-:W-:-:S11]  /*1020*/  DADD R4, R2, 2 ;  /* 0x4000000002047429 */ /* 0x000fd60000000000 */
.L_x_445:
[----:B------:R-:W-:Y:S05]  /*1030*/  BSYNC.RECONVERGENT B0 ;  /* 0x0000000000007941 */ /* 0x000fea0003800200 */
.L_x_444:
[----:B------:R-:W-:-:S06]  /*1040*/  DSETP.NEU.AND P0, PT, R2, 1, PT ;  /* 0x3ff000000200742a */ /* 0x000fcc0003f0d000 */
[----:B------:R-:W-:Y:S02]  /*1050*/  FSEL R2, R4, RZ, P0 ;  /* 0x000000ff04027208 */ /* 0x000fe40000000000 */
[----:B------:R-:W-:-:S06]  /*1060*/  FSEL R3, R5, 1.875, P0 ;  /* 0x3ff0000005037808 */ /* 0x000fcc0000000000 */
[----:B------:R-:W-:-:S11]  /*1070*/  DADD R34, R34, R2 ;  /* 0x0000000022227229 */ /* 0x000fd60000000002 */
.L_x_416:
[----:B------:R-:W0:Y:S01]  /*1080*/  MUFU.RSQ64H R13, R35 ;  /* 0x00000023000d7308 */ /* 0x000e220000001c00 */
[----:B------:R-:W-:Y:S01]  /*1090*/  VIADD R12, R35, 0xfcb00000 ;  /* 0xfcb00000230c7836 */ /* 0x000fe20000000000 */
[----:B------:R-:W1:Y:S01]  /*10a0*/  LDCU UR4, c[0x0][0x390] ;  /* 0x00007200ff0477ac */ /* 0x000e620008000800 */
[----:B------:R-:W-:Y:S01]  /*10b0*/  IMAD.MOV.U32 R4, RZ, RZ, 0x0 ;  /* 0x00000000ff047424 */ /* 0x000fe200078e00ff */
[----:B------:R-:W-:Y:S01]  /*10c0*/  BSSY.RECONVERGENT B0, `(.L_x_447) ;  /* 0x0000017000007945 */ /* 0x000fe20003800200 */
[----:B------:R-:W-:Y:S01]  /*10d0*/  IMAD.MOV.U32 R5, RZ, RZ, 0x3fd80000 ;  /* 0x3fd80000ff057424 */ /* 0x000fe200078e00ff */
[----:B------:R-:W-:Y:S01]  /*10e0*/  ISETP.GE.U32.AND P0, PT, R12, 0x7ca00000, PT ;  /* 0x7ca000000c00780c */ /* 0x000fe20003f06070 */
[----:B0-----:R-:W-:Y:S01]  /*10f0*/  DMUL R2, R12, R12 ;  /* 0x0000000c0c027228 */ /* 0x001fe20000000000 */
[----:B-1----:R-:W-:-:S07]  /*1100*/  UISETP.GE.AND UP0, UPT, UR4, 0x1, UPT ;  /* 0x000000010400788c */ /* 0x002fce000bf06270 */
[----:B------:R-:W-:-:S08]  /*1110*/  DFMA R2, -R2, R34, 1 ;  /* 0x3ff000000202742b */ /* 0x000fd00000000122 */
[----:B------:R-:W-:Y:S02]  /*1120*/  DFMA R4, R2, R4, 0.5 ;  /* 0x3fe000000204742b */ /* 0x000fe40000000004 */
[----:B------:R-:W-:-:S08]  /*1130*/  DMUL R2, R12, R2 ;  /* 0x000000020c027228 */ /* 0x000fd00000000000 */
[----:B------:R-:W-:-:S08]  /*1140*/  DFMA R4, R4, R2, R12 ;  /* 0x000000020404722b */ /* 0x000fd0000000000c */
[----:B------:R-:W-:Y:S02]  /*1150*/  DMUL R14, R4, R34 ;  /* 0x00000022040e7228 */ /* 0x000fe40000000000 */
[----:B------:R-:W-:Y:S02]  /*1160*/  VIADD R3, R5, 0xfff00000 ;  /* 0xfff0000005037836 */ /* 0x000fe40000000000 */
[----:B------:R-:W-:-:S04]  /*1170*/  IMAD.MOV.U32 R2, RZ, RZ, R4 ;  /* 0x000000ffff027224 */ /* 0x000fc800078e0004 */
[----:B------:R-:W-:-:S08]  /*1180*/  DFMA R8, R14, -R14, R34 ;  /* 0x8000000e0e08722b */ /* 0x000fd00000000022 */
[----:B------:R-:W-:Y:S01]  /*1190*/  DFMA R30, R8, R2, R14 ;  /* 0x00000002081e722b */ /* 0x000fe2000000000e */
[----:B------:R-:W-:Y:S10]  /*11a0*/  @!P0 BRA `(.L_x_448) ;  /* 0x0000000000208947 */ /* 0x000ff40003800000 */
[----:B------:R-:W-:Y:S01]  /*11b0*/  IMAD.MOV.U32 R0, RZ, RZ, R4 ;  /* 0x000000ffff007224 */ /* 0x000fe200078e0004 */
[----:B------:R-:W-:Y:S01]  /*11c0*/  MOV R18, 0x1210 ;  /* 0x0000121000127802 */ /* 0x000fe20000000f00 */
[----:B------:R-:W-:Y:S02]  /*11d0*/  IMAD.MOV.U32 R36, RZ, RZ, R34 ;  /* 0x000000ffff247224 */ /* 0x000fe400078e0022 */
[----:B------:R-:W-:Y:S02]  /*11e0*/  IMAD.MOV.U32 R37, RZ, RZ, R35 ;  /* 0x000000ffff257224 */ /* 0x000fe400078e0023 */
[----:B------:R-:W-:-:S07]  /*11f0*/  IMAD.MOV.U32 R17, RZ, RZ, R3 ;  /* 0x000000ffff117224 */ /* 0x000fce00078e0003 */
[----:B-----5:R-:W-:Y:S05]  /*1200*/  CALL.REL.NOINC `($__internal_0_$__cuda_sm20_dsqrt_rn_f64_mediumpath_v1) ;  /* 0x0000008400a87944 */ /* 0x020fea0003c00000 */
[----:B------:R-:W-:Y:S02]  /*1210*/  IMAD.MOV.U32 R30, RZ, RZ, R8 ;  /* 0x000000ffff1e7224 */ /* 0x000fe400078e0008 */
[----:B------:R-:W-:-:S07]  /*1220*/  IMAD.MOV.U32 R31, RZ, RZ, R9 ;  /* 0x000000ffff1f7224 */ /* 0x000fce00078e0009 */
.L_x_448:
[----:B------:R-:W-:Y:S05]  /*1230*/  BSYNC.RECONVERGENT B0 ;  /* 0x0000000000007941 */ /* 0x000fea0003800200 */
.L_x_447:
[----:B------:R-:W-:Y:S05]  /*1240*/  BRA.U UP0, `(.L_x_449) ;  /* 0x00000001005c7547 */ /* 0x000fea000b800000 */
[----:B------:R-:W0:Y:S01]  /*1250*/  LDC R5, c[0x0][0x394] ;  /* 0x0000e500ff057b82 */ /* 0x000e220000000800 */
[----:B------:R-:W-:Y:S02]  /*1260*/  IMAD.MOV.U32 R2, RZ, RZ, 0x1 ;  /* 0x00000001ff027424 */ /* 0x000fe400078e00ff */
[----:B------:R-:W-:Y:S02]  /*1270*/  IMAD.MOV.U32 R4, RZ, RZ, RZ ;  /* 0x000000ffff047224 */ /* 0x000fe400078e00ff */
[C---:B0-----:R-:W-:Y:S02]  /*1280*/  VIADD R0, R5.reuse, 0xfffffffe ;  /* 0xfffffffe05007836 */ /* 0x041fe40000000000 */
[----:B------:R-:W-:-:S03]  /*1290*/  VIADD R5, R5, 0xffffffff ;  /* 0xffffffff05057836 */ /* 0x000fc60000000000 */
[----:B------:R-:W-:-:S13]  /*12a0*/  ISETP.GE.U32.AND P0, PT, R0, 0x3, PT ;  /* 0x000000030000780c */ /* 0x000fda0003f06070 */
[----:B------:R-:W-:Y:S05]  /*12b0*/  @!P0 BRA `(.L_x_450) ;  /* 0x0000000000308947 */ /* 0x000fea0003800000 */
[----:B------:R-:W-:Y:S01]  /*12c0*/  LOP3.LUT R3, R5, 0xfffffffc, RZ, 0xc0, !PT ;  /* 0xfffffffc05037812 */ /* 0x000fe200078ec0ff */
[----:B------:R-:W-:Y:S02]  /*12d0*/  IMAD.MOV.U32 R0, RZ, RZ, 0x1 ;  /* 0x00000001ff007424 */ /* 0x000fe400078e00ff */
[----:B------:R-:W-:-:S07]  /*12e0*/  IMAD.MOV.U32 R4, RZ, RZ, RZ ;  /* 0x000000ffff047224 */ /* 0x000fce00078e00ff */
.L_x_451:
[----:B------:R-:W-:Y:S01]  /*12f0*/  VIADD R2, R0, 0x3 ;  /* 0x0000000300027836 */ /* 0x000fe20000000000 */
[----:B------:R-:W-:-:S04]  /*1300*/  DSETP.GT.AND P0, PT, R30, RZ, PT ;  /* 0x000000ff1e00722a */ /* 0x000fc80003f04000 */
[----:B------:R-:W-:Y:S01]  /*1310*/  ISETP.NE.AND P1, PT, R2, R3, PT ;  /* 0x000000030200720c */ /* 0x000fe20003f25270 */
[C---:B------:R-:W-:Y:S01]  /*1320*/  VIADD R2, R0.reuse, 0x4 ;  /* 0x0000000400027836 */ /* 0x040fe20000000000 */
[----:B------:R-:W-:Y:S02]  /*1330*/  SEL R4, R0, R4, P0 ;  /* 0x0000000400047207 */ /* 0x000fe40000000000 */
[----:B------:R-:W-:Y:S01]  /*1340*/  FSEL R31, R31, RZ, !P0 ;  /* 0x000000ff1f1f7208 */ /* 0x000fe20004000000 */
[----:B------:R-:W-:Y:S01]  /*1350*/  IMAD.MOV.U32 R0, RZ, RZ, R2 ;  /* 0x000000ffff007224 */ /* 0x000fe200078e0002 */
[----:B------:R-:W-:-:S07]  /*1360*/  FSEL R30, R30, RZ, !P0 ;  /* 0x000000ff1e1e7208 */ /* 0x000fce0004000000 */
[----:B------:R-:W-:Y:S05]  /*1370*/  @P1 BRA `(.L_x_451) ;  /* 0xfffffffc00dc1947 */ /* 0x000fea000383ffff */
.L_x_450:
[----:B------:R-:W-:Y:S01]  /*1380*/  LOP3.LUT P0, RZ, R5, 0x3, RZ, 0xc0, !PT ;  /* 0x0000000305ff7812 */ /* 0x000fe2000780c0ff */
[----:B------:R-:W-:-:S12]  /*1390*/  DSETP.GT.AND P1, PT, R30, RZ, PT ;  /* 0x000000ff1e00722a */ /* 0x000fd80003f24000 */
[----:B------:R-:W-:Y:S01]  /*13a0*/  @P0 SEL R4, R2, R4, P1 ;  /* 0x0000000402040207 */ /* 0x000fe20000800000 */
[----:B------:R-:W-:Y:S06]  /*13b0*/  BRA `(.L_x_452) ;  /* 0x0000001000747947 */ /* 0x000fec0003800000 */
.L_x_449:
[----:B------:R-:W-:Y:S02]  /*13c0*/  IMAD.MOV.U32 R3, RZ, RZ, 0x1 ;  /* 0x00000001ff037424 */ /* 0x000fe400078e00ff */
[----:B------:R-:W-:-:S07]  /*13d0*/  IMAD.MOV.U32 R4, RZ, RZ, RZ ;  /* 0x000000ffff047224 */ /* 0x000fce00078e00ff */
.L_x_486:
[----:B------:R-:W0:Y:S01]  /*13e0*/  LDCU UR5, c[0x0][0x390] ;  /* 0x00007200ff0577ac */ /* 0x000e220008000800 */
[----:B------:R-:W-:Y:S01]  /*13f0*/  IMAD.MOV.U32 R7, RZ, RZ, RZ ;  /* 0x000000ffff077224 */ /* 0x000fe200078e00ff */
[----:B------:R-:W-:Y:S01]  /*1400*/  CS2R R40, SRZ ;  /* 0x0000000000287805 */ /* 0x000fe2000001ff00 */
[----:B0-----:R-:W-:Y:S02]  /*1410*/  UISETP.GE.U32.AND UP0, UPT, UR5, 0x4, UPT ;  /* 0x000000040500788c */ /* 0x001fe4000bf06070 */
[----:B------:R-:W-:-:S07]  /*1420*/  IMAD R2, R3, UR5, RZ ;  /* 0x0000000503027c24 */ /* 0x000fce000f8e02ff */
[----:B------:R-:W-:Y:S05]  /*1430*/  BRA.U !UP0, `(.L_x_453) ;  /* 0x00000009081c7547 */ /* 0x000fea000b800000 */
[----:B------:R-:W0:Y:S01]  /*1440*/  LDC R7, c[0x0][0x390] ;  /* 0x0000e400ff077b82 */ /* 0x000e220000000800 */
[----:B------:R-:W-:Y:S01]  /*1450*/  CS2R R40, SRZ ;  /* 0x0000000000287805 */ /* 0x000fe2000001ff00 */
[----:B------:R-:W1:Y:S01]  /*1460*/  LDCU UR5, c[0x0][0x390] ;  /* 0x00007200ff0577ac */ /* 0x000e620008000800 */
[----:B------:R-:W-:-:S05]  /*1470*/  UMOV UR4, URZ ;  /* 0x000000ff00047c82 */ /* 0x000fca0008000000 */
[----:B------:R-:W2:Y:S08]  /*1480*/  LDC.64 R34, c[0x0][0x398] ;  /* 0x0000e600ff227b82 */ /* 0x000eb00000000a00 */
[----:B------:R-:W3:Y:S02]  /*1490*/  LDC.64 R32, c[0x0][0x3a0] ;  /* 0x0000e800ff207b82 */ /* 0x000ee40000000a00 */
.L_x_470:
[----:B0----5:R-:W-:Y:S02]  /*14a0*/  IMAD R45, R6, R7, UR4 ;  /* 0x00000004062d7e24 */ /* 0x021fe4000f8e0207 */
[----:B------:R-:W-:Y:S02]  /*14b0*/  VIADD R43, R2, UR4 ;  /* 0x00000004022b7c36 */ /* 0x000fe40008000000 */
[----:B--2---:R-:W-:-:S04]  /*14c0*/  IMAD.WIDE R44, R45, 0x8, R34 ;  /* 0x000000082d2c7825 */ /* 0x004fc800078e0222 */
[----:B---3--:R-:W-:Y:S01]  /*14d0*/  IMAD.WIDE.U32 R42, R43, 0x8, R32 ;  /* 0x000000082b2a7825 */ /* 0x008fe200078e0020 */
[----:B------:R-:W2:Y:S04]  /*14e0*/  LDG.E.64 R36, desc[UR8][R44.64] ;  /* 0x000000082c247981 */ /* 0x000ea8000c1e1b00 */
[----:B------:R-:W2:Y:S01]  /*14f0*/  LDG.E.64 R8, desc[UR8][R42.64] ;  /* 0x000000082a087981 */ /* 0x000ea2000c1e1b00 */
[----:B------:R-:W-:Y:S01]  /*1500*/  BSSY.RECONVERGENT B0, `(.L_x_454) ;  /* 0x0000006000007945 */ /* 0x000fe20003800200 */
[----:B------:R-:W-:Y:S01]  /*1510*/  MOV R0, 0x1560 ;  /* 0x0000156000007802 */ /* 0x000fe20000000f00 */
[----:B--2---:R-:W-:-:S08]  /*1520*/  DADD R36, R36, -R8 ;  /* 0x0000000024247229 */ /* 0x004fd00000000808 */
[----:B------:R-:W-:-:S10]  /*1530*/  DADD R12, -RZ, |R36| ;  /* 0x00000000ff0c7229 */ /* 0x000fd40000000524 */
[----:B------:R-:W-:-:S07]  /*1540*/  IMAD.MOV.U32 R5, RZ, RZ, R13 ;  /* 0x000000ffff057224 */ /* 0x000fce00078e000d */
[----:B-1----:R-:W-:Y:S05]  /*1550*/  CALL.REL.NOINC `($_ZN3cub18CUB_300001_SM_10006detail8for_each13static_kernelINS2_12policy_hub_t12policy_500_tElNS2_12op_wrapper_tIl20findNearestCentroidsN6thrust24THRUST_300001_SM_1000_NS6detail15normal_iteratorINS9_10device_ptrIiEEEEEEEEvT0_T1_$__internal_accurate_pow) ;  /* 0x00000084007c7944 */ /* 0x002fea0003c00000 */
[----:B------:R-:W-:Y:S05]  /*1560*/  BSYNC.RECONVERGENT B0 ;  /* 0x0000000000007941 */ /* 0x000fea0003800200 */
.L_x_454:
        /* <DEDUP_REMOVED lines=15> */
.L_x_457:
[----:B------:R-:W-:-:S11]  /*1660*/  DADD R8, R36, 2 ;  /* 0x4000000024087429 */ /* 0x000fd60000000000 */
.L_x_456:
[----:B------:R-:W-:Y:S05]  /*1670*/  BSYNC.RECONVERGENT B0 ;  /* 0x0000000000007941 */ /* 0x000fea0003800200 */
.L_x_455:
        /* <DEDUP_REMOVED lines=13> */
.L_x_458:
        /* <DEDUP_REMOVED lines=15> */
.L_x_461:
[----:B------:R-:W-:-:S11]  /*1840*/  DADD R8, R38, 2 ;  /* 0x4000000026087429 */ /* 0x000fd60000000000 */
.L_x_460:
[----:B------:R-:W-:Y:S05]  /*1850*/  BSYNC.RECONVERGENT B0 ;  /* 0x0000000000007941 */ /* 0x000fea0003800200 */
.L_x_459:
        /* <DEDUP_REMOVED lines=13> */
.L_x_462:
        /* <DEDUP_REMOVED lines=15> */
.L_x_465:
[----:B------:R-:W-:-:S11]  /*1a20*/  DADD R8, R36, 2 ;  /* 0x4000000024087429 */ /* 0x000fd60000000000 */
.L_x_464:
[----:B------:R-:W-:Y:S05]  /*1a30*/  BSYNC.RECONVERGENT B0 ;  /* 0x0000000000007941 */ /* 0x000fea0003800200 */
.L_x_463:
        /* <DEDUP_REMOVED lines=13> */
.L_x_466:
        /* <DEDUP_REMOVED lines=15> */
.L_x_469:
[----:B------:R-:W-:-:S11]  /*1c00*/  DADD R8, R38, 2 ;  /* 0x4000000026087429 */ /* 0x000fd60000000000 */
.L_x_468:
[----:B------:R-:W-:Y:S05]  /*1c10*/  BSYNC.RECONVERGENT B0 ;  /* 0x0000000000007941 */ /* 0x000fea0003800200 */
.L_x_467:
[----:B------:R-:W-:Y:S01]  /*1c20*/  UIADD3 UR4, UPT, UPT, UR4, 0x4, URZ ;  /* 0x0000000404047890 */ /* 0x000fe2000fffe0ff */
[----:B------:R-:W-:Y:S01]  /*1c30*/  DSETP.NEU.AND P0, PT, R38, 1, PT ;  /* 0x3ff000002600742a */ /* 0x000fe20003f0d000 */
[----:B------:R-:W-:-:S04]  /*1c40*/  ULOP3.LUT UR6, UR5, 0x7ffffffc, URZ, 0xc0, !UPT ;  /* 0x7ffffffc05067892 */ /* 0x000fc8000f8ec0ff */
[----:B------:R-:W-:Y:S01]  /*1c50*/  UISETP.NE.AND UP0, UPT, UR4, UR6, UPT ;  /* 0x000000060400728c */ /* 0x000fe2000bf05270 */
[----:B------:R-:W-:Y:S02]  /*1c60*/  FSEL R8, R8, RZ, P0 ;  /* 0x000000ff08087208 */ /* 0x000fe40000000000 */
[----:B------:R-:W-:-:S06]  /*1c70*/  FSEL R9, R9, 1.875, P0 ;  /* 0x3ff0000009097808 */ /* 0x000fcc0000000000 */
[----:B------:R-:W-:Y:S01]  /*1c80*/  DADD R40, R40, R8 ;  /* 0x0000000028287229 */ /* 0x000fe20000000008 */
[----:B------:R-:W-:Y:S10]  /*1c90*/  BRA.U UP0, `(.L_x_470) ;  /* 0xfffffff900007547 */ /* 0x000ff4000b83ffff */
[----:B------:R-:W-:-:S07]  /*1ca0*/  IMAD.U32 R7, RZ, RZ, UR6 ;  /* 0x00000006ff077e24 */ /* 0x000fce000f8e00ff */
.L_x_453:
[----:B------:R-:W-:-:S09]  /*1cb0*/  ULOP3.LUT UP0, UR4, UR5, 0x3, URZ, 0xc0, !UPT ;  /* 0x0000000305047892 */ /* 0x000fd2000f80c0ff */
[----:B------:R-:W-:Y:S05]  /*1cc0*/  BRA.U !UP0, `(.L_x_471) ;  /* 0x0000000508a47547 */ /* 0x000fea000b800000 */
[----:B------:R-:W0:Y:S01]  /*1cd0*/  LDC.64 R8, c[0x0][0x3a0] ;  /* 0x0000e800ff087b82 */ /* 0x000e220000000a00 */
[--C-:B------:R-:W-:Y:S02]  /*1ce0*/  IMAD.IADD R13, R2, 0x1, R7.reuse ;  /* 0x00000001020d7824 */ /* 0x100fe400078e0207 */
[----:B-----5:R-:W-:-:S05]  /*1cf0*/  IMAD R5, R6, UR5, R7 ;  /* 0x0000000506057c24 */ /* 0x020fca000f8e0207 */
[----:B------:R-:W1:Y:S01]  /*1d00*/  LDC.64 R34, c[0x0][0x398] ;  /* 0x0000e600ff227b82 */ /* 0x000e620000000a00 */
[----:B0-----:R-:W-:-:S06]  /*1d10*/  IMAD.WIDE.U32 R8, R13, 0x8, R8 ;  /* 0x000000080d087825 */ /* 0x001fcc00078e0008 */
[----:B------:R-:W2:Y:S01]  /*1d20*/  LDG.E.64 R8, desc[UR8][R8.64] ;  /* 0x0000000808087981 */ /* 0x000ea2000c1e1b00 */
[----:B-1----:R-:W-:-:S05]  /*1d30*/  IMAD.WIDE R34, R5, 0x8, R34 ;  /* 0x0000000805227825 */ /* 0x002fca00078e0222 */
        /* <DEDUP_REMOVED lines=8> */
.L_x_472:
        /* <DEDUP_REMOVED lines=15> */
.L_x_475:
[----:B------:R-:W-:-:S11]  /*1eb0*/  DADD R8, R32, 2 ;  /* 0x4000000020087429 */ /* 0x000fd60000000000 */
.L_x_474:
[----:B------:R-:W-:Y:S05]  /*1ec0*/  BSYNC.RECONVERGENT B0 ;  /* 0x0000000000007941 */ /* 0x000fea0003800200 */
.L_x_473:
[----:B------:R-:W-:Y:S01]  /*1ed0*/  DSETP.NEU.AND P0, PT, R32, 1, PT ;  /* 0x3ff000002000742a */ /* 0x000fe20003f0d000 */
[----:B------:R-:W-:-:S05]  /*1ee0*/  UISETP.NE.AND UP0, UPT, UR4, 0x1, UPT ;  /* 0x000000010400788c */ /* 0x000fca000bf05270 */
[----:B------:R-:W-:Y:S02]  /*1ef0*/  FSEL R8, R8, RZ, P0 ;  /* 0x000000ff08087208 */ /* 0x000fe40000000000 */
[----:B------:R-:W-:-:S06]  /*1f00*/  FSEL R9, R9, 1.875, P0 ;  /* 0x3ff0000009097808 */ /* 0x000fcc0000000000 */
[----:B------:R-:W-:Y:S01]  /*1f10*/  DADD R40, R40, R8 ;  /* 0x0000000028287229 */ /* 0x000fe20000000008 */
[----:B------:R-:W-:Y:S10]  /*1f20*/  BRA.U !UP0, `(.L_x_471) ;  /* 0x00000005080c7547 */ /* 0x000ff4000b800000 */
[----:B------:R-:W0:Y:S01]  /*1f30*/  LDC.64 R36, c[0x0][0x3a0] ;  /* 0x0000e800ff247b82 */ /* 0x000e220000000a00 */
[----:B------:R-:W-:Y:S01]  /*1f40*/  IADD3 R2, P0, PT, R2, R7, RZ ;  /* 0x0000000702027210 */ /* 0x000fe20007f1e0ff */
[----:B------:R-:W2:Y:S04]  /*1f50*/  LDG.E.64 R32, desc[UR8][R34.64+0x8] ;  /* 0x0000080822207981 */ /* 0x000ea8000c1e1b00 */
[----:B------:R-:W-:Y:S01]  /*1f60*/  IMAD.X R0, RZ, RZ, RZ, P0 ;  /* 0x000000ffff007224 */ /* 0x000fe200000e06ff */
[----:B0-----:R-:W-:-:S04]  /*1f70*/  LEA R36, P0, R2, R36, 0x3 ;  /* 0x0000002402247211 */ /* 0x001fc800078018ff */
[----:B------:R-:W-:-:S05]  /*1f80*/  LEA.HI.X R37, R2, R37, R0, 0x3, P0 ;  /* 0x0000002502257211 */ /* 0x000fca00000f1c00 */
        /* <DEDUP_REMOVED lines=8> */
.L_x_476:
        /* <DEDUP_REMOVED lines=15> */
.L_x_479:
[----:B------:R-:W-:-:S11]  /*2100*/  DADD R8, R32, 2 ;  /* 0x4000000020087429 */ /* 0x000fd60000000000 */
.L_x_478:
[----:B------:R-:W-:Y:S05]  /*2110*/  BSYNC.RECONVERGENT B0 ;  /* 0x0000000000007941 */ /* 0x000fea0003800200 */
.L_x_477:
        /* <DEDUP_REMOVED lines=15> */
.L_x_480:
        /* <DEDUP_REMOVED lines=15> */
.L_x_483:
[----:B------:R-:W-:-:S11]  /*2300*/  DADD R8, R32, 2 ;  /* 0x4000000020087429 */ /* 0x000fd60000000000 */
.L_x_482:
[----:B------:R-:W-:Y:S05]  /*2310*/  BSYNC.RECONVERGENT B0 ;  /* 0x0000000000007941 */ /* 0x000fea0003800200 */
.L_x_481:
[----:B------:R-:W-:-:S06]  /*2320*/  DSETP.NEU.AND P0, PT, R32, 1, PT ;  /* 0x3ff000002000742a */ /* 0x000fcc0003f0d000 */
[----:B------:R-:W-:Y:S02]  /*2330*/  FSEL R8, R8, RZ, P0 ;  /* 0x000000ff08087208 */ /* 0x000fe40000000000 */
[----:B------:R-:W-:-:S06]  /*2340*/  FSEL R9, R9, 1.875, P0 ;  /* 0x3ff0000009097808 */ /* 0x000fcc0000000000 */
[----:B------:R-:W-:-:S11]  /*2350*/  DADD R40, R40, R8 ;  /* 0x0000000028287229 */ /* 0x000fd60000000008 */
.L_x_471:
[----:B------:R-:W0:Y:S01]  /*2360*/  MUFU.RSQ64H R13, R41 ;  /* 0x00000029000d7308 */ /* 0x000e220000001c00 */
[----:B------:R-:W-:Y:S01]  /*2370*/  VIADD R12, R41, 0xfcb00000 ;  /* 0xfcb00000290c7836 */ /* 0x000fe20000000000 */
[----:B------:R-:W-:Y:S01]  /*2380*/  BSSY.RECONVERGENT B0, `(.L_x_484) ;  /* 0x0000018000007945 */ /* 0x000fe20003800200 */
[----:B------:R-:W-:Y:S02]  /*2390*/  IMAD.MOV.U32 R14, RZ, RZ, 0x0 ;  /* 0x00000000ff0e7424 */ /* 0x000fe400078e00ff */
[----:B------:R-:W-:Y:S01]  /*23a0*/  IMAD.MOV.U32 R15, RZ, RZ, 0x3fd80000 ;  /* 0x3fd80000ff0f7424 */ /* 0x000fe200078e00ff */
[----:B------:R-:W-:Y:S01]  /*23b0*/  ISETP.GE.U32.AND P0, PT, R12, 0x7ca00000, PT ;  /* 0x7ca000000c00780c */ /* 0x000fe20003f06070 */
[----:B0-----:R-:W-:-:S08]  /*23c0*/  DMUL R8, R12, R12 ;  /* 0x0000000c0c087228 */ /* 0x001fd00000000000 */
        /* <DEDUP_REMOVED lines=10> */
[----:B------:R-:W-:Y:S02]  /*2470*/  IMAD.MOV.U32 R0, RZ, RZ, R14 ;  /* 0x000000ffff007224 */ /* 0x000fe400078e000e */
[----:B------:R-:W-:Y:S01]  /*2480*/  IMAD.MOV.U32 R14, RZ, RZ, R18 ;  /* 0x000000ffff0e7224 */ /* 0x000fe200078e0012 */
[----:B------:R-:W-:Y:S01]  /*2490*/  MOV R18, 0x2500 ;  /* 0x0000250000127802 */ /* 0x000fe20000000f00 */
[----:B------:R-:W-:Y:S02]  /*24a0*/  IMAD.MOV.U32 R36, RZ, RZ, R40 ;  /* 0x000000ffff247224 */ /* 0x000fe400078e0028 */
[----:B------:R-:W-:Y:S02]  /*24b0*/  IMAD.MOV.U32 R37, RZ, RZ, R41 ;  /* 0x000000ffff257224 */ /* 0x000fe400078e0029 */
[----:B------:R-:W-:Y:S02]  /*24c0*/  IMAD.MOV.U32 R8, RZ, RZ, R20 ;  /* 0x000000ffff087224 */ /* 0x000fe400078e0014 */
[----:B------:R-:W-:-:S02]  /*24d0*/  IMAD.MOV.U32 R9, RZ, RZ, R21 ;  /* 0x000000ffff097224 */ /* 0x000fc400078e0015 */
[----:B------:R-:W-:-:S07]  /*24e0*/  IMAD.MOV.U32 R15, RZ, RZ, R19 ;  /* 0x000000ffff0f7224 */ /* 0x000fce00078e0013 */
[----:B-----5:R-:W-:Y:S05]  /*24f0*/  CALL.REL.NOINC `($__internal_0_$__cuda_sm20_dsqrt_rn_f64_mediumpath_v1) ;  /* 0x0000007000ec7944 */ /* 0x020fea0003c00000 */
.L_x_485:
[----:B------:R-:W-:Y:S05]  /*2500*/  BSYNC.RECONVERGENT B0 ;  /* 0x0000000000007941 */ /* 0x000fea0003800200 */
.L_x_484:
[----:B------:R-:W0:Y:S01]  /*2510*/  LDCU UR4, c[0x0][0x394] ;  /* 0x00007280ff0477ac */ /* 0x000e220008000800 */
[----:B------:R-:W-:-:S06]  /*2520*/  DSETP.GEU.AND P0, PT, R8, R30, PT ;  /* 0x0000001e0800722a */ /* 0x000fcc0003f0e000 */
[C---:B------:R-:W-:Y:S01]  /*2530*/  SEL R4, R3.reuse, R4, !P0 ;  /* 0x0000000403047207 */ /* 0x040fe20004000000 */
[----:B------:R-:W-:Y:S01]  /*2540*/  VIADD R3, R3, 0x1 ;  /* 0x0000000103037836 */ /* 0x000fe20000000000 */
[----:B------:R-:W-:Y:S02]  /*2550*/  FSEL R30, R8, R30, !P0 ;  /* 0x0000001e081e7208 */ /* 0x000fe40004000000 */
[----:B------:R-:W-:Y:S02]  /*2560*/  FSEL R31, R9, R31, !P0 ;  /* 0x0000001f091f7208 */ /* 0x000fe40004000000 */
[----:B0-----:R-:W-:-:S13]  /*2570*/  ISETP.NE.AND P1, PT, R3, UR4, PT ;  /* 0x0000000403007c0c */ /* 0x001fda000bf25270 */
[----:B------:R-:W-:Y:S05]  /*2580*/  @P1 BRA `(.L_x_486) ;  /* 0xffffffec00941947 */ /* 0x000fea000383ffff */
.L_x_452:
[----:B------:R-:W0:Y:S01]  /*2590*/  LDC.64 R2, c[0x0][0x3a8] ;  /* 0x0000ea00ff027b82 */ /* 0x000e220000000a00 */
[----:B------:R-:W1:Y:S01]  /*25a0*/  LDCU UR4, c[0x0][0x390] ;  /* 0x00007200ff0477ac */ /* 0x000e620008000800 */
[----:B0----5:R-:W-:-:S05]  /*25b0*/  IMAD.WIDE R2, R6, 0x4, R2 ;  /* 0x0000000406027825 */ /* 0x021fca00078e0202 */
[----:B------:R0:W-:Y:S04]  /*25c0*/  STG.E desc[UR8][R2.64], R4 ;  /* 0x0000000402007986 */ /* 0x0001e8000c101908 */
[----:B------:R0:W5:Y:S01]  /*25d0*/  LDG.E R6, desc[UR8][R10.64+0x400] ;  /* 0x000400080a067981 */ /* 0x000162000c1e1900 */
[----:B-1----:R-:W-:Y:S01]  /*25e0*/  UISETP.GT.AND UP0, UPT, UR4, URZ, UPT ;  /* 0x000000ff0400728c */ /* 0x002fe2000bf04270 */
        /* <DEDUP_REMOVED lines=14> */
.L_x_505:
        /* <DEDUP_REMOVED lines=14> */
.L_x_489:
        /* <DEDUP_REMOVED lines=15> */
.L_x_492:
[----:B------:R-:W-:-:S11]  /*28a0*/  DADD R4, R32, 2 ;  /* 0x4000000020047429 */ /* 0x000fd60000000000 */
.L_x_491:
[----:B------:R-:W-:Y:S05]  /*28b0*/  BSYNC.RECONVERGENT B0 ;  /* 0x0000000000007941 */ /* 0x000fea0003800200 */
.L_x_490:
        /* <DEDUP_REMOVED lines=13> */
.L_x_493:
        /* <DEDUP_REMOVED lines=15> */
.L_x_496:
[----:B------:R-:W-:-:S11]  /*2a80*/  DADD R4, R34, 2 ;  /* 0x4000000022047429 */ /* 0x000fd60000000000 */
.L_x_495:
[----:B------:R-:W-:Y:S05]  /*2a90*/  BSYNC.RECONVERGENT B0 ;  /* 0x0000000000007941 */ /* 0x000fea0003800200 */
.L_x_494:
        /* <DEDUP_REMOVED lines=13> */
.L_x_497:
        /* <DEDUP_REMOVED lines=15> */
.L_x_500:
[----:B------:R-:W-:-:S11]  /*2c60*/  DADD R4, R32, 2 ;  /* 0x4000000020047429 */ /* 0x000fd60000000000 */
.L_x_499:
[----:B------:R-:W-:Y:S05]  /*2c70*/  BSYNC.RECONVERGENT B0 ;  /* 0x0000000000007941 */ /* 0x000fea0003800200 */
.L_x_498:
        /* <DEDUP_REMOVED lines=13> */
.L_x_501:
        /* <DEDUP_REMOVED lines=15> */
.L_x_504:
[----:B------:R-:W-:-:S11]  /*2e40*/  DADD R4, R34, 2 ;  /* 0x4000000022047429 */ /* 0x000fd60000000000 */
.L_x_503:
[----:B------:R-:W-:Y:S05]  /*2e50*/  BSYNC.RECONVERGENT B0 ;  /* 0x0000000000007941 */ /* 0x000fea0003800200 */
.L_x_502:
[----:B------:R-:W-:-:S06]  /*2e60*/  DSETP.NEU.AND P1, PT, R34, 1, PT ;  /* 0x3ff000002200742a */ /* 0x000fcc0003f2d000 */
[----:B------:R-:W-:Y:S02]  /*2e70*/  FSEL R4, R4, RZ, P1 ;  /* 0x000000ff04047208 */ /* 0x000fe40000800000 */
[----:B------:R-:W-:-:S06]  /*2e80*/  FSEL R5, R5, 1.875, P1 ;  /* 0x3ff0000005057808 */ /* 0x000fcc0000800000 */
[----:B------:R-:W-:Y:S01]  /*2e90*/  DADD R36, R36, R4 ;  /* 0x0000000024247229 */ /* 0x000fe20000000004 */
[----:B------:R-:W-:Y:S10]  /*2ea0*/  @P0 BRA `(.L_x_505) ;  /* 0xfffffff800080947 */ /* 0x000ff4000383ffff */
.L_x_488:
        /* <DEDUP_REMOVED lines=17> */
.L_x_506:
        /* <DEDUP_REMOVED lines=15> */
.L_x_509:
[----:B------:R-:W-:-:S11]  /*30b0*/  DADD R4, R2, 2 ;  /* 0x4000000002047429 */ /* 0x000fd60000000000 */
.L_x_508:
[----:B------:R-:W-:Y:S05]  /*30c0*/  BSYNC.RECONVERGENT B0 ;  /* 0x0000000000007941 */ /* 0x000fea0003800200 */
.L_x_507:
        /* <DEDUP_REMOVED lines=15> */
.L_x_510:
        /* <DEDUP_REMOVED lines=15> */
.L_x_513:
[----:B------:R-:W-:-:S11]  /*32b0*/  DADD R4, R2, 2 ;  /* 0x4000000002047429 */ /* 0x000fd60000000000 */
.L_x_512:
[----:B------:R-:W-:Y:S05]  /*32c0*/  BSYNC.RECONVERGENT B0 ;  /* 0x0000000000007941 */ /* 0x000fea0003800200 */
.L_x_511:
        /* <DEDUP_REMOVED lines=15> */
.L_x_514:
        /* <DEDUP_REMOVED lines=15> */
.L_x_517:
[----:B------:R-:W-:-:S11]  /*34b0*/  DADD R4, R2, 2 ;  /* 0x4000000002047429 */ /* 0x000fd60000000000 */
.L_x_516:
[----:B------:R-:W-:Y:S05]  /*34c0*/  BSYNC.RECONVERGENT B0 ;  /* 0x0000000000007941 */ /* 0x000fea0003800200 */
.L_x_515:
[----:B------:R-:W-:-:S06]  /*34d0*/  DSETP.NEU.AND P0, PT, R2, 1, PT ;  /* 0x3ff000000200742a */ /* 0x000fcc0003f0d000 */
[----:B------:R-:W-:Y:S02]  /*34e0*/  FSEL R2, R4, RZ, P0 ;  /* 0x000000ff04027208 */ /* 0x000fe40000000000 */
[----:B------:R-:W-:-:S06]  /*34f0*/  FSEL R3, R5, 1.875, P0 ;  /* 0x3ff0000005037808 */ /* 0x000fcc0000000000 */
[----:B------:R-:W-:-:S11]  /*3500*/  DADD R36, R36, R2 ;  /* 0x0000000024247229 */ /* 0x000fd60000000002 */
.L_x_487:
        /* <DEDUP_REMOVED lines=21> */
[----:B------:R-:W-:-:S07]  /*3660*/  IMAD.MOV.U32 R17, RZ, RZ, R3 ;  /* 0x000000ffff117224 */ /* 0x000fce00078e0003 */
[----:B-----5:R-:W-:Y:S05]  /*3670*/  CALL.REL.NOINC `($__internal_0_$__cuda_sm20_dsqrt_rn_f64_mediumpath_v1) ;  /* 0x00000060008c7944 */ /* 0x020fea0003c00000 */
[----:B------:R-:W-:Y:S02]  /*3680*/  IMAD.MOV.U32 R10, RZ, RZ, R8 ;  /* 0x000000ffff0a7224 */ /* 0x000fe400078e0008 */
[----:B------:R-:W-:-:S07]  /*3690*/  IMAD.MOV.U32 R11, RZ, RZ, R9 ;  /* 0x000000ffff0b7224 */ /* 0x000fce00078e0009 */
.L_x_519:
[----:B------:R-:W-:Y:S05]  /*36a0*/  BSYNC.RECONVERGENT B0 ;  /* 0x0000000000007941 */ /* 0x000fea0003800200 */
.L_x_518:
[----:B------:R-:W-:Y:S05]  /*36b0*/  BRA.U !UP0, `(.L_x_520) ;  /* 0x0000001108887547 */ /* 0x000fea000b800000 */
[----:B------:R-:W0:Y:S01]  /*36c0*/  LDCU UR4, c[0x0][0x390] ;  /* 0x00007200ff0477ac */ /* 0x000e220008000800 */
[----:B------:R-:W-:Y:S02]  /*36d0*/  IMAD.MOV.U32 R4, RZ, RZ, 0x1 ;  /* 0x00000001ff047424 */ /* 0x000fe400078e00ff */
[----:B------:R-:W-:Y:S01]  /*36e0*/  IMAD.MOV.U32 R3, RZ, RZ, RZ ;  /* 0x000000ffff037224 */ /* 0x000fe200078e00ff */
[----:B0-----:R-:W-:-:S12]  /*36f0*/  ULOP3.LUT UR5, UR4, 0x3, URZ, 0xc0, !UPT ;  /* 0x0000000304057892 */ /* 0x001fd8000f8ec0ff */
.L_x_554:
[----:B------:R-:W0:Y:S01]  /*3700*/  LDCU UR6, c[0x0][0x390] ;  /* 0x00007200ff0677ac */ /* 0x000e220008000800 */
[----:B------:R-:W-:Y:S01]  /*3710*/  IMAD.MOV.U32 R7, RZ, RZ, RZ ;  /* 0x000000ffff077224 */ /* 0x000fe200078e00ff */
[----:B------:R-:W-:Y:S01]  /*3720*/  CS2R R36, SRZ ;  /* 0x0000000000247805 */ /* 0x000fe2000001ff00 */
[----:B0-----:R-:W-:Y:S02]  /*3730*/  UISETP.GE.U32.AND UP0, UPT, UR6, 0x4, UPT ;  /* 0x000000040600788c */ /* 0x001fe4000bf06070 */
[----:B------:R-:W-:-:S07]  /*3740*/  IMAD R2, R4, UR6, RZ ;  /* 0x0000000604027c24 */ /* 0x000fce000f8e02ff */
[----:B------:R-:W-:Y:S05]  /*3750*/  BRA.U !UP0, `(.L_x_521) ;  /* 0x00000009082c7547 */ /* 0x000fea000b800000 */
[----:B------:R-:W0:Y:S01]  /*3760*/  LDC.64 R8, c[0x0][0x3a0] ;  /* 0x0000e800ff087b82 */ /* 0x000e220000000a00 */
[----:B------:R-:W-:Y:S02]  /*3770*/  ULOP3.LUT UR4, UR6, 0x7ffffffc, URZ, 0xc0, !UPT ;  /* 0x7ffffffc06047892 */ /* 0x000fe4000f8ec0ff */
[----:B-----5:R-:W-:Y:S01]  /*3780*/  IMAD R7, R6, UR6, RZ ;  /* 0x0000000606077c24 */ /* 0x020fe2000f8e02ff */
[----:B------:R-:W-:Y:S01]  /*3790*/  CS2R R36, SRZ ;  /* 0x0000000000247805 */ /* 0x000fe2000001ff00 */
[----:B------:R-:W-:-:S03]  /*37a0*/  UIADD3 UR4, UPT, UPT, -UR4, URZ, URZ ;  /* 0x000000ff04047290 */ /* 0x000fc6000fffe1ff */
[----:B------:R-:W1:Y:S01]  /*37b0*/  LDC.64 R30, c[0x0][0x398] ;  /* 0x0000e600ff1e7b82 */ /* 0x000e620000000a00 */
[----:B0-----:R-:W-:-:S03]  /*37c0*/  IMAD.WIDE.U32 R8, R2, 0x8, R8 ;  /* 0x0000000802087825 */ /* 0x001fc600078e0008 */
[----:B------:R-:W-:-:S05]  /*37d0*/  IADD3 R40, P0, PT, R8, 0x10, RZ ;  /* 0x0000001008287810 */ /* 0x000fca0007f1e0ff */
[----:B-1----:R-:W-:-:S08]  /*37e0*/  IMAD.X R41, RZ, RZ, R9, P0 ;  /* 0x000000ffff297224 */ /* 0x002fd000000e0609 */
.L_x_538:
[----:B------:R-:W-:Y:S01]  /*37f0*/  IMAD.WIDE R38, R7, 0x8, R30 ;  /* 0x0000000807267825 */ /* 0x000fe200078e021e */
        /* <DEDUP_REMOVED lines=9> */
.L_x_522:
        /* <DEDUP_REMOVED lines=15> */
.L_x_525:
[----:B------:R-:W-:-:S11]  /*3980*/  DADD R8, R32, 2 ;  /* 0x4000000020087429 */ /* 0x000fd60000000000 */
.L_x_524:
[----:B------:R-:W-:Y:S05]  /*3990*/  BSYNC.RECONVERGENT B0 ;  /* 0x0000000000007941 */ /* 0x000fea0003800200 */
.L_x_523:
        /* <DEDUP_REMOVED lines=13> */
.L_x_526:
        /* <DEDUP_REMOVED lines=15> */
.L_x_529:
[----:B------:R-:W-:-:S11]  /*3b60*/  DADD R8, R34, 2 ;  /* 0x4000000022087429 */ /* 0x000fd60000000000 */
.L_x_528:
[----:B------:R-:W-:Y:S05]  /*3b70*/  BSYNC.RECONVERGENT B0 ;  /* 0x0000000000007941 */ /* 0x000fea0003800200 */
.L_x_527:
        /* <DEDUP_REMOVED lines=13> */
.L_x_530:
        /* <DEDUP_REMOVED lines=15> */
.L_x_533:
[----:B------:R-:W-:-:S11]  /*3d40*/  DADD R8, R32, 2 ;  /* 0x4000000020087429 */ /* 0x000fd60000000000 */
.L_x_532:
[----:B------:R-:W-:Y:S05]  /*3d50*/  BSYNC.RECONVERGENT B0 ;  /* 0x0000000000007941 */ /* 0x000fea0003800200 */
.L_x_531:
        /* <DEDUP_REMOVED lines=13> */
.L_x_534:
        /* <DEDUP_REMOVED lines=15> */
.L_x_537:
[----:B------:R-:W-:-:S11]  /*3f20*/  DADD R8, R34, 2 ;  /* 0x4000000022087429 */ /* 0x000fd60000000000 */
.L_x_536:
[----:B------:R-:W-:Y:S05]  /*3f30*/  BSYNC.RECONVERGENT B0 ;  /* 0x0000000000007941 */ /* 0x000fea0003800200 */
.L_x_535:
[----:B------:R-:W-:Y:S01]  /*3f40*/  UIADD3 UR4, UPT, UPT, UR4, 0x4, URZ ;  /* 0x0000000404047890 */ /* 0x000fe2000fffe0ff */
[----:B------:R-:W-:Y:S01]  /*3f50*/  DSETP.NEU.AND P0, PT, R34, 1, PT ;  /* 0x3ff000002200742a */ /* 0x000fe20003f0d000 */
[----:B------:R-:W-:Y:S02]  /*3f60*/  VIADD R7, R7, 0x4 ;  /* 0x0000000407077836 */ /* 0x000fe40000000000 */
[----:B------:R-:W-:-:S03]  /*3f70*/  UISETP.NE.AND UP0, UPT, UR4, URZ, UPT ;  /* 0x000000ff0400728c */ /* 0x000fc6000bf05270 */
[----:B------:R-:W-:Y:S02]  /*3f80*/  FSEL R8, R8, RZ, P0 ;  /* 0x000000ff08087208 */ /* 0x000fe40000000000 */
[----:B------:R-:W-:Y:S02]  /*3f90*/  FSEL R9, R9, 1.875, P0 ;  /* 0x3ff0000009097808 */ /* 0x000fe40000000000 */
[----:B------:R-:W-:-:S04]  /*3fa0*/  IADD3 R40, P0, PT, R40, 0x20, RZ ;  /* 0x0000002028287810 */ /* 0x000fc80007f1e0ff */
[----:B------:R-:W-:Y:S01]  /*3fb0*/  DADD R36, R36, R8 ;  /* 0x0000000024247229 */ /* 0x000fe20000000008 */
[----:B------:R-:W-:Y:S01]  /*3fc0*/  IMAD.X R41, RZ, RZ, R41, P0 ;  /* 0x000000ffff297224 */ /* 0x000fe200000e0629 */
[----:B------:R-:W-:Y:S09]  /*3fd0*/  BRA.U UP0, `(.L_x_538) ;  /* 0xfffffff900047547 */ /* 0x000ff2000b83ffff */
[----:B------:R-:W0:Y:S02]  /*3fe0*/  LDCU UR6, c[0x0][0x390] ;  /* 0x00007200ff0677ac */ /* 0x000e240008000800 */
[----:B0-----:R-:W-:-:S06]  /*3ff0*/  ULOP3.LUT UR4, UR6, 0x7ffffffc, URZ, 0xc0, !UPT ;  /* 0x7ffffffc06047892 */ /* 0x001fcc000f8ec0ff */
[----:B------:R-:W-:-:S07]  /*4000*/  IMAD.U32 R7, RZ, RZ, UR4 ;  /* 0x00000004ff077e24 */ /* 0x000fce000f8e00ff */
.L_x_521:
[----:B------:R-:W-:-:S09]  /*4010*/  UISETP.NE.AND UP0, UPT, UR5, URZ, UPT ;  /* 0x000000ff0500728c */ /* 0x000fd2000bf05270 */
        /* <DEDUP_REMOVED lines=16> */
.L_x_540:
        /* <DEDUP_REMOVED lines=15> */
.L_x_543:
[----:B------:R-:W-:-:S11]  /*4210*/  DADD R8, R30, 2 ;  /* 0x400000001e087429 */ /* 0x000fd60000000000 */
.L_x_542:
[----:B------:R-:W-:Y:S05]  /*4220*/  BSYNC.RECONVERGENT B0 ;  /* 0x0000000000007941 */ /* 0x000fea0003800200 */
.L_x_541:
        /* <DEDUP_REMOVED lines=20> */
.L_x_544:
        /* <DEDUP_REMOVED lines=15> */
.L_x_547:
[----:B------:R-:W-:-:S11]  /*4460*/  DADD R8, R30, 2 ;  /* 0x400000001e087429 */ /* 0x000fd60000000000 */
.L_x_546:
[----:B------:R-:W-:Y:S05]  /*4470*/  BSYNC.RECONVERGENT B0 ;  /* 0x0000000000007941 */ /* 0x000fea0003800200 */
.L_x_545:
        /* <DEDUP_REMOVED lines=15> */
.L_x_548:
        /* <DEDUP_REMOVED lines=15> */
.L_x_551:
[----:B------:R-:W-:-:S11]  /*4660*/  DADD R8, R30, 2 ;  /* 0x400000001e087429 */ /* 0x000fd60000000000 */
.L_x_550:
[----:B------:R-:W-:Y:S05]  /*4670*/  BSYNC.RECONVERGENT B0 ;  /* 0x0000000000007941 */ /* 0x000fea0003800200 */
.L_x_549:
[----:B------:R-:W-:-:S06]  /*4680*/  DSETP.NEU.AND P0, PT, R30, 1, PT ;  /* 0x3ff000001e00742a */ /* 0x000fcc0003f0d000 */
[----:B------:R-:W-:Y:S02]  /*4690*/  FSEL R8, R8, RZ, P0 ;  /* 0x000000ff08087208 */ /* 0x000fe40000000000 */
[----:B------:R-:W-:-:S06]  /*46a0*/  FSEL R9, R9, 1.875, P0 ;  /* 0x3ff0000009097808 */ /* 0x000fcc0000000000 */
[----:B------:R-:W-:-:S11]  /*46b0*/  DADD R36, R36, R8 ;  /* 0x0000000024247229 */ /* 0x000fd60000000008 */
.L_x_539:
        /* <DEDUP_REMOVED lines=22> */
[----:B------:R-:W-:-:S07]  /*4820*/  IMAD.MOV.U32 R15, RZ, RZ, R19 ;  /* 0x000000ffff0f7224 */ /* 0x000fce00078e0013 */
[----:B-----5:R-:W-:Y:S05]  /*4830*/  CALL.REL.NOINC `($__internal_0_$__cuda_sm20_dsqrt_rn_f64_mediumpath_v1) ;  /* 0x00000050001c7944 */ /* 0x020fea0003c00000 */
.L_x_553:
[----:B------:R-:W-:Y:S05]  /*4840*/  BSYNC.RECONVERGENT B0 ;  /* 0x0000000000007941 */ /* 0x000fea0003800200 */
.L_x_552:
        /* <DEDUP_REMOVED lines=8> */
[----:B------:R-:W-:Y:S05]  /*48d0*/  BRA `(.L_x_555) ;  /* 0x00000000005c7947 */ /* 0x000fea0003800000 */
.L_x_520:
[----:B------:R-:W0:Y:S01]  /*48e0*/  LDC R2, c[0x0][0x394] ;  /* 0x0000e500ff027b82 */ /* 0x000e220000000800 */
[----:B------:R-:W-:Y:S02]  /*48f0*/  IMAD.MOV.U32 R3, RZ, RZ, RZ ;  /* 0x000000ffff037224 */ /* 0x000fe400078e00ff */
[C---:B0-----:R-:W-:Y:S02]  /*4900*/  VIADD R0, R2.reuse, 0xfffffffe ;  /* 0xfffffffe02007836 */ /* 0x041fe40000000000 */
[----:B------:R-:W-:-:S03]  /*4910*/  VIADD R4, R2, 0xffffffff ;  /* 0xffffffff02047836 */ /* 0x000fc60000000000 */
[----:B------:R-:W-:Y:S01]  /*4920*/  ISETP.GE.U32.AND P0, PT, R0, 0x3, PT ;  /* 0x000000030000780c */ /* 0x000fe20003f06070 */
[----:B------:R-:W-:-:S12]  /*4930*/  IMAD.MOV.U32 R0, RZ, RZ, 0x1 ;  /* 0x00000001ff007424 */ /* 0x000fd800078e00ff */
[----:B------:R-:W-:Y:S05]  /*4940*/  @!P0 BRA `(.L_x_556) ;  /* 0x0000000000348947 */ /* 0x000fea0003800000 */
[----:B------:R-:W-:Y:S01]  /*4950*/  LOP3.LUT R5, R4, 0xfffffffc, RZ, 0xc0, !PT ;  /* 0xfffffffc04057812 */ /* 0x000fe200078ec0ff */
[----:B------:R-:W-:Y:S02]  /*4960*/  IMAD.MOV.U32 R0, RZ, RZ, 0x1 ;  /* 0x00000001ff007424 */ /* 0x000fe400078e00ff */
[----:B------:R-:W-:-:S07]  /*4970*/  IMAD.MOV.U32 R3, RZ, RZ, RZ ;  /* 0x000000ffff037224 */ /* 0x000fce00078e00ff */
.L_x_557:
        /* <DEDUP_REMOVED lines=9> */
[----:B------:R-:W-:-:S07]  /*4a10*/  IMAD.MOV.U32 R0, RZ, RZ, R2 ;  /* 0x000000ffff007224 */ /* 0x000fce00078e0002 */
.L_x_556:
[----:B------:R-:W-:Y:S01]  /*4a20*/  LOP3.LUT P0, RZ, R4, 0x3, RZ, 0xc0, !PT ;  /* 0x0000000304ff7812 */ /* 0x000fe2000780c0ff */
[----:B------:R-:W-:-:S12]  /*4a30*/  DSETP.GT.AND P1, PT, R10, RZ, PT ;  /* 0x000000ff0a00722a */ /* 0x000fd80003f24000 */
[----:B------:R-:W-:-:S07]  /*4a40*/  @P0 SEL R3, R0, R3, P1 ;  /* 0x0000000300030207 */ /* 0x000fce0000800000 */
.L_x_555:
[----:B------:R-:W0:Y:S02]  /*4a50*/  LDC.64 R4, c[0x0][0x3a8] ;  /* 0x0000ea00ff047b82 */ /* 0x000e240000000a00 */
[----:B0----5:R-:W-:-:S05]  /*4a60*/  IMAD.WIDE R6, R6, 0x4, R4 ;  /* 0x0000000406067825 */ /* 0x021fca00078e0204 */
[----:B------:R-:W-:Y:S01]  /*4a70*/  STG.E desc[UR8][R6.64], R3 ;  /* 0x0000000306007986 */ /* 0x000fe2000c101908 */
[----:B------:R-:W-:Y:S05]  /*4a80*/  EXIT ;  /* 0x000000000000794d */ /* 0x000fea0003800000 */
.L_x_415:
[----:B------:R-:W0:Y:S02]  /*4a90*/  LDCU UR6, c[0x0][0x390] ;  /* 0x00007200ff0677ac */ /* 0x000e240008000800 */
[----:B0-----:R-:W-:-:S09]  /*4aa0*/  UISETP.GE.AND UP0, UPT, UR6, 0x1, UPT ;  /* 0x000000010600788c */ /* 0x001fd2000bf06270 */
[----:B------:R-:W-:Y:S05]  /*4ab0*/  BRA.U !UP0, `(.L_x_558) ;  /* 0x0000000108347547 */ /* 0x000fea000b800000 */
[----:B------:R-:W0:Y:S01]  /*4ac0*/  LDCU.64 UR6, c[0x0][0x388] ;  /* 0x00007100ff0677ac */ /* 0x000e220008000a00 */
[----:B-1----:R-:W-:Y:S01]  /*4ad0*/  IADD3 R0, P0, PT, R0, UR4, RZ ;  /* 0x0000000400007c10 */ /* 0x002fe2000ff1e0ff */
[----:B------:R-:W1:Y:S04]  /*4ae0*/  LDC.64 R4, c[0x0][0x3a8] ;  /* 0x0000ea00ff047b82 */ /* 0x000e680000000a00 */
[----:B------:R-:W-:Y:S01]  /*4af0*/  IMAD.X R3, RZ, RZ, UR5, P0 ;  /* 0x00000005ff037e24 */ /* 0x000fe200080e06ff */
[----:B0-----:R-:W-:-:S04]  /*4b00*/  LEA R6, P0, R0, UR6, 0x2 ;  /* 0x0000000600067c11 */ /* 0x001fc8000f8010ff */
[----:B------:R-:W-:-:S05]  /*4b10*/  LEA.HI.X R7, R0, UR7, R3, 0x2, P0 ;  /* 0x0000000700077c11 */ /* 0x000fca00080f1403 */
[----:B------:R-:W1:Y:S02]  /*4b20*/  LDG.E R3, desc[UR8][R6.64] ;  /* 0x0000000806037981 */ /* 0x000e64000c1e1900 */
[----:B-1----:R-:W-:-:S05]  /*4b30*/  IMAD.WIDE R2, R3, 0x4, R4 ;  /* 0x0000000403027825 */ /* 0x002fca00078e0204 */
[----:B------:R-:W-:Y:S04]  /*4b40*/  STG.E desc[UR8][R2.64], RZ ;  /* 0x000000ff02007986 */ /* 0x000fe8000c101908 */
[----:B------:R-:W2:Y:S02]  /*4b50*/  LDG.E R9, desc[UR8][R6.64+0x400] ;  /* 0x0004000806097981 */ /* 0x000ea4000c1e1900 */
[----:B--2---:R-:W-:-:S05]  /*4b60*/  IMAD.WIDE R4, R9, 0x4, R4 ;  /* 0x0000000409047825 */ /* 0x004fca00078e0204 */
[----:B------:R-:W-:Y:S01]  /*4b70*/  STG.E desc[UR8][R4.64], RZ ;  /* 0x000000ff04007986 */ /* 0x000fe2000c101908 */
[----:B------:R-:W-:Y:S05]  /*4b80*/  EXIT ;  /* 0x000000000000794d */ /* 0x000fea0003800000 */
.L_x_558:
        /* <DEDUP_REMOVED lines=13> */
.L_x_414:
[----:B------:R-:W0:Y:S01]  /*4c60*/  LDCU UR10, c[0x0][0x394] ;  /* 0x00007280ff0a77ac */ /* 0x000e220008000800 */
[----:B------:R-:W1:Y:S01]  /*4c70*/  S2R R2, SR_TID.X ;  /* 0x0000000000027919 */ /* 0x000e620000002100 */
[----:B------:R-:W-:Y:S02]  /*4c80*/  USHF.R.S32.HI UR7, URZ, 0x1f, UR6 ;  /* 0x0000001fff077899 */ /* 0x000fe40008011406 */
[----:B0-----:R-:W-:-:S09]  /*4c90*/  UISETP.GE.AND UP0, UPT, UR10, 0x2, UPT ;  /* 0x000000020a00788c */ /* 0x001fd2000bf06270 */
[----:B------:R-:W-:Y:S05]  /*4ca0*/  BRA.U !UP0, `(.L_x_559) ;  /* 0x00000049082c7547 */ /* 0x000fea000b800000 */
[----:B------:R-:W0:Y:S02]  /*4cb0*/  LDC R0, c[0x0][0x390] ;  /* 0x0000e400ff007b82 */ /* 0x000e240000000800 */
[----:B0-----:R-:W-:-:S13]  /*4cc0*/  ISETP.GE.AND P0, PT, R0, 0x1, PT ;  /* 0x000000010000780c */ /* 0x001fda0003f06270 */
[----:B------:R-:W-:Y:S05]  /*4cd0*/  @!P0 BRA `(.L_x_560) ;  /* 0x0000004400bc8947 */ /* 0x000fea0003800000 */
[----:B------:R-:W0:Y:S01]  /*4ce0*/  LDCU.64 UR10, c[0x0][0x388] ;  /* 0x00007100ff0a77ac */ /* 0x000e220008000a00 */
[----:B------:R-:W-:Y:S01]  /*4cf0*/  IMAD.U32 R5, RZ, RZ, UR7 ;  /* 0x00000007ff057e24 */ /* 0x000fe2000f8e00ff */
[C---:B-1----:R-:W-:Y:S01]  /*4d00*/  ISETP.LT.U32.AND P0, PT, R2.reuse, UR6, PT ;  /* 0x0000000602007c0c */ /* 0x042fe2000bf01070 */
[----:B------:R-:W-:Y:S01]  /*4d10*/  BSSY.RECONVERGENT B0, `(.L_x_561) ;  /* 0x0000239000007945 */ /* 0x000fe20003800200 */
[----:B------:R-:W-:Y:S01]  /*4d20*/  IADD3 R3, P1, PT, R2, UR4, RZ ;  /* 0x0000000402037c10 */ /* 0x000fe2000ff3e0ff */
[----:B------:R-:W1:Y:S01]  /*4d30*/  LDCU UR4, c[0x0][0x390] ;  /* 0x00007200ff0477ac */ /* 0x000e620008000800 */
[----:B------:R-:W-:-:S03]  /*4d40*/  ISETP.GT.AND.EX P0, PT, R5, RZ, PT, P0 ;  /* 0x000000ff0500720c */ /* 0x000fc60003f04300 */
[----:B------:R-:W-:Y:S01]  /*4d50*/  IMAD.X R4, RZ, RZ, UR5, P1 ;  /* 0x00000005ff047e24 */ /* 0x000fe200088e06ff */
[----:B0-----:R-:W-:-:S04]  /*4d60*/  LEA R10, P1, R3, UR10, 0x2 ;  /* 0x0000000a030a7c11 */ /* 0x001fc8000f8210ff */
[----:B------:R-:W-:-:S05]  /*4d70*/  LEA.HI.X R11, R3, UR11, R4, 0x2, P1 ;  /* 0x0000000b030b7c11 */ /* 0x000fca00088f1404 */
[----:B-1----:R-:W-:Y:S05]  /*4d80*/  @!P0 BRA `(.L_x_562) ;  /* 0x0000002000c48947 */ /* 0x002fea0003800000 */
[----:B------:R0:W5:Y:S01]  /*4d90*/  LDG.E R3, desc[UR8][R10.64] ;  /* 0x000000080a037981 */ /* 0x000162000c1e1900 */
[C---:B------:R-:W-:Y:S01]  /*4da0*/  ISETP.GE.U32.AND P0, PT, R0.reuse, 0x4, PT ;  /* 0x000000040000780c */ /* 0x040fe20003f06070 */
[----:B------:R-:W-:Y:S01]  /*4db0*/  IMAD.MOV.U32 R6, RZ, RZ, RZ ;  /* 0x000000ffff067224 */ /* 0x000fe200078e00ff */
[----:B------:R-:W-:Y:S02]  /*4dc0*/  LOP3.LUT R4, R0, 0x3, RZ, 0xc0, !PT ;  /* 0x0000000300047812 */ /* 0x000fe400078ec0ff */
[----:B------:R-:W-:-:S09]  /*4dd0*/  CS2R R38, SRZ ;  /* 0x0000000000267805 */ /* 0x000fd2000001ff00 */
[----:B0-----:R-:W-:Y:S05]  /*4de0*/  @!P0 BRA `(.L_x_563) ;  /* 0x00000008000c8947 */ /* 0x001fea0003800000 */
[----:B------:R-:W0:Y:S01]  /*4df0*/  LDC.64 R32, c[0x0][0x398] ;  /* 0x0000e600ff207b82 */ /* 0x000e220000000a00 */
[----:B------:R-:W-:Y:S01]  /*4e00*/  LOP3.LUT R6, R0, 0x7ffffffc, RZ, 0xc0, !PT ;  /* 0x7ffffffc00067812 */ /* 0x000fe200078ec0ff */
[----:B------:R-:W-:Y:S01]  /*4e10*/  IMAD.MOV.U32 R7, RZ, RZ, RZ ;  /* 0x000000ffff077224 */ /* 0x000fe200078e00ff */
[----:B------:R-:W-:-:S05]  /*4e20*/  CS2R R38, SRZ ;  /* 0x0000000000267805 */ /* 0x000fca000001ff00 */
[----:B------:R-:W1:Y:S02]  /*4e30*/  LDC.64 R30, c[0x0][0x3a0] ;  /* 0x0000e800ff1e7b82 */ /* 0x000e640000000a00 */
.L_x_580:
[----:B-----5:R-:W-:Y:S02]  /*4e40*/  IMAD R43, R3, UR4, R7 ;  /* 0x00000004032b7c24 */ /* 0x020fe4000f8e0207 */
[----:B-1----:R-:W-:-:S04]  /*4e50*/  IMAD.WIDE.U32 R40, R7, 0x8, R30 ;  /* 0x0000000807287825 */ /* 0x002fc800078e001e */
        /* <DEDUP_REMOVED lines=12> */
.L_x_564:
        /* <DEDUP_REMOVED lines=15> */
.L_x_567:
[----:B------:R-:W-:-:S11]  /*5010*/  DADD R8, R34, 2 ;  /* 0x4000000022087429 */ /* 0x000fd60000000000 */
.L_x_566:
[----:B------:R-:W-:Y:S05]  /*5020*/  BSYNC.RECONVERGENT B1 ;  /* 0x0000000000017941 */ /* 0x000fea0003800200 */
.L_x_565:
        /* <DEDUP_REMOVED lines=13> */
.L_x_568:
        /* <DEDUP_REMOVED lines=15> */
.L_x_571:
[----:B------:R-:W-:-:S11]  /*51f0*/  DADD R8, R36, 2 ;  /* 0x4000000024087429 */ /* 0x000fd60000000000 */
.L_x_570:
[----:B------:R-:W-:Y:S05]  /*5200*/  BSYNC.RECONVERGENT B1 ;  /* 0x0000000000017941 */ /* 0x000fea0003800200 */
.L_x_569:
        /* <DEDUP_REMOVED lines=13> */
.L_x_572:
        /* <DEDUP_REMOVED lines=15> */
.L_x_575:
[----:B------:R-:W-:-:S11]  /*53d0*/  DADD R8, R34, 2 ;  /* 0x4000000022087429 */ /* 0x000fd60000000000 */
.L_x_574:
[----:B------:R-:W-:Y:S05]  /*53e0*/  BSYNC.RECONVERGENT B1 ;  /* 0x0000000000017941 */ /* 0x000fea0003800200 */
.L_x_573:
        /* <DEDUP_REMOVED lines=13> */
.L_x_576:
        /* <DEDUP_REMOVED lines=15> */
.L_x_579:
[----:B------:R-:W-:-:S11]  /*55b0*/  DADD R8, R36, 2 ;  /* 0x4000000024087429 */ /* 0x000fd60000000000 */
.L_x_578:
[----:B------:R-:W-:Y:S05]  /*55c0*/  BSYNC.RECONVERGENT B1 ;  /* 0x0000000000017941 */ /* 0x000fea0003800200 */
.L_x_577:
[----:B------:R-:W-:-:S06]  /*55d0*/  DSETP.NEU.AND P1, PT, R36, 1, PT ;  /* 0x3ff000002400742a */ /* 0x000fcc0003f2d000 */
[----:B------:R-:W-:Y:S02]  /*55e0*/  FSEL R8, R8, RZ, P1 ;  /* 0x000000ff08087208 */ /* 0x000fe40000800000 */
[----:B------:R-:W-:-:S06]  /*55f0*/  FSEL R9, R9, 1.875, P1 ;  /* 0x3ff0000009097808 */ /* 0x000fcc0000800000 */
[----:B------:R-:W-:Y:S01]  /*5600*/  DADD R38, R38, R8 ;  /* 0x0000000026267229 */ /* 0x000fe20000000008 */
[----:B------:R-:W-:Y:S10]  /*5610*/  @P0 BRA `(.L_x_580) ;  /* 0xfffffff800080947 */ /* 0x000ff4000383ffff */
.L_x_563:
[----:B------:R-:W-:-:S13]  /*5620*/  ISETP.NE.AND P0, PT, R4, RZ, PT ;  /* 0x000000ff0400720c */ /* 0x000fda0003f05270 */
[----:B------:R-:W-:Y:S05]  /*5630*/  @!P0 BRA `(.L_x_581) ;  /* 0x0000000400908947 */ /* 0x000fea0003800000 */
[----:B------:R-:W0:Y:S01]  /*5640*/  LDC.64 R30, c[0x0][0x3a0] ;  /* 0x0000e800ff1e7b82 */ /* 0x000e220000000a00 */
[----:B------:R-:W1:Y:S07]  /*5650*/  LDCU UR5, c[0x0][0x390] ;  /* 0x00007200ff0577ac */ /* 0x000e6e0008000800 */
[----:B------:R-:W2:Y:S01]  /*5660*/  LDC.64 R32, c[0x0][0x398] ;  /* 0x0000e600ff207b82 */ /* 0x000ea20000000a00 */
[----:B-1---5:R-:W-:Y:S02]  /*5670*/  IMAD R5, R3, UR5, R6 ;  /* 0x0000000503057c24 */ /* 0x022fe4000f8e0206 */
[----:B0-----:R-:W-:-:S05]  /*5680*/  IMAD.WIDE.U32 R30, R6, 0x8, R30 ;  /* 0x00000008061e7825 */ /* 0x001fca00078e001e */
[----:B------:R-:W3:Y:S01]  /*5690*/  LDG.E.64 R8, desc[UR8][R30.64] ;  /* 0x000000081e087981 */ /* 0x000ee2000c1e1b00 */
[----:B--2---:R-:W-:-:S05]  /*56a0*/  IMAD.WIDE R32, R5, 0x8, R32 ;  /* 0x0000000805207825 */ /* 0x004fca00078e0220 */
[----:B------:R-:W3:Y:S01]  /*56b0*/  LDG.E.64 R6, desc[UR8][R32.64] ;  /* 0x0000000820067981 */ /* 0x000ee2000c1e1b00 */
[----:B------:R-:W-:Y:S01]  /*56c0*/  BSSY.RECONVERGENT B1, `(.L_x_582) ;  /* 0x0000006000017945 */ /* 0x000fe20003800200 */
[----:B------:R-:W-:Y:S01]  /*56d0*/  MOV R0, 0x5720 ;  /* 0x0000572000007802 */ /* 0x000fe20000000f00 */
[----:B---3--:R-:W-:-:S08]  /*56e0*/  DADD R6, R6, -R8 ;  /* 0x0000000006067229 */ /* 0x008fd00000000808 */
[----:B------:R-:W-:-:S10]  /*56f0*/  DADD R12, -RZ, |R6| ;  /* 0x00000000ff0c7229 */ /* 0x000fd40000000506 */
[----:B------:R-:W-:-:S07]  /*5700*/  IMAD.MOV.U32 R5, RZ, RZ, R13 ;  /* 0x000000ffff057224 */ /* 0x000fce00078e000d */
[----:B------:R-:W-:Y:S05]  /*5710*/  CALL.REL.NOINC `($_ZN3cub18CUB_300001_SM_10006detail8for_each13static_kernelINS2_12policy_hub_t12policy_500_tElNS2_12op_wrapper_tIl20findNearestCentroidsN6thrust24THRUST_300001_SM_1000_NS6detail15normal_iteratorINS9_10device_ptrIiEEEEEEEEvT0_T1_$__internal_accurate_pow) ;  /* 0x00000044000c7944 */ /* 0x000fea0003c00000 */
[----:B------:R-:W-:Y:S05]  /*5720*/  BSYNC.RECONVERGENT B1 ;  /* 0x0000000000017941 */ /* 0x000fea0003800200 */
.L_x_582:
        /* <DEDUP_REMOVED lines=15> */
.L_x_585:
[----:B------:R-:W-:-:S11]  /*5820*/  DADD R8, R6, 2 ;  /* 0x4000000006087429 */ /* 0x000fd60000000000 */
.L_x_584:
[----:B------:R-:W-:Y:S05]  /*5830*/  BSYNC.RECONVERGENT B1 ;  /* 0x0000000000017941 */ /* 0x000fea0003800200 */
.L_x_583:
[----:B------:R-:W-:-:S06]  /*5840*/  DSETP.NEU.AND P0, PT, R6, 1, PT ;  /* 0x3ff000000600742a */ /* 0x000fcc0003f0d000 */
[----:B------:R-:W-:Y:S02]  /*5850*/  FSEL R6, R8, RZ, P0 ;  /* 0x000000ff08067208 */ /* 0x000fe40000000000 */
[----:B------:R-:W-:Y:S02]  /*5860*/  FSEL R7, R9, 1.875, P0 ;  /* 0x3ff0000009077808 */ /* 0x000fe40000000000 */
[----:B------:R-:W-:-:S04]  /*5870*/  ISETP.NE.AND P0, PT, R4, 0x1, PT ;  /* 0x000000010400780c */ /* 0x000fc80003f05270 */
[----:B------:R-:W-:-:S09]  /*5880*/  DADD R38, R38, R6 ;  /* 0x0000000026267229 */ /* 0x000fd20000000006 */
[----:B------:R-:W-:Y:S05]  /*5890*/  @!P0 BRA `(.L_x_581) ;  /* 0x0000000000f88947 */ /* 0x000fea0003800000 */
        /* <DEDUP_REMOVED lines=9> */
.L_x_586:
        /* <DEDUP_REMOVED lines=15> */
.L_x_589:
[----:B------:R-:W-:-:S11]  /*5a20*/  DADD R8, R6, 2 ;  /* 0x4000000006087429 */ /* 0x000fd60000000000 */
.L_x_588:
[----:B------:R-:W-:Y:S05]  /*5a30*/  BSYNC.RECONVERGENT B1 ;  /* 0x0000000000017941 */ /* 0x000fea0003800200 */
.L_x_587:
        /* <DEDUP_REMOVED lines=15> */
.L_x_590:
        /* <DEDUP_REMOVED lines=15> */
.L_x_593:
[----:B------:R-:W-:-:S11]  /*5c20*/  DADD R8, R6, 2 ;  /* 0x4000000006087429 */ /* 0x000fd60000000000 */
.L_x_592:
[----:B------:R-:W-:Y:S05]  /*5c30*/  BSYNC.RECONVERGENT B1 ;  /* 0x0000000000017941 */ /* 0x000fea0003800200 */
.L_x_591:
[----:B------:R-:W-:-:S06]  /*5c40*/  DSETP.NEU.AND P0, PT, R6, 1, PT ;  /* 0x3ff000000600742a */ /* 0x000fcc0003f0d000 */
[----:B------:R-:W-:Y:S02]  /*5c50*/  FSEL R6, R8, RZ, P0 ;  /* 0x000000ff08067208 */ /* 0x000fe40000000000 */
[----:B------:R-:W-:-:S06]  /*5c60*/  FSEL R7, R9, 1.875, P0 ;  /* 0x3ff0000009077808 */ /* 0x000fcc0000000000 */
[----:B------:R-:W-:-:S11]  /*5c70*/  DADD R38, R38, R6 ;  /* 0x0000000026267229 */ /* 0x000fd60000000006 */
.L_x_581:
        /* <DEDUP_REMOVED lines=21> */
[----:B------:R-:W-:Y:S02]  /*5dd0*/  IMAD.MOV.U32 R37, RZ, RZ, R39 ;  /* 0x000000ffff257224 */ /* 0x000fe400078e0027 */
[----:B------:R-:W-:Y:S02]  /*5de0*/  IMAD.MOV.U32 R8, RZ, RZ, R16 ;  /* 0x000000ffff087224 */ /* 0x000fe400078e0010 */
[----:B------:R-:W-:-:S07]  /*5df0*/  IMAD.MOV.U32 R17, RZ, RZ, R7 ;  /* 0x000000ffff117224 */ /* 0x000fce00078e0007 */
[----:B-----5:R-:W-:Y:S05]  /*5e00*/  CALL.REL.NOINC `($__internal_0_$__cuda_sm20_dsqrt_rn_f64_mediumpath_v1) ;  /* 0x0000003800a87944 */ /* 0x020fea0003c00000 */
[----:B------:R-:W-:Y:S02]  /*5e10*/  IMAD.MOV.U32 R30, RZ, RZ, R8 ;  /* 0x000000ffff1e7224 */ /* 0x000fe400078e0008 */
[----:B------:R-:W-:-:S07]  /*5e20*/  IMAD.MOV.U32 R31, RZ, RZ, R9 ;  /* 0x000000ffff1f7224 */ /* 0x000fce00078e0009 */
.L_x_595:
[----:B------:R-:W-:Y:S05]  /*5e30*/  BSYNC.RECONVERGENT B1 ;  /* 0x0000000000017941 */ /* 0x000fea0003800200 */
.L_x_594:
[----:B------:R-:W-:Y:S02]  /*5e40*/  IMAD.MOV.U32 R6, RZ, RZ, 0x1 ;  /* 0x00000001ff067424 */ /* 0x000fe400078e00ff */
[----:B------:R-:W-:-:S07]  /*5e50*/  IMAD.MOV.U32 R7, RZ, RZ, RZ ;  /* 0x000000ffff077224 */ /* 0x000fce00078e00ff */
.L_x_629:
[----:B------:R-:W0:Y:S01]  /*5e60*/  LDCU UR5, c[0x0][0x390] ;  /* 0x00007200ff0577ac */ /* 0x000e220008000800 */
[----:B------:R-:W-:Y:S01]  /*5e70*/  IMAD.MOV.U32 R8, RZ, RZ, RZ ;  /* 0x000000ffff087224 */ /* 0x000fe200078e00ff */
[----:B------:R-:W-:Y:S01]  /*5e80*/  CS2R R40, SRZ ;  /* 0x0000000000287805 */ /* 0x000fe2000001ff00 */
[----:B0-----:R-:W-:-:S05]  /*5e90*/  IMAD.U32 R9, RZ, RZ, UR5 ;  /* 0x00000005ff097e24 */ /* 0x001fca000f8e00ff */
[----:B------:R-:W-:-:S13]  /*5ea0*/  ISETP.GE.U32.AND P0, PT, R9, 0x4, PT ;  /* 0x000000040900780c */ /* 0x000fda0003f06070 */
[----:B------:R-:W-:Y:S05]  /*5eb0*/  @!P0 BRA `(.L_x_596) ;  /* 0x00000008002c8947 */ /* 0x000fea0003800000 */
[----:B------:R-:W0:Y:S01]  /*5ec0*/  LDC.64 R34, c[0x0][0x398] ;  /* 0x0000e600ff227b82 */ /* 0x000e220000000a00 */
[----:B------:R-:W-:Y:S01]  /*5ed0*/  IMAD.MOV.U32 R8, RZ, RZ, RZ ;  /* 0x000000ffff087224 */ /* 0x000fe200078e00ff */
[----:B------:R-:W-:-:S06]  /*5ee0*/  CS2R R40, SRZ ;  /* 0x0000000000287805 */ /* 0x000fcc000001ff00 */
[----:B------:R-:W1:Y:S02]  /*5ef0*/  LDC.64 R32, c[0x0][0x3a0] ;  /* 0x0000e800ff207b82 */ /* 0x000e640000000a00 */
.L_x_613:
[----:B------:R-:W2:Y:S02]  /*5f00*/  LDCU UR5, c[0x0][0x390] ;  /* 0x00007200ff0577ac */ /* 0x000ea40008000800 */
[--C-:B--2--5:R-:W-:Y:S02]  /*5f10*/  IMAD R45, R3, UR5, R8.reuse ;  /* 0x00000005032d7c24 */ /* 0x124fe4000f8e0208 */
[----:B------:R-:W-:Y:S02]  /*5f20*/  IMAD R43, R6, UR5, R8 ;  /* 0x00000005062b7c24 */ /* 0x000fe4000f8e0208 */
[----:B0-----:R-:W-:-:S04]  /*5f30*/  IMAD.WIDE R44, R45, 0x8, R34 ;  /* 0x000000082d2c7825 */ /* 0x001fc800078e0222 */
[----:B-1----:R-:W-:Y:S01]  /*5f40*/  IMAD.WIDE.U32 R42, R43, 0x8, R32 ;  /* 0x000000082b2a7825 */ /* 0x002fe200078e0020 */
        /* <DEDUP_REMOVED lines=9> */
.L_x_597:
[C---:B------:R-:W-:Y:S01]  /*5fe0*/  DADD R12, R36.reuse, 2 ;  /* 0x40000000240c7429 */ /* 0x040fe20000000000 */
[----:B------:R-:W-:Y:S01]  /*5ff0*/  BSSY.RECONVERGENT B1, `(.L_x_598) ;  /* 0x000000f000017945 */ /* 0x000fe20003800200 */
[----:B------:R-:W-:-:S08]  /*6000*/  DSETP.NEU.AND P0, PT, R36, RZ, PT ;  /* 0x000000ff2400722a */ /* 0x000fd00003f0d000 */
[----:B------:R-:W-:Y:S02]  /*6010*/  LOP3.LUT R12, R13, 0x7ff00000, RZ, 0xc0, !PT ;  /* 0x7ff000000d0c7812 */ /* 0x000fe400078ec0ff */
[----:B------:R-:W-:Y:S02]  /*6020*/  FSEL R13, R5, RZ, P0 ;  /* 0x000000ff050d7208 */ /* 0x000fe40000000000 */
[----:B------:R-:W-:Y:S02]  /*6030*/  ISETP.NE.AND P1, PT, R12, 0x7ff00000, PT ;  /* 0x7ff000000c00780c */ /* 0x000fe40003f25270 */
[----:B------:R-:W-:-:S11]  /*6040*/  FSEL R12, R9, RZ, P0 ;  /* 0x000000ff090c7208 */ /* 0x000fd60000000000 */
        /* <DEDUP_REMOVED lines=8> */
.L_x_600:
[----:B------:R-:W-:-:S11]  /*60d0*/  DADD R12, R36, 2 ;  /* 0x40000000240c7429 */ /* 0x000fd60000000000 */
.L_x_599:
[----:B------:R-:W-:Y:S05]  /*60e0*/  BSYNC.RECONVERGENT B1 ;  /* 0x0000000000017941 */ /* 0x000fea0003800200 */
.L_x_598:
        /* <DEDUP_REMOVED lines=10> */
[----:B------:R-:W-:Y:S02]  /*6190*/  IMAD.MOV.U32 R12, RZ, RZ, R14 ;  /* 0x000000ffff0c7224 */ /* 0x000fe400078e000e */
[----:B------:R-:W-:-:S07]  /*61a0*/  IMAD.MOV.U32 R5, RZ, RZ, R15 ;  /* 0x000000ffff057224 */ /* 0x000fce00078e000f */
[----:B------:R-:W-:Y:S05]  /*61b0*/  CALL.REL.NOINC `($_ZN3cub18CUB_300001_SM_10006detail8for_each13static_kernelINS2_12policy_hub_t12policy_500_tElNS2_12op_wrapper_tIl20findNearestCentroidsN6thrust24THRUST_300001_SM_1000_NS6detail15normal_iteratorINS9_10device_ptrIiEEEEEEEEvT0_T1_$__internal_accurate_pow) ;  /* 0x0000003800647944 */ /* 0x000fea0003c00000 */
[----:B------:R-:W-:Y:S05]  /*61c0*/  BSYNC.RECONVERGENT B1 ;  /* 0x0000000000017941 */ /* 0x000fea0003800200 */
.L_x_601:
        /* <DEDUP_REMOVED lines=15> */
.L_x_604:
[----:B------:R-:W-:-:S11]  /*62c0*/  DADD R12, R38, 2 ;  /* 0x40000000260c7429 */ /* 0x000fd60000000000 */
.L_x_603:
[----:B------:R-:W-:Y:S05]  /*62d0*/  BSYNC.RECONVERGENT B1 ;  /* 0x0000000000017941 */ /* 0x000fea0003800200 */
.L_x_602:
        /* <DEDUP_REMOVED lines=14> */
.L_x_605:
        /* <DEDUP_REMOVED lines=15> */
.L_x_608:
[----:B------:R-:W-:-:S11]  /*64b0*/  DADD R12, R36, 2 ;  /* 0x40000000240c7429 */ /* 0x000fd60000000000 */
.L_x_607:
[----:B------:R-:W-:Y:S05]  /*64c0*/  BSYNC.RECONVERGENT B1 ;  /* 0x0000000000017941 */ /* 0x000fea0003800200 */
.L_x_606:
        /* <DEDUP_REMOVED lines=14> */
.L_x_609:
        /* <DEDUP_REMOVED lines=15> */
.L_x_612:
[----:B------:R-:W-:-:S11]  /*66a0*/  DADD R12, R38, 2 ;  /* 0x40000000260c7429 */ /* 0x000fd60000000000 */
.L_x_611:
[----:B------:R-:W-:Y:S05]  /*66b0*/  BSYNC.RECONVERGENT B1 ;  /* 0x0000000000017941 */ /* 0x000fea0003800200 */
.L_x_610:
[----:B------:R-:W0:Y:S01]  /*66c0*/  LDCU UR5, c[0x0][0x390] ;  /* 0x00007200ff0577ac */ /* 0x000e220008000800 */
[----:B------:R-:W-:Y:S01]  /*66d0*/  DSETP.NEU.AND P0, PT, R38, 1, PT ;  /* 0x3ff000002600742a */ /* 0x000fe20003f0d000 */
[----:B------:R-:W-:-:S05]  /*66e0*/  VIADD R8, R8, 0x4 ;  /* 0x0000000408087836 */ /* 0x000fca0000000000 */
[----:B------:R-:W-:Y:S02]  /*66f0*/  FSEL R12, R12, RZ, P0 ;  /* 0x000000ff0c0c7208 */ /* 0x000fe40000000000 */
[----:B------:R-:W-:-:S06]  /*6700*/  FSEL R13, R13, 1.875, P0 ;  /* 0x3ff000000d0d7808 */ /* 0x000fcc0000000000 */
[----:B------:R-:W-:Y:S01]  /*6710*/  DADD R40, R40, R12 ;  /* 0x0000000028287229 */ /* 0x000fe2000000000c */
[----:B0-----:R-:W-:-:S05]  /*6720*/  IMAD.U32 R9, RZ, RZ, UR5 ;  /* 0x00000005ff097e24 */ /* 0x001fca000f8e00ff */
[----:B------:R-:W-:-:S04]  /*6730*/  LOP3.LUT R5, R9, 0x7ffffffc, RZ, 0xc0, !PT ;  /* 0x7ffffffc09057812 */ /* 0x000fc800078ec0ff */
[----:B------:R-:W-:-:S13]  /*6740*/  ISETP.NE.AND P0, PT, R8, R5, PT ;  /* 0x000000050800720c */ /* 0x000fda0003f05270 */
[----:B------:R-:W-:Y:S05]  /*6750*/  @P0 BRA `(.L_x_613) ;  /* 0xfffffff400e80947 */ /* 0x000fea000383ffff */
[----:B------:R-:W-:-:S07]  /*6760*/  IMAD.MOV.U32 R8, RZ, RZ, R5 ;  /* 0x000000ffff087224 */ /* 0x000fce00078e0005 */
.L_x_596:
[----:B------:R-:W-:-:S13]  /*6770*/  ISETP.NE.AND P0, PT, R4, RZ, PT ;  /* 0x000000ff0400720c */ /* 0x000fda0003f05270 */
[----:B------:R-:W-:Y:S05]  /*6780*/  @!P0 BRA `(.L_x_614) ;  /* 0x0000000400ac8947 */ /* 0x000fea0003800000 */
[----:B------:R-:W0:Y:S01]  /*6790*/  LDC.64 R14, c[0x0][0x3a0] ;  /* 0x0000e800ff0e7b82 */ /* 0x000e220000000a00 */
[-CC-:B-----5:R-:W-:Y:S02]  /*67a0*/  IMAD R5, R3, R9.reuse, R8.reuse ;  /* 0x0000000903057224 */ /* 0x1a0fe400078e0208 */
[----:B------:R-:W-:-:S05]  /*67b0*/  IMAD R9, R6, R9, R8 ;  /* 0x0000000906097224 */ /* 0x000fca00078e0208 */
        /* <DEDUP_REMOVED lines=12> */
.L_x_615:
        /* <DEDUP_REMOVED lines=15> */
.L_x_618:
[----:B------:R-:W-:-:S11]  /*6970*/  DADD R12, R34, 2 ;  /* 0x40000000220c7429 */ /* 0x000fd60000000000 */
.L_x_617:
[----:B------:R-:W-:Y:S05]  /*6980*/  BSYNC.RECONVERGENT B1 ;  /* 0x0000000000017941 */ /* 0x000fea0003800200 */
.L_x_616:
[----:B------:R-:W-:-:S06]  /*6990*/  DSETP.NEU.AND P0, PT, R34, 1, PT ;  /* 0x3ff000002200742a */ /* 0x000fcc0003f0d000 */
[----:B------:R-:W-:Y:S02]  /*69a0*/  FSEL R12, R12, RZ, P0 ;  /* 0x000000ff0c0c7208 */ /* 0x000fe40000000000 */
[----:B------:R-:W-:Y:S02]  /*69b0*/  FSEL R13, R13, 1.875, P0 ;  /* 0x3ff000000d0d7808 */ /* 0x000fe40000000000 */
[----:B------:R-:W-:-:S04]  /*69c0*/  ISETP.NE.AND P0, PT, R4, 0x1, PT ;  /* 0x000000010400780c */ /* 0x000fc80003f05270 */
[----:B------:R-:W-:-:S09]  /*69d0*/  DADD R40, R40, R12 ;  /* 0x0000000028287229 */ /* 0x000fd2000000000c */
[----:B------:R-:W-:Y:S05]  /*69e0*/  @!P0 BRA `(.L_x_614) ;  /* 0x0000000400148947 */ /* 0x000fea0003800000 */
[----:B------:R-:W0:Y:S01]  /*69f0*/  LDCU UR5, c[0x0][0x390] ;  /* 0x00007200ff0577ac */ /* 0x000e220008000800 */
[----:B------:R-:W1:Y:S01]  /*6a00*/  LDC.64 R36, c[0x0][0x3a0] ;  /* 0x0000e800ff247b82 */ /* 0x000e620000000a00 */
[----:B------:R-:W2:Y:S01]  /*6a10*/  LDG.E.64 R34, desc[UR8][R32.64+0x8] ;  /* 0x0000080820227981 */ /* 0x000ea2000c1e1b00 */
[----:B0-----:R-:W-:-:S05]  /*6a20*/  IMAD R5, R6, UR5, RZ ;  /* 0x0000000506057c24 */ /* 0x001fca000f8e02ff */
[----:B------:R-:W-:-:S05]  /*6a30*/  IADD3 R8, P0, PT, R5, R8, RZ ;  /* 0x0000000805087210 */ /* 0x000fca0007f1e0ff */
[----:B------:R-:W-:Y:S01]  /*6a40*/  IMAD.X R0, RZ, RZ, RZ, P0 ;  /* 0x000000ffff007224 */ /* 0x000fe200000e06ff */
[----:B-1----:R-:W-:-:S04]  /*6a50*/  LEA R36, P0, R8, R36, 0x3 ;  /* 0x0000002408247211 */ /* 0x002fc800078018ff */
        /* <DEDUP_REMOVED lines=9> */
.L_x_619:
        /* <DEDUP_REMOVED lines=15> */
.L_x_622:
[----:B------:R-:W-:-:S11]  /*6be0*/  DADD R8, R34, 2 ;  /* 0x4000000022087429 */ /* 0x000fd60000000000 */
.L_x_621:
[----:B------:R-:W-:Y:S05]  /*6bf0*/  BSYNC.RECONVERGENT B1 ;  /* 0x0000000000017941 */ /* 0x000fea0003800200 */
.L_x_620:
        /* <DEDUP_REMOVED lines=15> */
.L_x_623:
        /* <DEDUP_REMOVED lines=15> */
.L_x_626:
[----:B------:R-:W-:-:S11]  /*6de0*/  DADD R8, R34, 2 ;  /* 0x4000000022087429 */ /* 0x000fd60000000000 */
.L_x_625:
[----:B------:R-:W-:Y:S05]  /*6df0*/  BSYNC.RECONVERGENT B1 ;  /* 0x0000000000017941 */ /* 0x000fea0003800200 */
.L_x_624:
[----:B------:R-:W-:-:S06]  /*6e00*/  DSETP.NEU.AND P0, PT, R34, 1, PT ;  /* 0x3ff000002200742a */ /* 0x000fcc0003f0d000 */
[----:B------:R-:W-:Y:S02]  /*6e10*/  FSEL R8, R8, RZ, P0 ;  /* 0x000000ff08087208 */ /* 0x000fe40000000000 */
[----:B------:R-:W-:-:S06]  /*6e20*/  FSEL R9, R9, 1.875, P0 ;  /* 0x3ff0000009097808 */ /* 0x000fcc0000000000 */
[----:B------:R-:W-:-:S11]  /*6e30*/  DADD R40, R40, R8 ;  /* 0x0000000028287229 */ /* 0x000fd60000000008 */
.L_x_614:
        /* <DEDUP_REMOVED lines=26> */
.L_x_628:
[----:B------:R-:W-:Y:S05]  /*6fe0*/  BSYNC.RECONVERGENT B1 ;  /* 0x0000000000017941 */ /* 0x000fea0003800200 */
.L_x_627:
        /* <DEDUP_REMOVED lines=8> */
[----:B------:R-:W0:Y:S02]  /*7070*/  LDC.64 R4, c[0x0][0x3a8] ;  /* 0x0000ea00ff047b82 */ /* 0x000e240000000a00 */
[----:B0----5:R-:W-:-:S05]  /*7080*/  IMAD.WIDE R4, R3, 0x4, R4 ;  /* 0x0000000403047825 */ /* 0x021fca00078e0204 */
[----:B------:R0:W-:Y:S02]  /*7090*/  STG.E desc[UR8][R4.64], R7 ;  /* 0x0000000704007986 */ /* 0x0001e4000c101908 */
.L_x_562:
[----:B------:R-:W-:Y:S05]  /*70a0*/  BSYNC.RECONVERGENT B0 ;  /* 0x0000000000007941 */ /* 0x000fea0003800200 */
.L_x_561:
[----:B------:R-:W-:Y:S02]  /*70b0*/  VIADD R2, R2, 0x100 ;  /* 0x0000010002027836 */ /* 0x000fe40000000000 */
[----:B------:R-:W-:-:S03]  /*70c0*/  IMAD.U32 R0, RZ, RZ, UR7 ;  /* 0x00000007ff007e24 */ /* 0x000fc6000f8e00ff */
[----:B------:R-:W-:-:S04]  /*70d0*/  ISETP.LT.U32.AND P0, PT, R2, UR6, PT ;  /* 0x0000000602007c0c */ /* 0x000fc8000bf01070 */
[----:B------:R-:W-:-:S13]  /*70e0*/  ISETP.GT.AND.EX P0, PT, R0, RZ, PT, P0 ;  /* 0x000000ff0000720c */ /* 0x000fda0003f04300 */
[----:B------:R-:W-:Y:S05]  /*70f0*/  @!P0 EXIT ;  /* 0x000000000000894d */ /* 0x000fea0003800000 */
[----:B------:R1:W5:Y:S01]  /*7100*/  LDG.E R10, desc[UR8][R10.64+0x400] ;  /* 0x000400080a0a7981 */ /* 0x000362000c1e1900 */
[----:B------:R-:W2:Y:S01]  /*7110*/  LDCU UR4, c[0x0][0x390] ;  /* 0x00007200ff0477ac */ /* 0x000ea20008000800 */
[----:B------:R-:W-:Y:S01]  /*7120*/  IMAD.MOV.U32 R3, RZ, RZ, RZ ;  /* 0x000000ffff037224 */ /* 0x000fe200078e00ff */
[----:B------:R-:W-:Y:S01]  /*7130*/  CS2R R36, SRZ ;  /* 0x0000000000247805 */ /* 0x000fe2000001ff00 */
[----:B--2---:R-:W-:Y:S02]  /*7140*/  UISETP.GE.U32.AND UP0, UPT, UR4, 0x4, UPT ;  /* 0x000000040400788c */ /* 0x004fe4000bf06070 */
[----:B------:R-:W-:-:S07]  /*7150*/  ULOP3.LUT UR6, UR4, 0x3, URZ, 0xc0, !UPT ;  /* 0x0000000304067892 */ /* 0x000fce000f8ec0ff */
[----:B-1----:R-:W-:Y:S05]  /*7160*/  BRA.U !UP0, `(.L_x_630) ;  /* 0x0000000908147547 */ /* 0x002fea000b800000 */
[----:B------:R-:W1:Y:S01]  /*7170*/  LDC.64 R30, c[0x0][0x398] ;  /* 0x0000e600ff1e7b82 */ /* 0x000e620000000a00 */
[----:B------:R-:W-:Y:S01]  /*7180*/  ULOP3.LUT UR4, UR4, 0x7ffffffc, URZ, 0xc0, !UPT ;  /* 0x7ffffffc04047892 */ /* 0x000fe2000f8ec0ff */
[----:B------:R-:W-:Y:S01]  /*7190*/  IMAD.MOV.U32 R2, RZ, RZ, RZ ;  /* 0x000000ffff027224 */ /* 0x000fe200078e00ff */
[----:B------:R-:W-:Y:S01]  /*71a0*/  CS2R R36, SRZ ;  /* 0x0000000000247805 */ /* 0x000fe2000001ff00 */
[----:B------:R-:W2:Y:S03]  /*71b0*/  LDCU UR5, c[0x0][0x390] ;  /* 0x00007200ff0577ac */ /* 0x000ea60008000800 */
[----:B------:R-:W-:Y:S01]  /*71c0*/  IMAD.U32 R3, RZ, RZ, UR4 ;  /* 0x00000004ff037e24 */ /* 0x000fe2000f8e00ff */
[----:B0-----:R-:W0:Y:S06]  /*71d0*/  LDC.64 R6, c[0x0][0x3a0] ;  /* 0x0000e800ff067b82 */ /* 0x001e2c0000000a00 */
.L_x_647:
[----:B--2--5:R-:W-:Y:S02]  /*71e0*/  IMAD R41, R10, UR5, R2 ;  /* 0x000000050a297c24 */ /* 0x024fe4000f8e0202 */
[----:B0-----:R-:W-:-:S04]  /*71f0*/  IMAD.WIDE.U32 R38, R2, 0x8, R6 ;  /* 0x0000000802267825 */ /* 0x001fc800078e0006 */
[----:B-1----:R-:W-:Y:S01]  /*7200*/  IMAD.WIDE R40, R41, 0x8, R30 ;  /* 0x0000000829287825 */ /* 0x002fe200078e021e */
        /* <DEDUP_REMOVED lines=11> */
.L_x_631:
        /* <DEDUP_REMOVED lines=15> */
.L_x_634:
[----:B------:R-:W-:-:S11]  /*73b0*/  DADD R4, R32, 2 ;  /* 0x4000000020047429 */ /* 0x000fd60000000000 */
.L_x_633:
[----:B------:R-:W-:Y:S05]  /*73c0*/  BSYNC.RECONVERGENT B0 ;  /* 0x0000000000007941 */ /* 0x000fea0003800200 */
.L_x_632:
        /* <DEDUP_REMOVED lines=13> */
.L_x_635:
        /* <DEDUP_REMOVED lines=15> */
.L_x_638:
[----:B------:R-:W-:-:S11]  /*7590*/  DADD R4, R34, 2 ;  /* 0x4000000022047429 */ /* 0x000fd60000000000 */
.L_x_637:
[----:B------:R-:W-:Y:S05]  /*75a0*/  BSYNC.RECONVERGENT B0 ;  /* 0x0000000000007941 */ /* 0x000fea0003800200 */
.L_x_636:
        /* <DEDUP_REMOVED lines=13> */
.L_x_639:
        /* <DEDUP_REMOVED lines=15> */
.L_x_642:
[----:B------:R-:W-:-:S11]  /*7770*/  DADD R4, R32, 2 ;  /* 0x4000000020047429 */ /* 0x000fd60000000000 */
.L_x_641:
[----:B------:R-:W-:Y:S05]  /*7780*/  BSYNC.RECONVERGENT B0 ;  /* 0x0000000000007941 */ /* 0x000fea0003800200 */
.L_x_640:
        /* <DEDUP_REMOVED lines=13> */
.L_x_643:
        /* <DEDUP_REMOVED lines=15> */
.L_x_646:
[----:B------:R-:W-:-:S11]  /*7950*/  DADD R4, R34, 2 ;  /* 0x4000000022047429 */ /* 0x000fd60000000000 */
.L_x_645:
[----:B------:R-:W-:Y:S05]  /*7960*/  BSYNC.RECONVERGENT B0 ;  /* 0x0000000000007941 */ /* 0x000fea0003800200 */
.L_x_644:
[----:B------:R-:W-:-:S06]  /*7970*/  DSETP.NEU.AND P1, PT, R34, 1, PT ;  /* 0x3ff000002200742a */ /* 0x000fcc0003f2d000 */
[----:B------:R-:W-:Y:S02]  /*7980*/  FSEL R4, R4, RZ, P1 ;  /* 0x000000ff04047208 */ /* 0x000fe40000800000 */
[----:B------:R-:W-:-:S06]  /*7990*/  FSEL R5, R5, 1.875, P1 ;  /* 0x3ff0000005057808 */ /* 0x000fcc0000800000 */
[----:B------:R-:W-:Y:S01]  /*79a0*/  DADD R36, R36, R4 ;  /* 0x0000000024247229 */ /* 0x000fe20000000004 */
[----:B------:R-:W-:Y:S10]  /*79b0*/  @P0 BRA `(.L_x_647) ;  /* 0xfffffff800080947 */ /* 0x000ff4000383ffff */
.L_x_630:
[----:B------:R-:W-:-:S09]  /*79c0*/  UISETP.NE.AND UP0, UPT, UR6, URZ, UPT ;  /* 0x000000ff0600728c */ /* 0x000fd2000bf05270 */
[----:B------:R-:W-:Y:S05]  /*79d0*/  BRA.U !UP0, `(.L_x_648) ;  /* 0x0000000508907547 */ /* 0x000fea000b800000 */
[----:B0-----:R-:W0:Y:S01]  /*79e0*/  LDC.64 R6, c[0x0][0x3a0] ;  /* 0x0000e800ff067b82 */ /* 0x001e220000000a00 */
        /* <DEDUP_REMOVED lines=14> */
.L_x_649:
        /* <DEDUP_REMOVED lines=15> */
.L_x_652:
[----:B------:R-:W-:-:S11]  /*7bc0*/  DADD R4, R2, 2 ;  /* 0x4000000002047429 */ /* 0x000fd60000000000 */
.L_x_651:
[----:B------:R-:W-:Y:S05]  /*7bd0*/  BSYNC.RECONVERGENT B0 ;  /* 0x0000000000007941 */ /* 0x000fea0003800200 */
.L_x_650:
        /* <DEDUP_REMOVED lines=15> */
.L_x_653:
        /* <DEDUP_REMOVED lines=15> */
.L_x_656:
[----:B------:R-:W-:-:S11]  /*7dc0*/  DADD R4, R2, 2 ;  /* 0x4000000002047429 */ /* 0x000fd60000000000 */
.L_x_655:
[----:B------:R-:W-:Y:S05]  /*7dd0*/  BSYNC.RECONVERGENT B0 ;  /* 0x0000000000007941 */ /* 0x000fea0003800200 */
.L_x_654:
        /* <DEDUP_REMOVED lines=15> */
.L_x_657:
        /* <DEDUP_REMOVED lines=15> */
.L_x_660:
[----:B------:R-:W-:-:S11]  /*7fc0*/  DADD R4, R2, 2 ;  /* 0x4000000002047429 */ /* 0x000fd60000000000 */
.L_x_659:
[----:B------:R-:W-:Y:S05]  /*7fd0*/  BSYNC.RECONVERGENT B0 ;  /* 0x0000000000007941 */ /* 0x000fea0003800200 */
.L_x_658:
[----:B------:R-:W-:-:S06]  /*7fe0*/  DSETP.NEU.AND P0, PT, R2, 1, PT ;  /* 0x3ff000000200742a */ /* 0x000fcc0003f0d000 */
[----:B------:R-:W-:Y:S02]  /*7ff0*/  FSEL R2, R4, RZ, P0 ;  /* 0x000000ff04027208 */ /* 0x000fe40000000000 */
[----:B------:R-:W-:-:S06]  /*8000*/  FSEL R3, R5, 1.875, P0 ;  /* 0x3ff0000005037808 */ /* 0x000fcc0000000000 */
[----:B------:R-:W-:-:S11]  /*8010*/  DADD R36, R36, R2 ;  /* 0x0000000024247229 */ /* 0x000fd60000000002 */
.L_x_648:
[----:B------:R-:W1:Y:S01]  /*8020*/  MUFU.RSQ64H R13, R37 ;  /* 0x00000025000d7308 */ /* 0x000e620000001c00 */
[----:B------:R-:W-:Y:S01]  /*8030*/  VIADD R12, R37, 0xfcb00000 ;  /* 0xfcb00000250c7836 */ /* 0x000fe20000000000 */
[----:B------:R-:W-:Y:S01]  /*8040*/  BSSY.RECONVERGENT B0, `(.L_x_661) ;  /* 0x0000015000007945 */ /* 0x000fe20003800200 */
[----:B0-----:R-:W-:Y:S02]  /*8050*/  IMAD.MOV.U32 R4, RZ, RZ, 0x0 ;  /* 0x00000000ff047424 */ /* 0x001fe400078e00ff */
[----:B------:R-:W-:Y:S01]  /*8060*/  IMAD.MOV.U32 R5, RZ, RZ, 0x3fd80000 ;  /* 0x3fd80000ff057424 */ /* 0x000fe200078e00ff */
[----:B------:R-:W-:Y:S01]  /*8070*/  ISETP.GE.U32.AND P0, PT, R12, 0x7ca00000, PT ;  /* 0x7ca000000c00780c */ /* 0x000fe20003f06070 */
[----:B-1----:R-:W-:-:S08]  /*8080*/  DMUL R2, R12, R12 ;  /* 0x0000000c0c027228 */ /* 0x002fd00000000000 */
        /* <DEDUP_REMOVED lines=16> */
.L_x_662:
[----:B------:R-:W-:Y:S05]  /*8190*/  BSYNC.RECONVERGENT B0 ;  /* 0x0000000000007941 */ /* 0x000fea0003800200 */
.L_x_661:
[----:B------:R-:W0:Y:S01]  /*81a0*/  LDCU UR4, c[0x0][0x390] ;  /* 0x00007200ff0477ac */ /* 0x000e220008000800 */
[----:B------:R-:W-:Y:S02]  /*81b0*/  IMAD.MOV.U32 R2, RZ, RZ, 0x1 ;  /* 0x00000001ff027424 */ /* 0x000fe400078e00ff */
[----:B------:R-:W-:Y:S01]  /*81c0*/  IMAD.MOV.U32 R3, RZ, RZ, RZ ;  /* 0x000000ffff037224 */ /* 0x000fe200078e00ff */
[----:B0-----:R-:W-:-:S12]  /*81d0*/  ULOP3.LUT UR5, UR4, 0x7ffffffc, URZ, 0xc0, !UPT ;  /* 0x7ffffffc04057892 */ /* 0x001fd8000f8ec0ff */
.L_x_696:
[----:B------:R-:W0:Y:S01]  /*81e0*/  LDCU UR4, c[0x0][0x390] ;  /* 0x00007200ff0477ac */ /* 0x000e220008000800 */
[----:B------:R-:W-:Y:S01]  /*81f0*/  CS2R R38, SRZ ;  /* 0x0000000000267805 */ /* 0x000fe2000001ff00 */
[----:B0-----:R-:W-:Y:S02]  /*8200*/  UISETP.GE.U32.AND UP0, UPT, UR4, 0x4, UPT ;  /* 0x000000040400788c */ /* 0x001fe4000bf06070 */
[----:B------:R-:W-:Y:S01]  /*8210*/  IMAD R4, R2, UR4, RZ ;  /* 0x0000000402047c24 */ /* 0x000fe2000f8e02ff */
[----:B------:R-:W-:-:S06]  /*8220*/  UMOV UR4, URZ ;  /* 0x000000ff00047c82 */ /* 0x000fcc0008000000 */
[----:B------:R-:W-:Y:S05]  /*8230*/  BRA.U !UP0, `(.L_x_663) ;  /* 0x0000000908147547 */ /* 0x000fea000b800000 */
[----:B------:R-:W0:Y:S01]  /*8240*/  LDC R7, c[0x0][0x390] ;  /* 0x0000e400ff077b82 */ /* 0x000e220000000800 */
[----:B------:R-:W-:Y:S01]  /*8250*/  CS2R R38, SRZ ;  /* 0x0000000000267805 */ /* 0x000fe2000001ff00 */
[----:B------:R-:W-:-:S06]  /*8260*/  UMOV UR4, URZ ;  /* 0x000000ff00047c82 */ /* 0x000fcc0008000000 */
[----:B------:R-:W1:Y:S08]  /*8270*/  LDC.64 R32, c[0x0][0x398] ;  /* 0x0000e600ff207b82 */ /* 0x000e700000000a00 */
[----:B------:R-:W2:Y:S02]  /*8280*/  LDC.64 R30, c[0x0][0x3a0] ;  /* 0x0000e800ff1e7b82 */ /* 0x000ea40000000a00 */
.L_x_680:
[----:B0----5:R-:W-:Y:S02]  /*8290*/  IMAD R43, R10, R7, UR4 ;  /* 0x000000040a2b7e24 */ /* 0x021fe4000f8e0207 */
[----:B------:R-:W-:Y:S02]  /*82a0*/  VIADD R41, R4, UR4 ;  /* 0x0000000404297c36 */ /* 0x000fe40008000000 */
[----:B-1----:R-:W-:-:S04]  /*82b0*/  IMAD.WIDE R42, R43, 0x8, R32 ;  /* 0x000000082b2a7825 */ /* 0x002fc800078e0220 */
[----:B--2---:R-:W-:Y:S01]  /*82c0*/  IMAD.WIDE.U32 R40, R41, 0x8, R30 ;  /* 0x0000000829287825 */ /* 0x004fe200078e001e */
[----:B------:R-:W2:Y:S04]  /*82d0*/  LDG.E.64 R34, desc[UR8][R42.64] ;  /* 0x000000082a227981 */ /* 0x000ea8000c1e1b00 */
[----:B------:R-:W2:Y:S01]  /*82e0*/  LDG.E.64 R8, desc[UR8][R40.64] ;  /* 0x0000000828087981 */ /* 0x000ea2000c1e1b00 */
[----:B------:R-:W-:Y:S01]  /*82f0*/  BSSY.RECONVERGENT B0, `(.L_x_664) ;  /* 0x0000008000007945 */ /* 0x000fe20003800200 */
[----:B------:R-:W-:Y:S01]  /*8300*/  UIADD3 UR4, UPT, UPT, UR4, 0x4, URZ ;  /* 0x0000000404047890 */ /* 0x000fe2000fffe0ff */
[----:B------:R-:W-:-:S03]  /*8310*/  MOV R0, 0x8370 ;  /* 0x0000837000007802 */ /* 0x000fc60000000f00 */
[----:B------:R-:W-:Y:S01]  /*8320*/  UISETP.NE.AND UP0, UPT, UR4, UR5, UPT ;  /* 0x000000050400728c */ /* 0x000fe2000bf05270 */
[----:B--2---:R-:W-:-:S08]  /*8330*/  DADD R34, R34, -R8 ;  /* 0x0000000022227229 */ /* 0x004fd00000000808 */
[----:B------:R-:W-:-:S10]  /*8340*/  DADD R12, -RZ, |R34| ;  /* 0x00000000ff0c7229 */ /* 0x000fd40000000522 */
[----:B------:R-:W-:-:S07]  /*8350*/  IMAD.MOV.U32 R5, RZ, RZ, R13 ;  /* 0x000000ffff057224 */ /* 0x000fce00078e000d */
[----:B------:R-:W-:Y:S05]  /*8360*/  CALL.REL.NOINC `($_ZN3cub18CUB_300001_SM_10006detail8for_each13static_kernelINS2_12policy_hub_t12policy_500_tElNS2_12op_wrapper_tIl20findNearestCentroidsN6thrust24THRUST_300001_SM_1000_NS6detail15normal_iteratorINS9_10device_ptrIiEEEEEEEEvT0_T1_$__internal_accurate_pow) ;  /* 0x0000001400f87944 */ /* 0x000fea0003c00000 */
[----:B------:R-:W-:Y:S05]  /*8370*/  BSYNC.RECONVERGENT B0 ;  /* 0x0000000000007941 */ /* 0x000fea0003800200 */
.L_x_664:
        /* <DEDUP_REMOVED lines=15> */
.L_x_667:
[----:B------:R-:W-:-:S11]  /*8470*/  DADD R8, R34, 2 ;  /* 0x4000000022087429 */ /* 0x000fd60000000000 */
.L_x_666:
[----:B------:R-:W-:Y:S05]  /*8480*/  BSYNC.RECONVERGENT B0 ;  /* 0x0000000000007941 */ /* 0x000fea0003800200 */
.L_x_665:
        /* <DEDUP_REMOVED lines=13> */
.L_x_668:
        /* <DEDUP_REMOVED lines=15> */
.L_x_671:
[----:B------:R-:W-:-:S11]  /*8650*/  DADD R8, R36, 2 ;  /* 0x4000000024087429 */ /* 0x000fd60000000000 */
.L_x_670:
[----:B------:R-:W-:Y:S05]  /*8660*/  BSYNC.RECONVERGENT B0 ;  /* 0x0000000000007941 */ /* 0x000fea0003800200 */
.L_x_669:
        /* <DEDUP_REMOVED lines=13> */
.L_x_672:
        /* <DEDUP_REMOVED lines=15> */
.L_x_675:
[----:B------:R-:W-:-:S11]  /*8830*/  DADD R8, R34, 2 ;  /* 0x4000000022087429 */ /* 0x000fd60000000000 */
.L_x_674:
[----:B------:R-:W-:Y:S05]  /*8840*/  BSYNC.RECONVERGENT B0 ;  /* 0x0000000000007941 */ /* 0x000fea0003800200 */
.L_x_673:
        /* <DEDUP_REMOVED lines=13> */
.L_x_676:
        /* <DEDUP_REMOVED lines=15> */
.L_x_679:
[----:B------:R-:W-:-:S11]  /*8a10*/  DADD R8, R36, 2 ;  /* 0x4000000024087429 */ /* 0x000fd60000000000 */
.L_x_678:
[----:B------:R-:W-:Y:S05]  /*8a20*/  BSYNC.RECONVERGENT B0 ;  /* 0x0000000000007941 */ /* 0x000fea0003800200 */
.L_x_677:
[----:B------:R-:W-:-:S06]  /*8a30*/  DSETP.NEU.AND P0, PT, R36, 1, PT ;  /* 0x3ff000002400742a */ /* 0x000fcc0003f0d000 */
[----:B------:R-:W-:Y:S02]  /*8a40*/  FSEL R8, R8, RZ, P0 ;  /* 0x000000ff08087208 */ /* 0x000fe40000000000 */
[----:B------:R-:W-:-:S06]  /*8a50*/  FSEL R9, R9, 1.875, P0 ;  /* 0x3ff0000009097808 */ /* 0x000fcc0000000000 */
[----:B------:R-:W-:Y:S01]  /*8a60*/  DADD R38, R38, R8 ;  /* 0x0000000026267229 */ /* 0x000fe20000000008 */
[----:B------:R-:W-:Y:S10]  /*8a70*/  BRA.U UP0, `(.L_x_680) ;  /* 0xfffffff900047547 */ /* 0x000ff4000b83ffff */
[----:B------:R-:W-:-:S05]  /*8a80*/  UMOV UR4, UR5 ;  /* 0x0000000500047c82 */ /* 0x000fca0008000000 */
.L_x_663:
[----:B------:R-:W-:-:S09]  /*8a90*/  UISETP.NE.AND UP0, UPT, UR6, URZ, UPT ;  /* 0x000000ff0600728c */ /* 0x000fd2000bf05270 */
[----:B------:R-:W-:Y:S05]  /*8aa0*/  BRA.U !UP0, `(.L_x_681) ;  /* 0x0000000508a87547 */ /* 0x000fea000b800000 */
[----:B------:R-:W0:Y:S01]  /*8ab0*/  LDC R5, c[0x0][0x390] ;  /* 0x0000e400ff057b82 */ /* 0x000e220000000800 */
[----:B------:R-:W-:-:S07]  /*8ac0*/  VIADD R11, R4, UR4 ;  /* 0x00000004040b7c36 */ /* 0x000fce0008000000 */
[----:B------:R-:W1:Y:S08]  /*8ad0*/  LDC.64 R8, c[0x0][0x3a0] ;  /* 0x0000e800ff087b82 */ /* 0x000e700000000a00 */
[----:B------:R-:W2:Y:S01]  /*8ae0*/  LDC.64 R6, c[0x0][0x398] ;  /* 0x0000e600ff067b82 */ /* 0x000ea20000000a00 */
[----:B0----5:R-:W-:Y:S02]  /*8af0*/  IMAD R5, R10, R5, UR4 ;  /* 0x000000040a057e24 */ /* 0x021fe4000f8e0205 */
[----:B-1----:R-:W-:-:S06]  /*8b00*/  IMAD.WIDE.U32 R8, R11, 0x8, R8 ;  /* 0x000000080b087825 */ /* 0x002fcc00078e0008 */
        /* <DEDUP_REMOVED lines=10> */
.L_x_682:
        /* <DEDUP_REMOVED lines=15> */
.L_x_685:
[----:B------:R-:W-:-:S11]  /*8ca0*/  DADD R8, R30, 2 ;  /* 0x400000001e087429 */ /* 0x000fd60000000000 */
.L_x_684:
[----:B------:R-:W-:Y:S05]  /*8cb0*/  BSYNC.RECONVERGENT B0 ;  /* 0x0000000000007941 */ /* 0x000fea0003800200 */
.L_x_683:
[----:B------:R-:W-:Y:S01]  /*8cc0*/  DSETP.NEU.AND P0, PT, R30, 1, PT ;  /* 0x3ff000001e00742a */ /* 0x000fe20003f0d000 */
[----:B------:R-:W-:-:S05]  /*8cd0*/  UISETP.NE.AND UP0, UPT, UR6, 0x1, UPT ;  /* 0x000000010600788c */ /* 0x000fca000bf05270 */
[----:B------:R-:W-:Y:S02]  /*8ce0*/  FSEL R8, R8, RZ, P0 ;  /* 0x000000ff08087208 */ /* 0x000fe40000000000 */
[----:B------:R-:W-:-:S06]  /*8cf0*/  FSEL R9, R9, 1.875, P0 ;  /* 0x3ff0000009097808 */ /* 0x000fcc0000000000 */
[----:B------:R-:W-:Y:S01]  /*8d00*/  DADD R38, R38, R8 ;  /* 0x0000000026267229 */ /* 0x000fe20000000008 */
[----:B------:R-:W-:Y:S10]  /*8d10*/  BRA.U !UP0, `(.L_x_681) ;  /* 0x00000005080c7547 */ /* 0x000ff4000b800000 */
[----:B------:R-:W0:Y:S01]  /*8d20*/  LDC.64 R32, c[0x0][0x3a0] ;  /* 0x0000e800ff207b82 */ /* 0x000e220000000a00 */
[----:B------:R-:W-:Y:S01]  /*8d30*/  IADD3 R4, P0, PT, R4, UR4, RZ ;  /* 0x0000000404047c10 */ /* 0x000fe2000ff1e0ff */
        /* <DEDUP_REMOVED lines=12> */
.L_x_686:
        /* <DEDUP_REMOVED lines=15> */
.L_x_689:
[----:B------:R-:W-:-:S11]  /*8ef0*/  DADD R4, R30, 2 ;  /* 0x400000001e047429 */ /* 0x000fd60000000000 */
.L_x_688:
[----:B------:R-:W-:Y:S05]  /*8f00*/  BSYNC.RECONVERGENT B0 ;  /* 0x0000000000007941 */ /* 0x000fea0003800200 */
.L_x_687:
        /* <DEDUP_REMOVED lines=15> */
.L_x_690:
        /* <DEDUP_REMOVED lines=15> */
.L_x_693:
[----:B------:R-:W-:-:S11]  /*90f0*/  DADD R4, R30, 2 ;  /* 0x400000001e047429 */ /* 0x000fd60000000000 */
.L_x_692:
[----:B------:R-:W-:Y:S05]  /*9100*/  BSYNC.RECONVERGENT B0 ;  /* 0x0000000000007941 */ /* 0x000fea0003800200 */
.L_x_691:
[----:B------:R-:W-:-:S06]  /*9110*/  DSETP.NEU.AND P0, PT, R30, 1, PT ;  /* 0x3ff000001e00742a */ /* 0x000fcc0003f0d000 */
[----:B------:R-:W-:Y:S02]  /*9120*/  FSEL R4, R4, RZ, P0 ;  /* 0x000000ff04047208 */ /* 0x000fe40000000000 */
[----:B------:R-:W-:-:S06]  /*9130*/  FSEL R5, R5, 1.875, P0 ;  /* 0x3ff0000005057808 */ /* 0x000fcc0000000000 */
[----:B------:R-:W-:-:S11]  /*9140*/  DADD R38, R38, R4 ;  /* 0x0000000026267229 */ /* 0x000fd60000000004 */
.L_x_681:
        /* <DEDUP_REMOVED lines=27> */
.L_x_695:
[----:B------:R-:W-:Y:S05]  /*9300*/  BSYNC.RECONVERGENT B0 ;  /* 0x0000000000007941 */ /* 0x000fea0003800200 */
.L_x_694:
        /* <DEDUP_REMOVED lines=10> */
[----:B------:R-:W-:Y:S01]  /*93b0*/  STG.E desc[UR8][R10.64], R3 ;  /* 0x000000030a007986 */ /* 0x000fe2000c101908 */
[----:B------:R-:W-:Y:S05]  /*93c0*/  EXIT ;  /* 0x000000000000794d */ /* 0x000fea0003800000 */
.L_x_560:
[C---:B-1----:R-:W-:Y:S01]  /*93d0*/  VIADD R0, R2.reuse, 0x100 ;  /* 0x0000010002007836 */ /* 0x042fe20000000000 */
[----:B------:R-:W0:Y:S01]  /*93e0*/  LDCU.64 UR10, c[0x0][0x388] ;  /* 0x00007100ff0a77ac */ /* 0x000e220008000a00 */
[C---:B------:R-:W-:Y:S01]  /*93f0*/  ISETP.LT.U32.AND P0, PT, R2.reuse, UR6, PT ;  /* 0x0000000602007c0c */ /* 0x040fe2000bf01070 */
[----:B------:R-:W-:Y:S01]  /*9400*/  IMAD.U32 R5, RZ, RZ, UR7 ;  /* 0x00000007ff057e24 */ /* 0x000fe2000f8e00ff */
[----:B------:R-:W-:Y:S01]  /*9410*/  IADD3 R2, P2, PT, R2, UR4, RZ ;  /* 0x0000000402027c10 */ /* 0x000fe2000ff5e0ff */
[----:B------:R-:W-:Y:S01]  /*9420*/  BSSY.RECONVERGENT B0, `(.L_x_697) ;  /* 0x000000d000007945 */ /* 0x000fe20003800200 */
[----:B------:R-:W-:Y:S01]  /*9430*/  ISETP.LT.U32.AND P1, PT, R0, UR6, PT ;  /* 0x0000000600007c0c */ /* 0x000fe2000bf21070 */
[----:B------:R-:W-:Y:S02]  /*9440*/  IMAD.U32 R0, RZ, RZ, UR7 ;  /* 0x00000007ff007e24 */ /* 0x000fe4000f8e00ff */
[----:B------:R-:W-:Y:S01]  /*9450*/  IMAD.X R3, RZ, RZ, UR5, P2 ;  /* 0x00000005ff037e24 */ /* 0x000fe200090e06ff */
[----:B------:R-:W-:-:S02]  /*9460*/  ISETP.GT.AND.EX P1, PT, R5, RZ, PT, P1 ;  /* 0x000000ff0500720c */ /* 0x000fc40003f24310 */
[----:B------:R-:W-:Y:S02]  /*9470*/  ISETP.GT.AND.EX P0, PT, R0, RZ, PT, P0 ;  /* 0x000000ff0000720c */ /* 0x000fe40003f04300 */
[----:B0-----:R-:W-:-:S04]  /*9480*/  LEA R4, P2, R2, UR10, 0x2 ;  /* 0x0000000a02047c11 */ /* 0x001fc8000f8410ff */
[----:B------:R-:W-:-:S07]  /*9490*/  LEA.HI.X R5, R2, UR11, R3, 0x2, P2 ;  /* 0x0000000b02057c11 */ /* 0x000fce00090f1403 */
[----:B------:R-:W-:Y:S05]  /*94a0*/  @!P0 BRA `(.L_x_698) ;  /* 0x0000000000108947 */ /* 0x000fea0003800000 */
[----:B------:R-:W2:Y:S01]  /*94b0*/  LDG.E R7, desc[UR8][R4.64] ;  /* 0x0000000804077981 */ /* 0x000ea2000c1e1900 */
[----:B------:R-:W2:Y:S02]  /*94c0*/  LDC.64 R2, c[0x0][0x3a8] ;  /* 0x0000ea00ff027b82 */ /* 0x000ea40000000a00 */
[----:B--2---:R-:W-:-:S05]  /*94d0*/  IMAD.WIDE R2, R7, 0x4, R2 ;  /* 0x0000000407027825 */ /* 0x004fca00078e0202 */
[----:B------:R0:W-:Y:S02]  /*94e0*/  STG.E desc[UR8][R2.64], RZ ;  /* 0x000000ff02007986 */ /* 0x0001e4000c101908 */
.L_x_698:
[----:B------:R-:W-:Y:S05]  /*94f0*/  BSYNC.RECONVERGENT B0 ;  /* 0x0000000000007941 */ /* 0x000fea0003800200 */
.L_x_697:
[----:B------:R-:W-:Y:S05]  /*9500*/  @!P1 EXIT ;  /* 0x000000000000994d */ /* 0x000fea0003800000 */
[----:B------:R-:W2:Y:S01]  /*9510*/  LDG.E R5, desc[UR8][R4.64+0x400] ;  /* 0x0004000804057981 */ /* 0x000ea2000c1e1900 */
[----:B0-----:R-:W2:Y:S02]  /*9520*/  LDC.64 R2, c[0x0][0x3a8] ;  /* 0x0000ea00ff027b82 */ /* 0x001ea40000000a00 */
[----:B--2---:R-:W-:-:S05]  /*9530*/  IMAD.WIDE R2, R5, 0x4, R2 ;  /* 0x0000000405027825 */ /* 0x004fca00078e0202 */
[----:B------:R-:W-:Y:S01]  /*9540*/  STG.E desc[UR8][R2.64], RZ ;  /* 0x000000ff02007986 */ /* 0x000fe2000c101908 */
[----:B------:R-:W-:Y:S05]  /*9550*/  EXIT ;  /* 0x000000000000794d */ /* 0x000fea0003800000 */
.L_x_559:
[----:B------:R-:W0:Y:S02]  /*9560*/  LDCU UR10, c[0x0][0x390] ;  /* 0x00007200ff0a77ac */ /* 0x000e240008000800 */
[----:B0-----:R-:W-:-:S09]  /*9570*/  UISETP.GE.AND UP0, UPT, UR10, 0x1, UPT ;  /* 0x000000010a00788c */ /* 0x001fd2000bf06270 */
[----:B------:R-:W-:Y:S05]  /*9580*/  BRA.U !UP0, `(.L_x_699) ;  /* 0x0000000108647547 */ /* 0x000fea000b800000 */
        /* <DEDUP_REMOVED lines=18> */
.L_x_701:
[----:B------:R-:W-:Y:S05]  /*96b0*/  BSYNC.RECONVERGENT B0 ;  /* 0x0000000000007941 */ /* 0x000fea0003800200 */
.L_x_700:
[----:B------:R-:W-:Y:S05]  /*96c0*/  @!P1 EXIT ;  /* 0x000000000000994d */ /* 0x000fea0003800000 */
[----:B------:R-:W2:Y:S01]  /*96d0*/  LDG.E R5, desc[UR8][R4.64+0x400] ;  /* 0x0004000804057981 */ /* 0x000ea2000c1e1900 */
[----:B0-----:R-:W2:Y:S02]  /*96e0*/  LDC.64 R2, c[0x0][0x3a8] ;  /* 0x0000ea00ff027b82 */ /* 0x001ea40000000a00 */
[----:B--2---:R-:W-:-:S05]  /*96f0*/  IMAD.WIDE R2, R5, 0x4, R2 ;  /* 0x0000000405027825 */ /* 0x004fca00078e0202 */
[----:B------:R-:W-:Y:S01]  /*9700*/  STG.E desc[UR8][R2.64], RZ ;  /* 0x000000ff02007986 */ /* 0x000fe2000c101908 */
[----:B------:R-:W-:Y:S05]  /*9710*/  EXIT ;  /* 0x000000000000794d */ /* 0x000fea0003800000 */
.L_x_699:
        /* <DEDUP_REMOVED lines=18> */
.L_x_703:
[----:B------:R-:W-:Y:S05]  /*9840*/  BSYNC.RECONVERGENT B0 ;  /* 0x0000000000007941 */ /* 0x000fea0003800200 */
.L_x_702:
[----:B------:R-:W-:Y:S05]  /*9850*/  @!P1 EXIT ;  /* 0x000000000000994d */ /* 0x000fea0003800000 */
[----:B------:R-:W2:Y:S01]  /*9860*/  LDG.E R5, desc[UR8][R4.64+0x400] ;  /* 0x0004000804057981 */ /* 0x000ea2000c1e1900 */
[----:B0-----:R-:W2:Y:S02]  /*9870*/  LDC.64 R2, c[0x0][0x3a8] ;  /* 0x0000ea00ff027b82 */ /* 0x001ea40000000a00 */
[----:B--2---:R-:W-:-:S05]  /*9880*/  IMAD.WIDE R2, R5, 0x4, R2 ;  /* 0x0000000405027825 */ /* 0x004fca00078e0202 */
[----:B------:R-:W-:Y:S01]  /*9890*/  STG.E desc[UR8][R2.64], RZ ;  /* 0x000000ff02007986 */ /* 0x000fe2000c101908 */
[----:B------:R-:W-:Y:S05]  /*98a0*/  EXIT ;  /* 0x000000000000794d */ /* 0x000fea0003800000 */
        .weak           $__internal_0_$__cuda_sm20_dsqrt_rn_f64_mediumpath_v1
        .type           $__internal_0_$__cuda_sm20_dsqrt_rn_f64_mediumpath_v1,@function
        .size           $__internal_0_$__cuda_sm20_dsqrt_rn_f64_mediumpath_v1,($_ZN3cub18CUB_300001_SM_10006detail8for_each13static_kernelINS2_12policy_hub_t12policy_500_tElNS2_12op_wrapper_tIl20findNearestCentroidsN6thrust24THRUST_300001_SM_1000_NS6detail15normal_iteratorINS9_10device_ptrIiEEEEEEEEvT0_T1_$__internal_accurate_pow - $__internal_0_$__cuda_sm20_dsqrt_rn_f64_mediumpath_v1)
$__internal_0_$__cuda_sm20_dsqrt_rn_f64_mediumpath_v1:
[----:B------:R-:W-:Y:S01]  /*98b0*/  ISETP.GE.U32.AND P0, PT, R12, -0x3400000, PT ;  /* 0xfcc000000c00780c */ /* 0x000fe20003f06070 */
[----:B------:R-:W-:Y:S01]  /*98c0*/  BSSY.RECONVERGENT B2, `(.L_x_704) ;  /* 0x0000026000027945 */ /* 0x000fe20003800200 */
[----:B------:R-:W-:Y:S02]  /*98d0*/  IMAD.MOV.U32 R12, RZ, RZ, R36 ;  /* 0x000000ffff0c7224 */ /* 0x000fe400078e0024 */
[----:B------:R-:W-:Y:S02]  /*98e0*/  IMAD.MOV.U32 R13, RZ, RZ, R37 ;  /* 0x000000ffff0d7224 */ /* 0x000fe400078e0025 */
[----:B------:R-:W-:-:S07]  /*98f0*/  IMAD.MOV.U32 R16, RZ, RZ, R0 ;  /* 0x000000ffff107224 */ /* 0x000fce00078e0000 */
[----:B------:R-:W-:Y:S05]  /*9900*/  @!P0 BRA `(.L_x_705) ;  /* 0x0000000000208947 */ /* 0x000fea0003800000 */
[----:B------:R-:W-:-:S10]  /*9910*/  DFMA.RM R14, R8, R16, R14 ;  /* 0x00000010080e722b */ /* 0x000fd4000000400e */
[----:B------:R-:W-:-:S05]  /*9920*/  IADD3 R8, P0, PT, R14, 0x1, RZ ;  /* 0x000000010e087810 */ /* 0x000fca0007f1e0ff */
[----:B------:R-:W-:-:S06]  /*9930*/  IMAD.X R9, RZ, RZ, R15, P0 ;  /* 0x000000ffff097224 */ /* 0x000fcc00000e060f */
[----:B------:R-:W-:-:S08]  /*9940*/  DFMA.RP R12, -R14, R8, R12 ;  /* 0x000000080e0c722b */ /* 0x000fd0000000810c */
[----:B------:R-:W-:-:S06]  /*9950*/  DSETP.GT.AND P0, PT, R12, RZ, PT ;  /* 0x000000ff0c00722a */ /* 0x000fcc0003f04000 */
[----:B------:R-:W-:Y:S02]  /*9960*/  FSEL R8, R8, R14, P0 ;  /* 0x0000000e08087208 */ /* 0x000fe40000000000 */
[----:B------:R-:W-:Y:S01]  /*9970*/  FSEL R9, R9, R15, P0 ;  /* 0x0000000f09097208 */ /* 0x000fe20000000000 */
[----:B------:R-:W-:Y:S06]  /*9980*/  BRA `(.L_x_706) ;  /* 0x0000000000647947 */ /* 0x000fec0003800000 */
.L_x_705:
[----:B------:R-:W-:-:S14]  /*9990*/  DSETP.NE.AND P0, PT, R12, RZ, PT ;  /* 0x000000ff0c00722a */ /* 0x000fdc0003f05000 */
[----:B------:R-:W-:Y:S05]  /*99a0*/  @!P0 BRA `(.L_x_707) ;  /* 0x0000000000588947 */ /* 0x000fea0003800000 */
[----:B------:R-:W-:-:S13]  /*99b0*/  ISETP.GE.AND P0, PT, R13, RZ, PT ;  /* 0x000000ff0d00720c */ /* 0x000fda0003f06270 */
[----:B------:R-:W-:Y:S02]  /*99c0*/  @!P0 IMAD.MOV.U32 R8, RZ, RZ, 0x0 ;  /* 0x00000000ff088424 */ /* 0x000fe400078e00ff */
[----:B------:R-:W-:Y:S01]  /*99d0*/  @!P0 IMAD.MOV.U32 R9, RZ, RZ, -0x80000 ;  /* 0xfff80000ff098424 */ /* 0x000fe200078e00ff */
[----:B------:R-:W-:Y:S06]  /*99e0*/  @!P0 BRA `(.L_x_706) ;  /* 0x00000000004c8947 */ /* 0x000fec0003800000 */
[----:B------:R-:W-:-:S13]  /*99f0*/  ISETP.GT.AND P0, PT, R13, 0x7fefffff, PT ;  /* 0x7fefffff0d00780c */ /* 0x000fda0003f04270 */
[----:B------:R-:W-:Y:S05]  /*9a00*/  @P0 BRA `(.L_x_707) ;  /* 0x0000000000400947 */ /* 0x000fea0003800000 */
[----:B------:R-:W-:Y:S01]  /*9a10*/  DMUL R16, R12, 8.11296384146066816958e+31 ;  /* 0x469000000c107828 */ /* 0x000fe20000000000 */
[----:B------:R-:W-:Y:S02]  /*9a20*/  IMAD.MOV.U32 R14, RZ, RZ, RZ ;  /* 0x000000ffff0e7224 */ /* 0x000fe400078e00ff */
[----:B------:R-:W-:Y:S02]  /*9a30*/  IMAD.MOV.U32 R12, RZ, RZ, 0x0 ;  /* 0x00000000ff0c7424 */ /* 0x000fe400078e00ff */
[----:B------:R-:W-:Y:S01]  /*9a40*/  IMAD.MOV.U32 R13, RZ, RZ, 0x3fd80000 ;  /* 0x3fd80000ff0d7424 */ /* 0x000fe200078e00ff */
[----:B------:R-:W0:Y:S02]  /*9a50*/  MUFU.RSQ64H R15, R17 ;  /* 0x00000011000f7308 */ /* 0x000e240000001c00 */
[----:B0-----:R-:W-:-:S08]  /*9a60*/  DMUL R8, R14, R14 ;  /* 0x0000000e0e087228 */ /* 0x001fd00000000000 */
[----:B------:R-:W-:-:S08]  /*9a70*/  DFMA R8, R16, -R8, 1 ;  /* 0x3ff000001008742b */ /* 0x000fd00000000808 */
[----:B------:R-:W-:Y:S02]  /*9a80*/  DFMA R12, R8, R12, 0.5 ;  /* 0x3fe00000080c742b */ /* 0x000fe4000000000c */
[----:B------:R-:W-:-:S08]  /*9a90*/  DMUL R8, R14, R8 ;  /* 0x000000080e087228 */ /* 0x000fd00000000000 */
[----:B------:R-:W-:-:S08]  /*9aa0*/  DFMA R12, R12, R8, R14 ;  /* 0x000000080c0c722b */ /* 0x000fd0000000000e */
[----:B------:R-:W-:Y:S02]  /*9ab0*/  DMUL R8, R16, R12 ;  /* 0x0000000c10087228 */ /* 0x000fe40000000000 */
[----:B------:R-:W-:-:S06]  /*9ac0*/  VIADD R13, R13, 0xfff00000 ;  /* 0xfff000000d0d7836 */ /* 0x000fcc0000000000 */
[----:B------:R-:W-:-:S08]  /*9ad0*/  DFMA R14, R8, -R8, R16 ;  /* 0x80000008080e722b */ /* 0x000fd00000000010 */
[----:B------:R-:W-:-:S10]  /*9ae0*/  DFMA R8, R12, R14, R8 ;  /* 0x0000000e0c08722b */ /* 0x000fd40000000008 */
[----:B------:R-:W-:Y:S01]  /*9af0*/  VIADD R9, R9, 0xfcb00000 ;  /* 0xfcb0000009097836 */ /* 0x000fe20000000000 */
[----:B------:R-:W-:Y:S06]  /*9b00*/  BRA `(.L_x_706) ;  /* 0x0000000000047947 */ /* 0x000fec0003800000 */
.L_x_707:
[----:B------:R-:W-:-:S11]  /*9b10*/  DADD R8, R12, R12 ;  /* 0x000000000c087229 */ /* 0x000fd6000000000c */
.L_x_706:
[----:B------:R-:W-:Y:S05]  /*9b20*/  BSYNC.RECONVERGENT B2 ;  /* 0x0000000000027941 */ /* 0x000fea0003800200 */
.L_x_704:
[----:B------:R-:W-:-:S04]  /*9b30*/  IMAD.MOV.U32 R19, RZ, RZ, 0x0 ;  /* 0x00000000ff137424 */ /* 0x000fc800078e00ff */
[----:B------:R-:W-:Y:S05]  /*9b40*/  RET.REL.NODEC R18 `(_ZN3cub18CUB_300001_SM_10006detail8for_each13static_kernelINS2_12policy_hub_t12policy_500_tElNS2_12op_wrapper_tIl20findNearestCentroidsN6thrust24THRUST_300001_SM_1000_NS6detail15normal_iteratorINS9_10device_ptrIiEEEEEEEEvT0_T1_) ;  /* 0xffffff64122c7950 */ /* 0x000fea0003c3ffff */
        .type           $_ZN3cub18CUB_300001_SM_10006detail8for_each13static_kernelINS2_12policy_hub_t12policy_500_tElNS2_12op_wrapper_tIl20findNearestCentroidsN6thrust24THRUST_300001_SM_1000_NS6detail15normal_iteratorINS9_10device_ptrIiEEEEEEEEvT0_T1_$__internal_accurate_pow,@function
        .size           $_ZN3cub18CUB_300001_SM_10006detail8for_each13static_kernelINS2_12policy_hub_t12policy_500_tElNS2_12op_wrapper_tIl20findNearestCentroidsN6thrust24THRUST_300001_SM_1000_NS6detail15normal_iteratorINS9_10device_ptrIiEEEEEEEEvT0_T1_$__internal_accurate_pow,(.L_x_1220 - $_ZN3cub18CUB_300001_SM_10006detail8for_each13static_kernelINS2_12policy_hub_t12policy_500_tElNS2_12op_wrapper_tIl20findNearestCentroidsN6thrust24THRUST_300001_SM_1000_NS6detail15normal_iteratorINS9_10device_ptrIiEEEEEEEEvT0_T1_$__internal_accurate_pow)
$_ZN3cub18CUB_300001_SM_10006detail8for_each13static_kernelINS2_12policy_hub_t12policy_500_tElNS2_12op_wrapper_tIl20findNearestCentroidsN6thrust24THRUST_300001_SM_1000_NS6detail15normal_iteratorINS9_10device_ptrIiEEEEEEEEvT0_T1_$__internal_accurate_pow:
[----:B------:R-:W-:Y:S01]  /*9b50*/  ISETP.GT.U32.AND P1, PT, R5, 0xfffff, PT ;  /* 0x000fffff0500780c */ /* 0x000fe20003f24070 */
[--C-:B------:R-:W-:Y:S01]  /*9b60*/  IMAD.MOV.U32 R13, RZ, RZ, R5.reuse ;  /* 0x000000ffff0d7224 */ /* 0x100fe200078e0005 */
[----:B------:R-:W-:Y:S01]  /*9b70*/  UMOV UR10, 0x7d2cafe2 ;  /* 0x7d2cafe2000a7882 */ /* 0x000fe20000000000 */
[--C-:B------:R-:W-:Y:S01]  /*9b80*/  IMAD.MOV.U32 R9, RZ, RZ, R5.reuse ;  /* 0x000000ffff097224 */ /* 0x100fe200078e0005 */
[----:B------:R-:W-:Y:S01]  /*9b90*/  UMOV UR11, 0x3eb0f5ff ;  /* 0x3eb0f5ff000b7882 */ /* 0x000fe20000000000 */
[----:B------:R-:W-:Y:S01]  /*9ba0*/  IMAD.MOV.U32 R16, RZ, RZ, RZ ;  /* 0x000000ffff107224 */ /* 0x000fe200078e00ff */
[----:B------:R-:W-:Y:S01]  /*9bb0*/  SHF.R.U32.HI R5, RZ, 0x14, R5 ;  /* 0x00000014ff057819 */ /* 0x000fe20000011605 */
[----:B------:R-:W-:Y:S01]  /*9bc0*/  UMOV UR12, 0x3b39803f ;  /* 0x3b39803f000c7882 */ /* 0x000fe20000000000 */
[----:B------:R-:W-:-:S05]  /*9bd0*/  UMOV UR13, 0x3c7abc9e ;  /* 0x3c7abc9e000d7882 */ /* 0x000fca0000000000 */
[----:B------:R-:W-:-:S10]  /*9be0*/  @!P1 DMUL R14, R12, 1.80143985094819840000e+16 ;  /* 0x435000000c0e9828 */ /* 0x000fd40000000000 */
[----:B------:R-:W-:Y:S01]  /*9bf0*/  @!P1 IMAD.MOV.U32 R9, RZ, RZ, R15 ;  /* 0x000000ffff099224 */ /* 0x000fe200078e000f */
[----:B------:R-:W-:Y:S01]  /*9c00*/  @!P1 LEA.HI R5, R15, 0xffffffca, RZ, 0xc ;  /* 0xffffffca0f059811 */ /* 0x000fe200078f60ff */
[----:B------:R-:W-:-:S03]  /*9c10*/  @!P1 IMAD.MOV.U32 R12, RZ, RZ, R14 ;  /* 0x000000ffff0c9224 */ /* 0x000fc600078e000e */
[----:B------:R-:W-:Y:S01]  /*9c20*/  LOP3.LUT R9, R9, 0x800fffff, RZ, 0xc0, !PT ;  /* 0x800fffff09097812 */ /* 0x000fe200078ec0ff */
[----:B------:R-:W-:-:S03]  /*9c30*/  IMAD.MOV.U32 R20, RZ, RZ, R12 ;  /* 0x000000ffff147224 */ /* 0x000fc600078e000c */
[----:B------:R-:W-:-:S04]  /*9c40*/  LOP3.LUT R9, R9, 0x3ff00000, RZ, 0xfc, !PT ;  /* 0x3ff0000009097812 */ /* 0x000fc800078efcff */
[----:B------:R-:W-:Y:S01]  /*9c50*/  ISETP.GE.U32.AND P2, PT, R9, 0x3ff6a09f, PT ;  /* 0x3ff6a09f0900780c */ /* 0x000fe20003f46070 */
[----:B------:R-:W-:-:S12]  /*9c60*/  IMAD.MOV.U32 R21, RZ, RZ, R9 ;  /* 0x000000ffff157224 */ /* 0x000fd800078e0009 */
[----:B------:R-:W-:-:S04]  /*9c70*/  @P2 VIADD R9, R21, 0xfff00000 ;  /* 0xfff0000015092836 */ /* 0x000fc80000000000 */
[----:B------:R-:W-:Y:S02]  /*9c80*/  @P2 IMAD.MOV.U32 R21, RZ, RZ, R9 ;  /* 0x000000ffff152224 */ /* 0x000fe400078e0009 */
[C---:B------:R-:W-:Y:S02]  /*9c90*/  VIADD R9, R5.reuse, 0xfffffc01 ;  /* 0xfffffc0105097836 */ /* 0x040fe40000000000 */
[----:B------:R-:W-:Y:S02]  /*9ca0*/  @P2 VIADD R9, R5, 0xfffffc02 ;  /* 0xfffffc0205092836 */ /* 0x000fe40000000000 */
[C---:B------:R-:W-:Y:S02]  /*9cb0*/  DADD R22, R20.reuse, 1 ;  /* 0x3ff0000014167429 */ /* 0x040fe40000000000 */
[----:B------:R-:W-:-:S04]  /*9cc0*/  DADD R20, R20, -1 ;  /* 0xbff0000014147429 */ /* 0x000fc80000000000 */
[----:B------:R-:W0:Y:S02]  /*9cd0*/  MUFU.RCP64H R17, R23 ;  /* 0x0000001700117308 */ /* 0x000e240000001800 */
[----:B0-----:R-:W-:-:S08]  /*9ce0*/  DFMA R12, -R22, R16, 1 ;  /* 0x3ff00000160c742b */ /* 0x001fd00000000110 */
[----:B------:R-:W-:-:S08]  /*9cf0*/  DFMA R12, R12, R12, R12 ;  /* 0x0000000c0c0c722b */ /* 0x000fd0000000000c */
[----:B------:R-:W-:Y:S01]  /*9d00*/  DFMA R12, R16, R12, R16 ;  /* 0x0000000c100c722b */ /* 0x000fe20000000010 */
[----:B------:R-:W-:Y:S02]  /*9d10*/  IMAD.MOV.U32 R16, RZ, RZ, 0x41ad3b5a ;  /* 0x41ad3b5aff107424 */ /* 0x000fe400078e00ff */
[----:B------:R-:W-:-:S05]  /*9d20*/  IMAD.MOV.U32 R17, RZ, RZ, 0x3ed0f5d2 ;  /* 0x3ed0f5d2ff117424 */ /* 0x000fca00078e00ff */
[----:B------:R-:W-:-:S08]  /*9d30*/  DMUL R18, R20, R12 ;  /* 0x0000000c14127228 */ /* 0x000fd00000000000 */
[----:B------:R-:W-:-:S08]  /*9d40*/  DFMA R18, R20, R12, R18 ;  /* 0x0000000c1412722b */ /* 0x000fd00000000012 */
[----:B------:R-:W-:-:S08]  /*9d50*/  DMUL R26, R18, R18 ;  /* 0x00000012121a7228 */ /* 0x000fd00000000000 */
[----:B------:R-:W-:Y:S01]  /*9d60*/  DFMA R16, R26, UR10, R16 ;  /* 0x0000000a1a107c2b */ /* 0x000fe20008000010 */
[----:B------:R-:W-:Y:S01]  /*9d70*/  UMOV UR10, 0x75488a3f ;  /* 0x75488a3f000a7882 */ /* 0x000fe20000000000 */
[----:B------:R-:W-:-:S06]  /*9d80*/  UMOV UR11, 0x3ef3b20a ;  /* 0x3ef3b20a000b7882 */ /* 0x000fcc0000000000 */
[----:B------:R-:W-:Y:S01]  /*9d90*/  DFMA R22, R26, R16, UR10 ;  /* 0x0000000a1a167e2b */ /* 0x000fe20008000010 */
[----:B------:R-:W-:Y:S01]  /*9da0*/  UMOV UR10, 0xe4faecd5 ;  /* 0xe4faecd5000a7882 */ /* 0x000fe20000000000 */
[----:B------:R-:W-:Y:S01]  /*9db0*/  UMOV UR11, 0x3f1745cd ;  /* 0x3f1745cd000b7882 */ /* 0x000fe20000000000 */
[----:B------:R-:W-:-:S05]  /*9dc0*/  DADD R16, R20, -R18 ;  /* 0x0000000014107229 */ /* 0x000fca0000000812 */
[----:B------:R-:W-:Y:S01]  /*9dd0*/  DFMA R22, R26, R22, UR10 ;  /* 0x0000000a1a167e2b */ /* 0x000fe20008000016 */
[----:B------:R-:W-:Y:S01]  /*9de0*/  UMOV UR10, 0x258a578b ;  /* 0x258a578b000a7882 */ /* 0x000fe20000000000 */
[----:B------:R-:W-:Y:S01]  /*9df0*/  UMOV UR11, 0x3f3c71c7 ;  /* 0x3f3c71c7000b7882 */ /* 0x000fe20000000000 */
[----:B------:R-:W-:-:S05]  /*9e00*/  DADD R16, R16, R16 ;  /* 0x0000000010107229 */ /* 0x000fca0000000010 */
[----:B------:R-:W-:Y:S01]  /*9e10*/  DFMA R22, R26, R22, UR10 ;  /* 0x0000000a1a167e2b */ /* 0x000fe20008000016 */
[----:B------:R-:W-:Y:S01]  /*9e20*/  UMOV UR10, 0x9242b910 ;  /* 0x9242b910000a7882 */ /* 0x000fe20000000000 */
[----:B------:R-:W-:Y:S01]  /*9e30*/  UMOV UR11, 0x3f624924 ;  /* 0x3f624924000b7882 */ /* 0x000fe20000000000 */
[----:B------:R-:W-:-:S05]  /*9e40*/  DFMA R16, R20, -R18, R16 ;  /* 0x800000121410722b */ /* 0x000fca0000000010 */
[----:B------:R-:W-:Y:S01]  /*9e50*/  DFMA R22, R26, R22, UR10 ;  /* 0x0000000a1a167e2b */ /* 0x000fe20008000016 */
[----:B------:R-:W-:Y:S01]  /*9e60*/  UMOV UR10, 0x99999dfb ;  /* 0x99999dfb000a7882 */ /* 0x000fe20000000000 */
[----:B------:R-:W-:Y:S01]  /*9e70*/  UMOV UR11, 0x3f899999 ;  /* 0x3f899999000b7882 */ /* 0x000fe20000000000 */
[----:B------:R-:W-:Y:S02]  /*9e80*/  DMUL R16, R12, R16 ;  /* 0x000000100c107228 */ /* 0x000fe40000000000 */
[----:B------:R-:W-:-:S03]  /*9e90*/  DMUL R12, R18, R18 ;  /* 0x00000012120c7228 */ /* 0x000fc60000000000 */
[----:B------:R-:W-:Y:S01]  /*9ea0*/  DFMA R22, R26, R22, UR10 ;  /* 0x0000000a1a167e2b */ /* 0x000fe20008000016 */
[----:B------:R-:W-:Y:S01]  /*9eb0*/  UMOV UR10, 0x55555555 ;  /* 0x55555555000a7882 */ /* 0x000fe20000000000 */
[----:B------:R-:W-:-:S03]  /*9ec0*/  UMOV UR11, 0x3fb55555 ;  /* 0x3fb55555000b7882 */ /* 0x000fc60000000000 */
[----:B------:R-:W-:Y:S02]  /*9ed0*/  VIADD R29, R17, 0x100000 ;  /* 0x00100000111d7836 */ /* 0x000fe40000000000 */
[----:B------:R-:W-:Y:S01]  /*9ee0*/  IMAD.MOV.U32 R28, RZ, RZ, R16 ;  /* 0x000000ffff1c7224 */ /* 0x000fe200078e0010 */
[----:B------:R-:W-:-:S08]  /*9ef0*/  DFMA R20, R26, R22, UR10 ;  /* 0x0000000a1a147e2b */ /* 0x000fd00008000016 */
[----:B------:R-:W-:Y:S01]  /*9f00*/  DADD R24, -R20, UR10 ;  /* 0x0000000a14187e29 */ /* 0x000fe20008000100 */
[----:B------:R-:W-:Y:S01]  /*9f10*/  UMOV UR10, 0xb9e7b0 ;  /* 0x00b9e7b0000a7882 */ /* 0x000fe20000000000 */
[----:B------:R-:W-:-:S06]  /*9f20*/  UMOV UR11, 0x3c46a4cb ;  /* 0x3c46a4cb000b7882 */ /* 0x000fcc0000000000 */
[----:B------:R-:W-:Y:S02]  /*9f30*/  DFMA R24, R26, R22, R24 ;  /* 0x000000161a18722b */ /* 0x000fe40000000018 */
[C---:B------:R-:W-:Y:S02]  /*9f40*/  DFMA R26, R18.reuse, R18, -R12 ;  /* 0x00000012121a722b */ /* 0x040fe4000000080c */
[----:B------:R-:W-:-:S04]  /*9f50*/  DMUL R22, R18, R12 ;  /* 0x0000000c12167228 */ /* 0x000fc80000000000 */
[----:B------:R-:W-:Y:S01]  /*9f60*/  DADD R24, R24, -UR10 ;  /* 0x8000000a18187e29 */ /* 0x000fe20008000000 */
[----:B------:R-:W-:Y:S01]  /*9f70*/  UMOV UR10, 0x80000000 ;  /* 0x80000000000a7882 */ /* 0x000fe20000000000 */
[C---:B------:R-:W-:Y:S01]  /*9f80*/  DFMA R26, R18.reuse, R28, R26 ;  /* 0x0000001c121a722b */ /* 0x040fe2000000001a */
[----:B------:R-:W-:Y:S01]  /*9f90*/  UMOV UR11, 0x43300000 ;  /* 0x43300000000b7882 */ /* 0x000fe20000000000 */
[----:B------:R-:W-:-:S08]  /*9fa0*/  DFMA R28, R18, R12, -R22 ;  /* 0x0000000c121c722b */ /* 0x000fd00000000816 */
[----:B------:R-:W-:Y:S02]  /*9fb0*/  DFMA R28, R16, R12, R28 ;  /* 0x0000000c101c722b */ /* 0x000fe4000000001c */
[----:B------:R-:W-:-:S06]  /*9fc0*/  DADD R12, R20, R24 ;  /* 0x00000000140c7229 */ /* 0x000fcc0000000018 */
[----:B------:R-:W-:Y:S02]  /*9fd0*/  DFMA R26, R18, R26, R28 ;  /* 0x0000001a121a722b */ /* 0x000fe4000000001c */
[----:B------:R-:W-:Y:S02]  /*9fe0*/  DADD R28, R20, -R12 ;  /* 0x00000000141c7229 */ /* 0x000fe4000000080c */
[----:B------:R-:W-:-:S06]  /*9ff0*/  DMUL R20, R12, R22 ;  /* 0x000000160c147228 */ /* 0x000fcc0000000000 */
[----:B------:R-:W-:Y:S02]  /*a000*/  DADD R24, R24, R28 ;  /* 0x0000000018187229 */ /* 0x000fe4000000001c */
[----:B------:R-:W-:-:S08]  /*a010*/  DFMA R28, R12, R22, -R20 ;  /* 0x000000160c1c722b */ /* 0x000fd00000000814 */
[----:B------:R-:W-:-:S08]  /*a020*/  DFMA R26, R12, R26, R28 ;  /* 0x0000001a0c1a722b */ /* 0x000fd0000000001c */
[----:B------:R-:W-:-:S08]  /*a030*/  DFMA R24, R24, R22, R26 ;  /* 0x000000161818722b */ /* 0x000fd0000000001a */
[----:B------:R-:W-:-:S08]  /*a040*/  DADD R22, R20, R24 ;  /* 0x0000000014167229 */ /* 0x000fd00000000018 */
[--C-:B------:R-:W-:Y:S02]  /*a050*/  DADD R12, R18, R22.reuse ;  /* 0x00000000120c7229 */ /* 0x100fe40000000016 */
[----:B------:R-:W-:-:S06]  /*a060*/  DADD R20, R20, -R22 ;  /* 0x0000000014147229 */ /* 0x000fcc0000000816 */
[----:B------:R-:W-:Y:S02]  /*a070*/  DADD R18, R18, -R12 ;  /* 0x0000000012127229 */ /* 0x000fe4000000080c */
[----:B------:R-:W-:-:S06]  /*a080*/  DADD R20, R24, R20 ;  /* 0x0000000018147229 */ /* 0x000fcc0000000014 */
[----:B------:R-:W-:-:S08]  /*a090*/  DADD R18, R22, R18 ;  /* 0x0000000016127229 */ /* 0x000fd00000000012 */
[----:B------:R-:W-:-:S08]  /*a0a0*/  DADD R18, R20, R18 ;  /* 0x0000000014127229 */ /* 0x000fd00000000012 */
[----:B------:R-:W-:Y:S01]  /*a0b0*/  DADD R16, R16, R18 ;  /* 0x0000000010107229 */ /* 0x000fe20000000012 */
[----:B------:R-:W-:Y:S01]  /*a0c0*/  LOP3.LUT R18, R9, 0x80000000, RZ, 0x3c, !PT ;  /* 0x8000000009127812 */ /* 0x000fe200078e3cff */
[----:B------:R-:W-:-:S06]  /*a0d0*/  IMAD.MOV.U32 R19, RZ, RZ, 0x43300000 ;  /* 0x43300000ff137424 */ /* 0x000fcc00078e00ff */
[----:B------:R-:W-:Y:S02]  /*a0e0*/  DADD R20, R12, R16 ;  /* 0x000000000c147229 */ /* 0x000fe40000000010 */
[----:B------:R-:W-:Y:S01]  /*a0f0*/  DADD R18, R18, -UR10 ;  /* 0x8000000a12127e29 */ /* 0x000fe20008000000 */
[----:B------:R-:W-:Y:S01]  /*a100*/  UMOV UR10, 0xfefa39ef ;  /* 0xfefa39ef000a7882 */ /* 0x000fe20000000000 */
[----:B------:R-:W-:-:S04]  /*a110*/  UMOV UR11, 0x3fe62e42 ;  /* 0x3fe62e42000b7882 */ /* 0x000fc80000000000 */
[--C-:B------:R-:W-:Y:S02]  /*a120*/  DADD R22, R12, -R20.reuse ;  /* 0x000000000c167229 */ /* 0x100fe40000000814 */
[----:B------:R-:W-:-:S06]  /*a130*/  DFMA R14, R18, UR10, R20 ;  /* 0x0000000a120e7c2b */ /* 0x000fcc0008000014 */
[----:B------:R-:W-:Y:S02]  /*a140*/  DADD R22, R16, R22 ;  /* 0x0000000010167229 */ /* 0x000fe40000000016 */
[----:B------:R-:W-:-:S08]  /*a150*/  DFMA R12, R18, -UR10, R14 ;  /* 0x8000000a120c7c2b */ /* 0x000fd0000800000e */
[----:B------:R-:W-:-:S08]  /*a160*/  DADD R12, -R20, R12 ;  /* 0x00000000140c7229 */ /* 0x000fd0000000010c */
[----:B------:R-:W-:-:S08]  /*a170*/  DADD R12, R22, -R12 ;  /* 0x00000000160c7229 */ /* 0x000fd0000000080c */
[----:B------:R-:W-:-:S08]  /*a180*/  DFMA R18, R18, UR12, R12 ;  /* 0x0000000c12127c2b */ /* 0x000fd0000800000c */
[----:B------:R-:W-:-:S08]  /*a190*/  DADD R12, R14, R18 ;  /* 0x000000000e0c7229 */ /* 0x000fd00000000012 */
[----:B------:R-:W-:Y:S02]  /*a1a0*/  DADD R14, R14, -R12 ;  /* 0x000000000e0e7229 */ /* 0x000fe4000000080c */
[----:B------:R-:W-:-:S06]  /*a1b0*/  DMUL R16, R12, 2 ;  /* 0x400000000c107828 */ /* 0x000fcc0000000000 */
[----:B------:R-:W-:Y:S02]  /*a1c0*/  DADD R14, R18, R14 ;  /* 0x00000000120e7229 */ /* 0x000fe4000000000e */
[----:B------:R-:W-:Y:S01]  /*a1d0*/  DFMA R12, R12, 2, -R16 ;  /* 0x400000000c0c782b */ /* 0x000fe20000000810 */
[----:B------:R-:W-:Y:S02]  /*a1e0*/  IMAD.MOV.U32 R18, RZ, RZ, 0x652b82fe ;  /* 0x652b82feff127424 */ /* 0x000fe400078e00ff */
[----:B------:R-:W-:-:S05]  /*a1f0*/  IMAD.MOV.U32 R19, RZ, RZ, 0x3ff71547 ;  /* 0x3ff71547ff137424 */ /* 0x000fca00078e00ff */
[----:B------:R-:W-:-:S08]  /*a200*/  DFMA R14, R14, 2, R12 ;  /* 0x400000000e0e782b */ /* 0x000fd0000000000c */
[----:B------:R-:W-:-:S08]  /*a210*/  DADD R20, R16, R14 ;  /* 0x0000000010147229 */ /* 0x000fd0000000000e */
[----:B------:R-:W-:Y:S02]  /*a220*/  DFMA R18, R20, R18, 6.75539944105574400000e+15 ;  /* 0x433800001412742b */ /* 0x000fe40000000012 */
[----:B------:R-:W-:Y:S01]  /*a230*/  FSETP.GEU.AND P1, PT, |R21|, 4.1917929649353027344, PT ;  /* 0x4086232b1500780b */ /* 0x000fe20003f2e200 */
[----:B------:R-:W-:-:S05]  /*a240*/  DADD R16, R16, -R20 ;  /* 0x0000000010107229 */ /* 0x000fca0000000814 */
[----:B------:R-:W-:-:S03]  /*a250*/  DADD R12, R18, -6.75539944105574400000e+15 ;  /* 0xc3380000120c7429 */ /* 0x000fc60000000000 */
[----:B------:R-:W-:-:S05]  /*a260*/  DADD R14, R14, R16 ;  /* 0x000000000e0e7229 */ /* 0x000fca0000000010 */
[----:B------:R-:W-:Y:S01]  /*a270*/  DFMA R22, R12, -UR10, R20 ;  /* 0x8000000a0c167c2b */ /* 0x000fe20008000014 */
[----:B------:R-:W-:Y:S01]  /*a280*/  UMOV UR10, 0x3b39803f ;  /* 0x3b39803f000a7882 */ /* 0x000fe20000000000 */
[----:B------:R-:W-:-:S06]  /*a290*/  UMOV UR11, 0x3c7abc9e ;  /* 0x3c7abc9e000b7882 */ /* 0x000fcc0000000000 */
[----:B------:R-:W-:Y:S01]  /*a2a0*/  DFMA R22, R12, -UR10, R22 ;  /* 0x8000000a0c167c2b */ /* 0x000fe20008000016 */
[----:B------:R-:W-:Y:S01]  /*a2b0*/  UMOV UR10, 0x69ce2bdf ;  /* 0x69ce2bdf000a7882 */ /* 0x000fe20000000000 */
[----:B------:R-:W-:Y:S01]  /*a2c0*/  IMAD.MOV.U32 R12, RZ, RZ, -0x35dec16 ;  /* 0xfca213eaff0c7424 */ /* 0x000fe200078e00ff */
[----:B------:R-:W-:Y:S01]  /*a2d0*/  UMOV UR11, 0x3e5ade15 ;  /* 0x3e5ade15000b7882 */ /* 0x000fe20000000000 */
[----:B------:R-:W-:-:S06]  /*a2e0*/  IMAD.MOV.U32 R13, RZ, RZ, 0x3e928af3 ;  /* 0x3e928af3ff0d7424 */ /* 0x000fcc00078e00ff */
[----:B------:R-:W-:Y:S01]  /*a2f0*/  DFMA R12, R22, UR10, R12 ;  /* 0x0000000a160c7c2b */ /* 0x000fe2000800000c */
[----:B------:R-:W-:Y:S01]  /*a300*/  UMOV UR10, 0x62401315 ;  /* 0x62401315000a7882 */ /* 0x000fe20000000000 */
[----:B------:R-:W-:-:S06]  /*a310*/  UMOV UR11, 0x3ec71dee ;  /* 0x3ec71dee000b7882 */ /* 0x000fcc0000000000 */
[----:B------:R-:W-:Y:S01]  /*a320*/  DFMA R12, R22, R12, UR10 ;  /* 0x0000000a160c7e2b */ /* 0x000fe2000800000c */
        /* <DEDUP_REMOVED lines=20> */
[----:B------:R-:W-:-:S08]  /*a470*/  DFMA R12, R22, R12, UR10 ;  /* 0x0000000a160c7e2b */ /* 0x000fd0000800000c */
[----:B------:R-:W-:-:S08]  /*a480*/  DFMA R12, R22, R12, 1 ;  /* 0x3ff00000160c742b */ /* 0x000fd0000000000c */
[----:B------:R-:W-:-:S10]  /*a490*/  DFMA R12, R22, R12, 1 ;  /* 0x3ff00000160c742b */ /* 0x000fd4000000000c */
[----:B------:R-:W-:Y:S02]  /*a4a0*/  IMAD R17, R18, 0x100000, R13 ;  /* 0x0010000012117824 */ /* 0x000fe400078e020d */
[----:B------:R-:W-:Y:S01]  /*a4b0*/  IMAD.MOV.U32 R16, RZ, RZ, R12 ;  /* 0x000000ffff107224 */ /* 0x000fe200078e000c */
[----:B------:R-:W-:Y:S06]  /*a4c0*/  @!P1 BRA `(.L_x_708) ;  /* 0x0000000000309947 */ /* 0x000fec0003800000 */
[----:B------:R-:W-:Y:S01]  /*a4d0*/  FSETP.GEU.AND P2, PT, |R21|, 4.2275390625, PT ;  /* 0x408748001500780b */ /* 0x000fe20003f4e200 */
[C---:B------:R-:W-:Y:S02]  /*a4e0*/  DADD R16, R20.reuse, +INF ;  /* 0x7ff0000014107429 */ /* 0x040fe40000000000 */
[----:B------:R-:W-:-:S08]  /*a4f0*/  DSETP.GEU.AND P1, PT, R20, RZ, PT ;  /* 0x000000ff1400722a */ /* 0x000fd00003f2e000 */
[----:B------:R-:W-:Y:S02]  /*a500*/  FSEL R16, R16, RZ, P1 ;  /* 0x000000ff10107208 */ /* 0x000fe40000800000 */
[----:B------:R-:W-:Y:S02]  /*a510*/  @!P2 LEA.HI R5, R18, R18, RZ, 0x1 ;  /* 0x000000121205a211 */ /* 0x000fe400078f08ff */
[----:B------:R-:W-:Y:S02]  /*a520*/  FSEL R17, R17, RZ, P1 ;  /* 0x000000ff11117208 */ /* 0x000fe40000800000 */
[----:B------:R-:W-:-:S05]  /*a530*/  @!P2 SHF.R.S32.HI R5, RZ, 0x1, R5 ;  /* 0x00000001ff05a819 */ /* 0x000fca0000011405 */
[----:B------:R-:W-:Y:S02]  /*a540*/  @!P2 IMAD.IADD R9, R18, 0x1, -R5 ;  /* 0x000000011209a824 */ /* 0x000fe400078e0a05 */
[----:B------:R-:W-:Y:S02]  /*a550*/  @!P2 IMAD R13, R5, 0x100000, R13 ;  /* 0x00100000050da824 */ /* 0x000fe400078e020d */
[----:B------:R-:W-:Y:S01]  /*a560*/  @!P2 IMAD.MOV.U32 R18, RZ, RZ, RZ ;  /* 0x000000ffff12a224 */ /* 0x000fe200078e00ff */
[----:B------:R-:W-:-:S06]  /*a570*/  @!P2 LEA R19, R9, 0x3ff00000, 0x14 ;  /* 0x3ff000000913a811 */ /* 0x000fcc00078ea0ff */
[----:B------:R-:W-:-:S11]  /*a580*/  @!P2 DMUL R16, R12, R18 ;  /* 0x000000120c10a228 */ /* 0x000fd60000000000 */
.L_x_708:
[----:B------:R-:W-:Y:S01]  /*a590*/  DFMA R14, R14, R16, R16 ;  /* 0x000000100e0e722b */ /* 0x000fe20000000010 */
[----:B------:R-:W-:Y:S01]  /*a5a0*/  IMAD.MOV.U32 R12, RZ, RZ, R0 ;  /* 0x000000ffff0c7224 */ /* 0x000fe200078e0000 */
[----:B------:R-:W-:Y:S01]  /*a5b0*/  DSETP.NEU.AND P1, PT, |R16|, +INF , PT ;  /* 0x7ff000001000742a */ /* 0x000fe20003f2d200 */
[----:B------:R-:W-:-:S07]  /*a5c0*/  IMAD.MOV.U32 R13, RZ, RZ, 0x0 ;  /* 0x00000000ff0d7424 */ /* 0x000fce00078e00ff */
[----:B------:R-:W-:Y:S02]  /*a5d0*/  FSEL R9, R16, R14, !P1 ;  /* 0x0000000e10097208 */ /* 0x000fe40004800000 */
[----:B------:R-:W-:Y:S01]  /*a5e0*/  FSEL R5, R17, R15, !P1 ;  /* 0x0000000f11057208 */ /* 0x000fe20004800000 */
[----:B------:R-:W-:Y:S06]  /*a5f0*/  RET.REL.NODEC R12 `(_ZN3cub18CUB_300001_SM_10006detail8for_each13static_kernelINS2_12policy_hub_t12policy_500_tElNS2_12op_wrapper_tIl20findNearestCentroidsN6thrust24THRUST_300001_SM_1000_NS6detail15normal_iteratorINS9_10device_ptrIiEEEEEEEEvT0_T1_) ;  /* 0xffffff580c807950 */ /* 0x000fec0003c3ffff */
.L_x_709:
        /* <DEDUP_REMOVED lines=16> */
.L_x_1220:


//--------------------- .text._ZN3cub18CUB_300001_SM_10006detail8for_each13static_kernelINS2_12policy_hub_t12policy_500_tElN6thrust24THRUST_300001_SM_1000_NS8cuda_cub10__tabulate7functorINS7_6detail15normal_iteratorINS7_10device_ptrIiEEEENS7_6system6detail7generic6detail22compute_sequence_valueIivEElEEEEvT0_T1_ --------------------------
	.section	.text._ZN3cub18CUB_300001_SM_10006detail8for_each13static_kernelINS2_12policy_hub_t12policy_500_tElN6thrust24THRUST_300001_SM_1000_NS8cuda_cub10__tabulate7functorINS7_6detail15normal_iteratorINS7_10device_ptrIiEEEENS7_6system6detail7generic6detail22compute_sequence_valueIivEElEEEEvT0_T1_,"ax",@progbits
	.align	128
        .global         _ZN3cub18CUB_300001_SM_10006detail8for_each13static_kernelINS2_12policy_hub_t12policy_500_tElN6thrust24THRUST_300001_SM_1000_NS8cuda_cub10__tabulate7functorINS7_6detail15normal_iteratorINS7_10device_ptrIiEEEENS7_6system6detail7generic6detail22compute_sequence_valueIivEElEEEEvT0_T1_
        .type           _ZN3cub18CUB_300001_SM_10006detail8for_each13static_kernelINS2_12policy_hub_t12policy_500_tElN6thrust24THRUST_300001_SM_1000_NS8cuda_cub10__tabulate7functorINS7_6detail15normal_iteratorINS7_10device_ptrIiEEEENS7_6system6detail7generic6detail22compute_sequence_valueIivEElEEEEvT0_T1_,@function
        .size           _ZN3cub18CUB_300001_SM_10006detail8for_each13static_kernelINS2_12policy_hub_t12policy_500_tElN6thrust24THRUST_300001_SM_1000_NS8cuda_cub10__tabulate7functorINS7_6detail15normal_iteratorINS7_10device_ptrIiEEEENS7_6system6detail7generic6detail22compute_sequence_valueIivEElEEEEvT0_T1_,(.L_x_1231 - _ZN3cub18CUB_300001_SM_10006detail8for_each13static_kernelINS2_12policy_hub_t12policy_500_tElN6thrust24THRUST_300001_SM_1000_NS8cuda_cub10__tabulate7functorINS7_6detail15normal_iteratorINS7_10device_ptrIiEEEENS7_6system6detail7generic6detail22compute_sequence_valueIivEElEEEEvT0_T1_)
        .other          _ZN3cub18CUB_300001_SM_10006detail8for_each13static_kernelINS2_12policy_hub_t12policy_500_tElN6thrust24THRUST_300001_SM_1000_NS8cuda_cub10__tabulate7functorINS7_6detail15normal_iteratorINS7_10device_ptrIiEEEENS7_6system6detail7generic6detail22compute_sequence_valueIivEElEEEEvT0_T1_,@"STO_CUDA_ENTRY STV_DEFAULT"
_ZN3cub18CUB_300001_SM_10006detail8for_each13static_kernelINS2_12policy_hub_t12policy_500_tElN6thrust24THRUST_300001_SM_1000_NS8cuda_cub10__tabulate7functorINS7_6detail15normal_iteratorINS7_10device_ptrIiEEEENS7_6system6detail7generic6detail22compute_sequence_valueIivEElEEEEvT0_T1_:
.text._ZN3cub18CUB_300001_SM_10006detail8for_each13static_kernelINS2_12policy_hub_t12policy_500_tElN6thrust24THRUST_300001_SM_1000_NS8cuda_cub10__tabulate7functorINS7_6detail15normal_iteratorINS7_10device_ptrIiEEEENS7_6system6detail7generic6detail22compute_sequence_valueIivEElEEEEvT0_T1_:
        /* <DEDUP_REMOVED lines=11> */
[----:B------:R-:W1:Y:S01]  /*00b0*/  LDC.64 R6, c[0x0][0x390] ;  /* 0x0000e400ff067b82 */ /* 0x000e620000000a00 */
[----:B------:R-:W2:Y:S01]  /*00c0*/  LDCU.64 UR10, c[0x0][0x388] ;  /* 0x00007100ff0a77ac */ /* 0x000ea20008000a00 */
[----:B0-----:R-:W-:-:S05]  /*00d0*/  IADD3 R5, P0, PT, R0, UR4, RZ ;  /* 0x0000000400057c10 */ /* 0x001fca000ff1e0ff */
[----:B------:R-:W-:Y:S01]  /*00e0*/  IMAD.X R4, RZ, RZ, UR5, P0 ;  /* 0x00000005ff047e24 */ /* 0x000fe200080e06ff */
[C---:B--2---:R-:W-:Y:S01]  /*00f0*/  LEA R2, P0, R5.reuse, UR10, 0x2 ;  /* 0x0000000a05027c11 */ /* 0x044fe2000f8010ff */
[----:B------:R-:W-:-:S03]  /*0100*/  VIADD R0, R5, 0x100 ;  /* 0x0000010005007836 */ /* 0x000fc60000000000 */
[C---:B------:R-:W-:Y:S01]  /*0110*/  LEA.HI.X R3, R5.reuse, UR11, R4, 0x2, P0 ;  /* 0x0000000b05037c11 */ /* 0x040fe200080f1404 */
[-CC-:B-1----:R-:W-:Y:S02]  /*0120*/  IMAD R5, R5, R7.reuse, R6.reuse ;  /* 0x0000000705057224 */ /* 0x182fe400078e0206 */
[----:B------:R-:W-:-:S03]  /*0130*/  IMAD R7, R0, R7, R6 ;  /* 0x0000000700077224 */ /* 0x000fc600078e0206 */
[----:B------:R-:W-:Y:S04]  /*0140*/  STG.E desc[UR8][R2.64], R5 ;  /* 0x0000000502007986 */ /* 0x000fe8000c101908 */
[----:B------:R-:W-:Y:S01]  /*0150*/  STG.E desc[UR8][R2.64+0x400], R7 ;  /* 0x0004000702007986 */ /* 0x000fe2000c101908 */
[----:B------:R-:W-:Y:S05]  /*0160*/  EXIT ;  /* 0x000000000000794d */ /* 0x000fea0003800000 */
.L_x_710:
[----:B------:R-:W0:Y:S01]  /*0170*/  S2R R2, SR_TID.X ;  /* 0x0000000000027919 */ /* 0x000e220000002100 */
[----:B------:R-:W-:Y:S01]  /*0180*/  USHF.R.S32.HI UR7, URZ, 0x1f, UR6 ;  /* 0x0000001fff077899 */ /* 0x000fe20008011406 */
[----:B------:R-:W-:Y:S05]  /*0190*/  BSSY.RECONVERGENT B0, `(.L_x_711) ;  /* 0x0000011000007945 */ /* 0x000fea0003800200 */
[----:B------:R-:W-:Y:S02]  /*01a0*/  IMAD.U32 R3, RZ, RZ, UR7 ;  /* 0x00000007ff037e24 */ /* 0x000fe4000f8e00ff */
[----:B------:R-:W-:Y:S01]  /*01b0*/  IMAD.U32 R4, RZ, RZ, UR7 ;  /* 0x00000007ff047e24 */ /* 0x000fe2000f8e00ff */
[C---:B0-----:R-:W-:Y:S01]  /*01c0*/  ISETP.LT.U32.AND P0, PT, R2.reuse, UR6, PT ;  /* 0x0000000602007c0c */ /* 0x041fe2000bf01070 */
[----:B------:R-:W-:-:S03]  /*01d0*/  VIADD R0, R2, 0x100 ;  /* 0x0000010002007836 */ /* 0x000fc60000000000 */
[----:B------:R-:W-:Y:S02]  /*01e0*/  ISETP.GT.AND.EX P0, PT, R3, RZ, PT, P0 ;  /* 0x000000ff0300720c */ /* 0x000fe40003f04300 */
[----:B------:R-:W-:-:S04]  /*01f0*/  ISETP.LT.U32.AND P1, PT, R0, UR6, PT ;  /* 0x0000000600007c0c */ /* 0x000fc8000bf21070 */
[----:B------:R-:W-:-:S07]  /*0200*/  ISETP.GT.AND.EX P1, PT, R4, RZ, PT, P1 ;  /* 0x000000ff0400720c */ /* 0x000fce0003f24310 */
[----:B------:R-:W-:Y:S06]  /*0210*/  @!P0 BRA `(.L_x_712) ;  /* 0x0000000000208947 */ /* 0x000fec0003800000 */
[----:B------:R-:W0:Y:S01]  /*0220*/  LDC.64 R6, c[0x0][0x390] ;  /* 0x0000e400ff067b82 */ /* 0x000e220000000a00 */
[----:B------:R-:W1:Y:S01]  /*0230*/  LDCU.64 UR10, c[0x0][0x388] ;  /* 0x00007100ff0a77ac */ /* 0x000e620008000a00 */
[----:B------:R-:W-:-:S05]  /*0240*/  IADD3 R4, P0, PT, R2, UR4, RZ ;  /* 0x0000000402047c10 */ /* 0x000fca000ff1e0ff */
[----:B------:R-:W-:Y:S01]  /*0250*/  IMAD.X R3, RZ, RZ, UR5, P0 ;  /* 0x00000005ff037e24 */ /* 0x000fe200080e06ff */
[----:B-1----:R-:W-:-:S04]  /*0260*/  LEA R2, P0, R4, UR10, 0x2 ;  /* 0x0000000a04027c11 */ /* 0x002fc8000f8010ff */
[C---:B------:R-:W-:Y:S01]  /*0270*/  LEA.HI.X R3, R4.reuse, UR11, R3, 0x2, P0 ;  /* 0x0000000b04037c11 */ /* 0x040fe200080f1403 */
[----:B0-----:R-:W-:-:S05]  /*0280*/  IMAD R7, R4, R7, R6 ;  /* 0x0000000704077224 */ /* 0x001fca00078e0206 */
[----:B------:R0:W-:Y:S03]  /*0290*/  STG.E desc[UR8][R2.64], R7 ;  /* 0x0000000702007986 */ /* 0x0001e6000c101908 */
.L_x_712:
[----:B------:R-:W-:Y:S05]  /*02a0*/  BSYNC.RECONVERGENT B0 ;  /* 0x0000000000007941 */ /* 0x000fea0003800200 */
.L_x_711:
[----:B------:R-:W-:Y:S05]  /*02b0*/  @!P1 EXIT ;  /* 0x000000000000994d */ /* 0x000fea0003800000 */
[----:B------:R-:W1:Y:S01]  /*02c0*/  LDC.64 R4, c[0x0][0x390] ;  /* 0x0000e400ff047b82 */ /* 0x000e620000000a00 */
[----:B------:R-:W2:Y:S01]  /*02d0*/  LDCU.64 UR6, c[0x0][0x388] ;  /* 0x00007100ff0677ac */ /* 0x000ea20008000a00 */
[----:B------:R-:W-:-:S05]  /*02e0*/  IADD3 R0, P0, PT, R0, UR4, RZ ;  /* 0x0000000400007c10 */ /* 0x000fca000ff1e0ff */
[----:B0-----:R-:W-:Y:S01]  /*02f0*/  IMAD.X R3, RZ, RZ, UR5, P0 ;  /* 0x00000005ff037e24 */ /* 0x001fe200080e06ff */
[----:B--2---:R-:W-:-:S04]  /*0300*/  LEA R2, P0, R0, UR6, 0x2 ;  /* 0x0000000600027c11 */ /* 0x004fc8000f8010ff */
[C---:B------:R-:W-:Y:S01]  /*0310*/  LEA.HI.X R3, R0.reuse, UR7, R3, 0x2, P0 ;  /* 0x0000000700037c11 */ /* 0x040fe200080f1403 */
[----:B-1----:R-:W-:-:S05]  /*0320*/  IMAD R5, R0, R5, R4 ;  /* 0x0000000500057224 */ /* 0x002fca00078e0204 */
[----:B------:R-:W-:Y:S01]  /*0330*/  STG.E desc[UR8][R2.64], R5 ;  /* 0x0000000502007986 */ /* 0x000fe2000c101908 */
[----:B------:R-:W-:Y:S05]  /*0340*/  EXIT ;  /* 0x000000000000794d */ /* 0x000fea0003800000 */
.L_x_713:
        /* <DEDUP_REMOVED lines=11> */
.L_x_1231:


//--------------------- .text._ZN3cub18CUB_300001_SM_10006detail8for_each13static_kernelINS2_12policy_hub_t12policy_500_tElN6thrust24THRUST_300001_SM_1000_NS8cuda_cub6__fill7functorINS7_6detail15normal_iteratorINS7_10device_ptrIiEEEEiEEEEvT0_T1_ --------------------------
	.section	.text._ZN3cub18CUB_300001_SM_10006detail8for_each13static_kernelINS2_12policy_hub_t12policy_500_tElN6thrust24THRUST_300001_SM_1000_NS8cuda_cub6__fill7functorINS7_6detail15normal_iteratorINS7_10device_ptrIiEEEEiEEEEvT0_T1_,"ax",@progbits
	.align	128
        .global         _ZN3cub18CUB_300001_SM_10006detail8for_each13static_kernelINS2_12policy_hub_t12policy_500_tElN6thrust24THRUST_300001_SM_1000_NS8cuda_cub6__fill7functorINS7_6detail15normal_iteratorINS7_10device_ptrIiEEEEiEEEEvT0_T1_
        .type           _ZN3cub18CUB_300001_SM_10006detail8for_each13static_kernelINS2_12policy_hub_t12policy_500_tElN6thrust24THRUST_300001_SM_1000_NS8cuda_cub6__fill7functorINS7_6detail15normal_iteratorINS7_10device_ptrIiEEEEiEEEEvT0_T1_,@function
        .size           _ZN3cub18CUB_300001_SM_10006detail8for_each13static_kernelINS2_12policy_hub_t12policy_500_tElN6thrust24THRUST_300001_SM_1000_NS8cuda_cub6__fill7functorINS7_6detail15normal_iteratorINS7_10device_ptrIiEEEEiEEEEvT0_T1_,(.L_x_1232 - _ZN3cub18CUB_300001_SM_10006detail8for_each13static_kernelINS2_12policy_hub_t12policy_500_tElN6thrust24THRUST_300001_SM_1000_NS8cuda_cub6__fill7functorINS7_6detail15normal_iteratorINS7_10device_ptrIiEEEEiEEEEvT0_T1_)
        .other          _ZN3cub18CUB_300001_SM_10006detail8for_each13static_kernelINS2_12policy_hub_t12policy_500_tElN6thrust24THRUST_300001_SM_1000_NS8cuda_cub6__fill7functorINS7_6detail15normal_iteratorINS7_10device_ptrIiEEEEiEEEEvT0_T1_,@"STO_CUDA_ENTRY STV_DEFAULT"
_ZN3cub18CUB_300001_SM_10006detail8for_each13static_kernelINS2_12policy_hub_t12policy_500_tElN6thrust24THRUST_300001_SM_1000_NS8cuda_cub6__fill7functorINS7_6detail15normal_iteratorINS7_10device_ptrIiEEEEiEEEEvT0_T1_:
.text._ZN3cub18CUB_300001_SM_10006detail8for_each13static_kernelINS2_12policy_hub_t12policy_500_tElN6thrust24THRUST_300001_SM_1000_NS8cuda_cub6__fill7functorINS7_6detail15normal_iteratorINS7_10device_ptrIiEEEEiEEEEvT0_T1_:
        /* <DEDUP_REMOVED lines=11> */
[----:B------:R-:W1:Y:S01]  /*00b0*/  LDCU.64 UR6, c[0x0][0x388] ;  /* 0x00007100ff0677ac */ /* 0x000e620008000a00 */
[----:B------:R-:W2:Y:S01]  /*00c0*/  LDC R5, c[0x0][0x390] ;  /* 0x0000e400ff057b82 */ /* 0x000ea20000000800 */
[----:B0-----:R-:W-:-:S05]  /*00d0*/  IADD3 R0, P0, PT, R0, UR4, RZ ;  /* 0x0000000400007c10 */ /* 0x001fca000ff1e0ff */
[----:B------:R-:W-:Y:S01]  /*00e0*/  IMAD.X R3, RZ, RZ, UR5, P0 ;  /* 0x00000005ff037e24 */ /* 0x000fe200080e06ff */
[----:B-1----:R-:W-:-:S04]  /*00f0*/  LEA R2, P0, R0, UR6, 0x2 ;  /* 0x0000000600027c11 */ /* 0x002fc8000f8010ff */
[----:B------:R-:W-:-:S05]  /*0100*/  LEA.HI.X R3, R0, UR7, R3, 0x2, P0 ;  /* 0x0000000700037c11 */ /* 0x000fca00080f1403 */
[----:B--2---:R-:W-:Y:S04]  /*0110*/  STG.E desc[UR8][R2.64], R5 ;  /* 0x0000000502007986 */ /* 0x004fe8000c101908 */
[----:B------:R-:W-:Y:S01]  /*0120*/  STG.E desc[UR8][R2.64+0x400], R5 ;  /* 0x0004000502007986 */ /* 0x000fe2000c101908 */
[----:B------:R-:W-:Y:S05]  /*0130*/  EXIT ;  /* 0x000000000000794d */ /* 0x000fea0003800000 */
.L_x_714:
[----:B------:R-:W0:Y:S01]  /*0140*/  S2R R0, SR_TID.X ;  /* 0x0000000000007919 */ /* 0x000e220000002100 */
[----:B------:R-:W-:Y:S01]  /*0150*/  USHF.R.S32.HI UR7, URZ, 0x1f, UR6 ;  /* 0x0000001fff077899 */ /* 0x000fe20008011406 */
[----:B------:R-:W1:Y:S05]  /*0160*/  LDCU.64 UR10, c[0x0][0x388] ;  /* 0x00007100ff0a77ac */ /* 0x000e6a0008000a00 */
[----:B------:R-:W-:Y:S02]  /*0170*/  IMAD.U32 R2, RZ, RZ, UR7 ;  /* 0x00000007ff027e24 */ /* 0x000fe4000f8e00ff */
[----:B------:R-:W-:Y:S01]  /*0180*/  IMAD.U32 R4, RZ, RZ, UR7 ;  /* 0x00000007ff047e24 */ /* 0x000fe2000f8e00ff */
[----:B0-----:R-:W-:-:S04]  /*0190*/  ISETP.LT.U32.AND P0, PT, R0, UR6, PT ;  /* 0x0000000600007c0c */ /* 0x001fc8000bf01070 */
[----:B------:R-:W-:Y:S01]  /*01a0*/  ISETP.GT.AND.EX P0, PT, R2, RZ, PT, P0 ;  /* 0x000000ff0200720c */ /* 0x000fe20003f04300 */
[C---:B------:R-:W-:Y:S01]  /*01b0*/  VIADD R2, R0.reuse, 0x100 ;  /* 0x0000010000027836 */ /* 0x040fe20000000000 */
[----:B------:R-:W-:-:S04]  /*01c0*/  IADD3 R0, P2, PT, R0, UR4, RZ ;  /* 0x0000000400007c10 */ /* 0x000fc8000ff5e0ff */
[----:B------:R-:W-:Y:S01]  /*01d0*/  ISETP.LT.U32.AND P1, PT, R2, UR6, PT ;  /* 0x0000000602007c0c */ /* 0x000fe2000bf21070 */
[----:B------:R-:W-:Y:S01]  /*01e0*/  IMAD.X R3, RZ, RZ, UR5, P2 ;  /* 0x00000005ff037e24 */ /* 0x000fe200090e06ff */
[----:B-1----:R-:W-:Y:S02]  /*01f0*/  LEA R2, P2, R0, UR10, 0x2 ;  /* 0x0000000a00027c11 */ /* 0x002fe4000f8410ff */
[----:B------:R-:W-:Y:S02]  /*0200*/  ISETP.GT.AND.EX P1, PT, R4, RZ, PT, P1 ;  /* 0x000000ff0400720c */ /* 0x000fe40003f24310 */
[----:B------:R-:W-:Y:S01]  /*0210*/  LEA.HI.X R3, R0, UR11, R3, 0x2, P2 ;  /* 0x0000000b00037c11 */ /* 0x000fe200090f1403 */
[----:B------:R-:W0:Y:S04]  /*0220*/  @P0 LDC R5, c[0x0][0x390] ;  /* 0x0000e400ff050b82 */ /* 0x000e280000000800 */
[----:B0-----:R0:W-:Y:S06]  /*0230*/  @P0 STG.E desc[UR8][R2.64], R5 ;  /* 0x0000000502000986 */ /* 0x0011ec000c101908 */
[----:B------:R-:W-:Y:S05]  /*0240*/  @!P1 EXIT ;  /* 0x000000000000994d */ /* 0x000fea0003800000 */
[----:B0-----:R-:W0:Y:S02]  /*0250*/  LDC R5, c[0x0][0x390] ;  /* 0x0000e400ff057b82 */ /* 0x001e240000000800 */
[----:B0-----:R-:W-:Y:S01]  /*0260*/  STG.E desc[UR8][R2.64+0x400], R5 ;  /* 0x0004000502007986 */ /* 0x001fe2000c101908 */
[----:B------:R-:W-:Y:S05]  /*0270*/  EXIT ;  /* 0x000000000000794d */ /* 0x000fea0003800000 */
.L_x_715:
        /* <DEDUP_REMOVED lines=16> */
.L_x_1232:


//--------------------- .text._ZN3cub18CUB_300001_SM_10006detail8for_each13static_kernelINS2_12policy_hub_t12policy_500_tEmN6thrust24THRUST_300001_SM_1000_NS8cuda_cub20__uninitialized_fill7functorINS7_10device_ptrIiEEiEEEEvT0_T1_ --------------------------
	.section	.text._ZN3cub18CUB_300001_SM_10006detail8for_each13static_kernelINS2_12policy_hub_t12policy_500_tEmN6thrust24THRUST_300001_SM_1000_NS8cuda_cub20__uninitialized_fill7functorINS7_10device_ptrIiEEiEEEEvT0_T1_,"ax",@progbits
	.align	128
        .global         _ZN3cub18CUB_300001_SM_10006detail8for_each13static_kernelINS2_12policy_hub_t12policy_500_tEmN6thrust24THRUST_300001_SM_1000_NS8cuda_cub20__uninitialized_fill7functorINS7_10device_ptrIiEEiEEEEvT0_T1_
        .type           _ZN3cub18CUB_300001_SM_10006detail8for_each13static_kernelINS2_12policy_hub_t12policy_500_tEmN6thrust24THRUST_300001_SM_1000_NS8cuda_cub20__uninitialized_fill7functorINS7_10device_ptrIiEEiEEEEvT0_T1_,@function
        .size           _ZN3cub18CUB_300001_SM_10006detail8for_each13static_kernelINS2_12policy_hub_t12policy_500_tEmN6thrust24THRUST_300001_SM_1000_NS8cuda_cub20__uninitialized_fill7functorINS7_10device_ptrIiEEiEEEEvT0_T1_,(.L_x_1233 - _ZN3cub18CUB_300001_SM_10006detail8for_each13static_kernelINS2_12policy_hub_t12policy_500_tEmN6thrust24THRUST_300001_SM_1000_NS8cuda_cub20__uninitialized_fill7functorINS7_10device_ptrIiEEiEEEEvT0_T1_)
        .other          _ZN3cub18CUB_300001_SM_10006detail8for_each13static_kernelINS2_12policy_hub_t12policy_500_tEmN6thrust24THRUST_300001_SM_1000_NS8cuda_cub20__uninitialized_fill7functorINS7_10device_ptrIiEEiEEEEvT0_T1_,@"STO_CUDA_ENTRY STV_DEFAULT"
_ZN3cub18CUB_300001_SM_10006detail8for_each13static_kernelINS2_12policy_hub_t12policy_500_tEmN6thrust24THRUST_300001_SM_1000_NS8cuda_cub20__uninitialized_fill7functorINS7_10device_ptrIiEEiEEEEvT0_T1_:
.text._ZN3cub18CUB_300001_SM_10006detail8for_each13static_kernelINS2_12policy_hub_t12policy_500_tEmN6thrust24THRUST_300001_SM_1000_NS8cuda_cub20__uninitialized_fill7functorINS7_10device_ptrIiEEiEEEEvT0_T1_:
        /* <DEDUP_REMOVED lines=8> */
[----:B------:R-:W-:-:S09]  /*0080*/  UISETP.GE.U32.AND.EX UP0, UPT, UR7, URZ, UPT, UP0 ;  /* 0x000000ff0700728c */ /* 0x000fd2000bf06100 */
        /* <DEDUP_REMOVED lines=11> */
.L_x_716:
[----:B------:R-:W0:Y:S01]  /*0140*/  S2R R0, SR_TID.X ;  /* 0x0000000000007919 */ /* 0x000e220000002100 */
[----:B------:R-:W-:Y:S01]  /*0150*/  IMAD.U32 R2, RZ, RZ, UR7 ;  /* 0x00000007ff027e24 */ /* 0x000fe2000f8e00ff */
[----:B------:R-:W1:Y:S01]  /*0160*/  LDCU.64 UR10, c[0x0][0x388] ;  /* 0x00007100ff0a77ac */ /* 0x000e620008000a00 */
[----:B------:R-:W-:Y:S01]  /*0170*/  IMAD.U32 R4, RZ, RZ, UR7 ;  /* 0x00000007ff047e24 */ /* 0x000fe2000f8e00ff */
[----:B0-----:R-:W-:-:S04]  /*0180*/  ISETP.LT.U32.AND P0, PT, R0, UR6, PT ;  /* 0x0000000600007c0c */ /* 0x001fc8000bf01070 */
[----:B------:R-:W-:Y:S01]  /*0190*/  ISETP.GT.U32.AND.EX P0, PT, R2, RZ, PT, P0 ;  /* 0x000000ff0200720c */ /* 0x000fe20003f04100 */
[C---:B------:R-:W-:Y:S01]  /*01a0*/  VIADD R2, R0.reuse, 0x100 ;  /* 0x0000010000027836 */ /* 0x040fe20000000000 */
[----:B------:R-:W-:-:S04]  /*01b0*/  IADD3 R0, P2, PT, R0, UR4, RZ ;  /* 0x0000000400007c10 */ /* 0x000fc8000ff5e0ff */
[----:B------:R-:W-:Y:S01]  /*01c0*/  ISETP.LT.U32.AND P1, PT, R2, UR6, PT ;  /* 0x0000000602007c0c */ /* 0x000fe2000bf21070 */
[----:B------:R-:W-:Y:S01]  /*01d0*/  IMAD.X R3, RZ, RZ, UR5, P2 ;  /* 0x00000005ff037e24 */ /* 0x000fe200090e06ff */
[----:B-1----:R-:W-:Y:S02]  /*01e0*/  LEA R2, P2, R0, UR10, 0x2 ;  /* 0x0000000a00027c11 */ /* 0x002fe4000f8410ff */
[----:B------:R-:W-:Y:S02]  /*01f0*/  ISETP.GT.U32.AND.EX P1, PT, R4, RZ, PT, P1 ;  /* 0x000000ff0400720c */ /* 0x000fe40003f24110 */
[----:B------:R-:W-:Y:S01]  /*0200*/  LEA.HI.X R3, R0, UR11, R3, 0x2, P2 ;  /* 0x0000000b00037c11 */ /* 0x000fe200090f1403 */
[----:B------:R-:W0:Y:S04]  /*0210*/  @P0 LDC R5, c[0x0][0x390] ;  /* 0x0000e400ff050b82 */ /* 0x000e280000000800 */
[----:B0-----:R0:W-:Y:S06]  /*0220*/  @P0 STG.E desc[UR8][R2.64], R5 ;  /* 0x0000000502000986 */ /* 0x0011ec000c101908 */
[----:B------:R-:W-:Y:S05]  /*0230*/  @!P1 EXIT ;  /* 0x000000000000994d */ /* 0x000fea0003800000 */
[----:B0-----:R-:W0:Y:S02]  /*0240*/  LDC R5, c[0x0][0x390] ;  /* 0x0000e400ff057b82 */ /* 0x001e240000000800 */
[----:B0-----:R-:W-:Y:S01]  /*0250*/  STG.E desc[UR8][R2.64+0x400], R5 ;  /* 0x0004000502007986 */ /* 0x001fe2000c101908 */
[----:B------:R-:W-:Y:S05]  /*0260*/  EXIT ;  /* 0x000000000000794d */ /* 0x000fea0003800000 */
.L_x_717:
        /* <DEDUP_REMOVED lines=9> */
.L_x_1233:


//--------------------- .text._ZN3cub18CUB_300001_SM_10006detail8for_each13static_kernelINS2_12policy_hub_t12policy_500_tEmN6thrust24THRUST_300001_SM_1000_NS8cuda_cub20__uninitialized_fill7functorINS7_10device_ptrIdEEdEEEEvT0_T1_ --------------------------
	.section	.text._ZN3cub18CUB_300001_SM_10006detail8for_each13static_kernelINS2_12policy_hub_t12policy_500_tEmN6thrust24THRUST_300001_SM_1000_NS8cuda_cub20__uninitialized_fill7functorINS7_10device_ptrIdEEdEEEEvT0_T1_,"ax",@progbits
	.align	128
        .global         _ZN3cub18CUB_300001_SM_10006detail8for_each13static_kernelINS2_12policy_hub_t12policy_500_tEmN6thrust24THRUST_300001_SM_1000_NS8cuda_cub20__uninitialized_fill7functorINS7_10device_ptrIdEEdEEEEvT0_T1_
        .type           _ZN3cub18CUB_300001_SM_10006detail8for_each13static_kernelINS2_12policy_hub_t12policy_500_tEmN6thrust24THRUST_300001_SM_1000_NS8cuda_cub20__uninitialized_fill7functorINS7_10device_ptrIdEEdEEEEvT0_T1_,@function
        .size           _ZN3cub18CUB_300001_SM_10006detail8for_each13static_kernelINS2_12policy_hub_t12policy_500_tEmN6thrust24THRUST_300001_SM_1000_NS8cuda_cub20__uninitialized_fill7functorINS7_10device_ptrIdEEdEEEEvT0_T1_,(.L_x_1234 - _ZN3cub18CUB_300001_SM_10006detail8for_each13static_kernelINS2_12policy_hub_t12policy_500_tEmN6thrust24THRUST_300001_SM_1000_NS8cuda_cub20__uninitialized_fill7functorINS7_10device_ptrIdEEdEEEEvT0_T1_)
        .other          _ZN3cub18CUB_300001_SM_10006detail8for_each13static_kernelINS2_12policy_hub_t12policy_500_tEmN6thrust24THRUST_300001_SM_1000_NS8cuda_cub20__uninitialized_fill7functorINS7_10device_ptrIdEEdEEEEvT0_T1_,@"STO_CUDA_ENTRY STV_DEFAULT"
_ZN3cub18CUB_300001_SM_10006detail8for_each13static_kernelINS2_12policy_hub_t12policy_500_tEmN6thrust24THRUST_300001_SM_1000_NS8cuda_cub20__uninitialized_fill7functorINS7_10device_ptrIdEEdEEEEvT0_T1_:
.text._ZN3cub18CUB_300001_SM_10006detail8for_each13static_kernelINS2_12policy_hub_t12policy_500_tEmN6thrust24THRUST_300001_SM_1000_NS8cuda_cub20__uninitialized_fill7functorINS7_10device_ptrIdEEdEEEEvT0_T1_:
        /* <DEDUP_REMOVED lines=12> */
[----:B------:R-:W2:Y:S01]  /*00c0*/  LDC.64 R4, c[0x0][0x390] ;  /* 0x0000e400ff047b82 */ /* 0x000ea20000000a00 */
[----:B0-----:R-:W-:-:S05]  /*00d0*/  IADD3 R0, P0, PT, R0, UR4, RZ ;  /* 0x0000000400007c10 */ /* 0x001fca000ff1e0ff */
[----:B------:R-:W-:Y:S01]  /*00e0*/  IMAD.X R3, RZ, RZ, UR5, P0 ;  /* 0x00000005ff037e24 */ /* 0x000fe200080e06ff */
[----:B-1----:R-:W-:-:S04]  /*00f0*/  LEA R2, P0, R0, UR6, 0x3 ;  /* 0x0000000600027c11 */ /* 0x002fc8000f8018ff */
[----:B------:R-:W-:-:S05]  /*0100*/  LEA.HI.X R3, R0, UR7, R3, 0x3, P0 ;  /* 0x0000000700037c11 */ /* 0x000fca00080f1c03 */
[----:B--2---:R-:W-:Y:S04]  /*0110*/  STG.E.64 desc[UR8][R2.64], R4 ;  /* 0x0000000402007986 */ /* 0x004fe8000c101b08 */
[----:B------:R-:W-:Y:S01]  /*0120*/  STG.E.64 desc[UR8][R2.64+0x800], R4 ;  /* 0x0008000402007986 */ /* 0x000fe2000c101b08 */
[----:B------:R-:W-:Y:S05]  /*0130*/  EXIT ;  /* 0x000000000000794d */ /* 0x000fea0003800000 */
.L_x_718:
        /* <DEDUP_REMOVED lines=13> */
[----:B------:R-:W0:Y:S04]  /*0210*/  @P0 LDC.64 R4, c[0x0][0x390] ;  /* 0x0000e400ff040b82 */ /* 0x000e280000000a00 */
[----:B0-----:R0:W-:Y:S06]  /*0220*/  @P0 STG.E.64 desc[UR8][R2.64], R4 ;  /* 0x0000000402000986 */ /* 0x0011ec000c101b08 */
[----:B------:R-:W-:Y:S05]  /*0230*/  @!P1 EXIT ;  /* 0x000000000000994d */ /* 0x000fea0003800000 */
[----:B0-----:R-:W0:Y:S02]  /*0240*/  LDC.64 R4, c[0x0][0x390] ;  /* 0x0000e400ff047b82 */ /* 0x001e240000000a00 */
[----:B0-----:R-:W-:Y:S01]  /*0250*/  STG.E.64 desc[UR8][R2.64+0x800], R4 ;  /* 0x0008000402007986 */ /* 0x001fe2000c101b08 */
[----:B------:R-:W-:Y:S05]  /*0260*/  EXIT ;  /* 0x000000000000794d */ /* 0x000fea0003800000 */
.L_x_719:
        /* <DEDUP_REMOVED lines=9> */
.L_x_1234:


//--------------------- .text._ZN3cub18CUB_300001_SM_10006detail11EmptyKernelIvEEvv --------------------------
	.section	.text._ZN3cub18CUB_300001_SM_10006detail11EmptyKernelIvEEvv,"ax",@progbits
	.align	128
        .global         _ZN3cub18CUB_300001_SM_10006detail11EmptyKernelIvEEvv
        .type           _ZN3cub18CUB_300001_SM_10006detail11EmptyKernelIvEEvv,@function
        .size           _ZN3cub18CUB_300001_SM_10006detail11EmptyKernelIvEEvv,(.L_x_1235 - _ZN3cub18CUB_300001_SM_10006detail11EmptyKernelIvEEvv)
        .other          _ZN3cub18CUB_300001_SM_10006detail11EmptyKernelIvEEvv,@"STO_CUDA_ENTRY STV_DEFAULT"
_ZN3cub18CUB_300001_SM_10006detail11EmptyKernelIvEEvv:
.text._ZN3cub18CUB_300001_SM_10006detail11EmptyKernelIvEEvv:
[----:B------:R-:W-:Y:S01]  /*0000*/  LDC R1, c[0x0][0x37c] ;  /* 0x0000df00ff017b82 */ /* 0x000fe20000000800 */
[----:B------:R-:W-:Y:S05]  /*0010*/  EXIT ;  /* 0x000000000000794d */ /* 0x000fea0003800000 */
.L_x_720:
        /* <DEDUP_REMOVED lines=14> */
.L_x_1235:


//--------------------- .text._ZN6thrust24THRUST_300001_SM_1000_NS8cuda_cub4core6detail13_kernel_agentINS1_15__reduce_by_key16ReduceByKeyAgentINS0_6detail15normal_iteratorINS0_10device_ptrIiEEEESB_SB_SB_N4cuda3std3__48equal_toIiEENSE_4plusIiEEPllEEJSB_SB_SB_SB_SJ_N3cub18CUB_300001_SM_100024ReduceByKeyScanTileStateIilLb1EEESG_SI_llEEEvDpT0_ --------------------------
	.section	.text._ZN6thrust24THRUST_300001_SM_1000_NS8cuda_cub4core6detail13_kernel_agentINS1_15__reduce_by_key16ReduceByKeyAgentINS0_6detail15normal_iteratorINS0_10device_ptrIiEEEESB_SB_SB_N4cuda3std3__48equal_toIiEENSE_4plusIiEEPllEEJSB_SB_SB_SB_SJ_N3cub18CUB_300001_SM_100024ReduceByKeyScanTileStateIilLb1EEESG_SI_llEEEvDpT0_,"ax",@progbits
	.align	128
        .global         _ZN6thrust24THRUST_300001_SM_1000_NS8cuda_cub4core6detail13_kernel_agentINS1_15__reduce_by_key16ReduceByKeyAgentINS0_6detail15normal_iteratorINS0_10device_ptrIiEEEESB_SB_SB_N4cuda3std3__48equal_toIiEENSE_4plusIiEEPllEEJSB_SB_SB_SB_SJ_N3cub18CUB_300001_SM_100024ReduceByKeyScanTileStateIilLb1EEESG_SI_llEEEvDpT0_
        .type           _ZN6thrust24THRUST_300001_SM_1000_NS8cuda_cub4core6detail13_kernel_agentINS1_15__reduce_by_key16ReduceByKeyAgentINS0_6detail15normal_iteratorINS0_10device_ptrIiEEEESB_SB_SB_N4cuda3std3__48equal_toIiEENSE_4plusIiEEPllEEJSB_SB_SB_SB_SJ_N3cub18CUB_300001_SM_100024ReduceByKeyScanTileStateIilLb1EEESG_SI_llEEEvDpT0_,@function
        .size           _ZN6thrust24THRUST_300001_SM_1000_NS8cuda_cub4core6detail13_kernel_agentINS1_15__reduce_by_key16ReduceByKeyAgentINS0_6detail15normal_iteratorINS0_10device_ptrIiEEEESB_SB_SB_N4cuda3std3__48equal_toIiEENSE_4plusIiEEPllEEJSB_SB_SB_SB_SJ_N3cub18CUB_300001_SM_100024ReduceByKeyScanTileStateIilLb1EEESG_SI_llEEEvDpT0_,(.L_x_1236 - _ZN6thrust24THRUST_300001_SM_1000_NS8cuda_cub4core6detail13_kernel_agentINS1_15__reduce_by_key16ReduceByKeyAgentINS0_6detail15normal_iteratorINS0_10device_ptrIiEEEESB_SB_SB_N4cuda3std3__48equal_toIiEENSE_4plusIiEEPllEEJSB_SB_SB_SB_SJ_N3cub18CUB_300001_SM_100024ReduceByKeyScanTileStateIilLb1EEESG_SI_llEEEvDpT0_)
        .other          _ZN6thrust24THRUST_300001_SM_1000_NS8cuda_cub4core6detail13_kernel_agentINS1_15__reduce_by_key16ReduceByKeyAgentINS0_6detail15normal_iteratorINS0_10device_ptrIiEEEESB_SB_SB_N4cuda3std3__48equal_toIiEENSE_4plusIiEEPllEEJSB_SB_SB_SB_SJ_N3cub18CUB_300001_SM_100024ReduceByKeyScanTileStateIilLb1EEESG_SI_llEEEvDpT0_,@"STO_CUDA_ENTRY STV_DEFAULT"
_ZN6thrust24THRUST_300001_SM_1000_NS8cuda_cub4core6detail13_kernel_agentINS1_15__reduce_by_key16ReduceByKeyAgentINS0_6detail15normal_iteratorINS0_10device_ptrIiEEEESB_SB_SB_N4cuda3std3__48equal_toIiEENSE_4plusIiEEPllEEJSB_SB_SB_SB_SJ_N3cub18CUB_300001_SM_100024ReduceByKeyScanTileStateIilLb1EEESG_SI_llEEEvDpT0_:
.text._ZN6thrust24THRUST_300001_SM_1000_NS8cuda_cub4core6detail13_kernel_agentINS1_15__reduce_by_key16ReduceByKeyAgentINS0_6detail15normal_iteratorINS0_10device_ptrIiEEEESB_SB_SB_N4cuda3std3__48equal_toIiEENSE_4plusIiEEPllEEJSB_SB_SB_SB_SJ_N3cub18CUB_300001_SM_100024ReduceByKeyScanTileStateIilLb1EEESG_SI_llEEEvDpT0_:
[----:B------:R-:W-:Y:S01]  /*0000*/  LDC R1, c[0x0][0x37c] ;  /* 0x0000df00ff017b82 */ /* 0x000fe20000000800 */
[----:B------:R-:W0:Y:S01]  /*0010*/  S2R R39, SR_CTAID.X ;  /* 0x0000000000277919 */ /* 0x000e220000002500 */
[----:B------:R-:W1:Y:S01]  /*0020*/  LDCU.64 UR4, c[0x0][0x3b8] ;  /* 0x00007700ff0477ac */ /* 0x000e620008000a00 */
[----:B------:R-:W2:Y:S01]  /*0030*/  LDCU.64 UR8, c[0x0][0x358] ;  /* 0x00006b00ff0877ac */ /* 0x000ea20008000a00 */
[----:B0-----:R-:W-:-:S03]  /*0040*/  IMAD.WIDE.U32 R2, R39, 0x900, RZ ;  /* 0x0000090027027825 */ /* 0x001fc600078e00ff */
[----:B-1----:R-:W-:-:S04]  /*0050*/  IADD3 R26, P1, PT, -R2, UR4, RZ ;  /* 0x00000004021a7c10 */ /* 0x002fc8000ff3e1ff */
[----:B------:R-:W-:Y:S02]  /*0060*/  ISETP.GE.U32.AND P0, PT, R26, 0x901, PT ;  /* 0x000009011a00780c */ /* 0x000fe40003f06070 */
[----:B------:R-:W-:-:S04]  /*0070*/  IADD3.X R30, PT, PT, ~R3, UR5, RZ, P1, !PT ;  /* 0x00000005031e7c10 */ /* 0x000fc80008ffe5ff */
[----:B------:R-:W-:-:S13]  /*0080*/  ISETP.GE.AND.EX P0, PT, R30, RZ, PT, P0 ;  /* 0x000000ff1e00720c */ /* 0x000fda0003f06300 */
[----:B--2---:R-:W-:Y:S05]  /*0090*/  @!P0 BRA `(.L_x_721) ;  /* 0x0000005c00388947 */ /* 0x004fea0003800000 */
[----:B------:R-:W-:-:S13]  /*00a0*/  ISETP.NE.AND P0, PT, R39, RZ, PT ;  /* 0x000000ff2700720c */ /* 0x000fda0003f05270 */
[----:B------:R-:W-:Y:S05]  /*00b0*/  @P0 BRA `(.L_x_722) ;  /* 0x0000002400080947 */ /* 0x000fea0003800000 */
[----:B------:R-:W0:Y:S01]  /*00c0*/  S2R R0, SR_TID.X ;  /* 0x0000000000007919 */ /* 0x000e220000002100 */
[----:B------:R-:W1:Y:S01]  /*00d0*/  LDCU.64 UR4, c[0x0][0x380] ;  /* 0x00007000ff0477ac */ /* 0x000e620008000a00 */
[C---:B0-----:R-:W-:Y:S02]  /*00e0*/  LOP3.LUT R4, R0.reuse, 0x1f, RZ, 0xc0, !PT ;  /* 0x0000001f00047812 */ /* 0x041fe400078ec0ff */
[----:B------:R-:W-:-:S05]  /*00f0*/  LOP3.LUT R5, R0, 0x3e0, RZ, 0xc0, !PT ;  /* 0x000003e000057812 */ /* 0x000fca00078ec0ff */
[----:B------:R-:W-:-:S05]  /*0100*/  IMAD R5, R5, 0x9, R4 ;  /* 0x0000000905057824 */ /* 0x000fca00078e0204 */
[----:B------:R-:W-:-:S05]  /*0110*/  IADD3 R5, P0, PT, R2, R5, RZ ;  /* 0x0000000502057210 */ /* 0x000fca0007f1e0ff */
[----:B------:R-:W-:Y:S02]  /*0120*/  IMAD.X R2, RZ, RZ, R3, P0 ;  /* 0x000000ffff027224 */ /* 0x000fe400000e0603 */
[----:B------:R-:W-:-:S03]  /*0130*/  IMAD.SHL.U32 R4, R5, 0x4, RZ ;  /* 0x0000000405047824 */ /* 0x000fc600078e00ff */
[----:B------:R-:W-:Y:S02]  /*0140*/  SHF.L.U64.HI R5, R5, 0x2, R2 ;  /* 0x0000000205057819 */ /* 0x000fe40000010202 */
[----:B-1----:R-:W-:-:S04]  /*0150*/  IADD3 R2, P0, PT, R4, UR4, RZ ;  /* 0x0000000404027c10 */ /* 0x002fc8000ff1e0ff */
[----:B------:R-:W-:Y:S01]  /*0160*/  IADD3.X R3, PT, PT, R5, UR5, RZ, P0, !PT ;  /* 0x0000000505037c10 */ /* 0x000fe200087fe4ff */
[----:B------:R-:W0:Y:S04]  /*0170*/  LDCU.64 UR4, c[0x0][0x388] ;  /* 0x00007100ff0477ac */ /* 0x000e280008000a00 */
[----:B------:R-:W2:Y:S04]  /*0180*/  LDG.E.CONSTANT R6, desc[UR8][R2.64] ;  /* 0x0000000802067981 */ /* 0x000ea8000c1e9900 */
[----:B------:R-:W3:Y:S04]  /*0190*/  LDG.E.CONSTANT R7, desc[UR8][R2.64+0x80] ;  /* 0x0000800802077981 */ /* 0x000ee8000c1e9900 */
[----:B------:R-:W4:Y:S04]  /*01a0*/  LDG.E.CONSTANT R8, desc[UR8][R2.64+0x100] ;  /* 0x0001000802087981 */ /* 0x000f28000c1e9900 */
[----:B------:R-:W5:Y:S04]  /*01b0*/  LDG.E.CONSTANT R9, desc[UR8][R2.64+0x180] ;  /* 0x0001800802097981 */ /* 0x000f68000c1e9900 */
[----:B------:R-:W5:Y:S04]  /*01c0*/  LDG.E.CONSTANT R11, desc[UR8][R2.64+0x200] ;  /* 0x00020008020b7981 */ /* 0x000f68000c1e9900 */
[----:B------:R-:W5:Y:S04]  /*01d0*/  LDG.E.CONSTANT R13, desc[UR8][R2.64+0x280] ;  /* 0x00028008020d7981 */ /* 0x000f68000c1e9900 */
[----:B------:R-:W5:Y:S04]  /*01e0*/  LDG.E.CONSTANT R15, desc[UR8][R2.64+0x300] ;  /* 0x00030008020f7981 */ /* 0x000f68000c1e9900 */
[----:B------:R-:W5:Y:S04]  /*01f0*/  LDG.E.CONSTANT R17, desc[UR8][R2.64+0x380] ;  /* 0x0003800802117981 */ /* 0x000f68000c1e9900 */
[----:B------:R1:W5:Y:S01]  /*0200*/  LDG.E.CONSTANT R19, desc[UR8][R2.64+0x400] ;  /* 0x0004000802137981 */ /* 0x000362000c1e9900 */
[----:B0-----:R-:W-:-:S04]  /*0210*/  IADD3 R4, P0, PT, R4, UR4, RZ ;  /* 0x0000000404047c10 */ /* 0x001fc8000ff1e0ff */
[----:B------:R-:W-:-:S05]  /*0220*/  IADD3.X R5, PT, PT, R5, UR5, RZ, P0, !PT ;  /* 0x0000000505057c10 */ /* 0x000fca00087fe4ff */
[----:B------:R-:W5:Y:S04]  /*0230*/  LDG.E.CONSTANT R21, desc[UR8][R4.64] ;  /* 0x0000000804157981 */ /* 0x000f68000c1e9900 */
[----:B------:R-:W5:Y:S04]  /*0240*/  LDG.E.CONSTANT R23, desc[UR8][R4.64+0x80] ;  /* 0x0000800804177981 */ /* 0x000f68000c1e9900 */
[----:B------:R-:W5:Y:S04]  /*0250*/  LDG.E.CONSTANT R25, desc[UR8][R4.64+0x100] ;  /* 0x0001000804197981 */ /* 0x000f68000c1e9900 */
[----:B------:R-:W5:Y:S04]  /*0260*/  LDG.E.CONSTANT R29, desc[UR8][R4.64+0x180] ;  /* 0x00018008041d7981 */ /* 0x000f68000c1e9900 */
[----:B------:R-:W5:Y:S04]  /*0270*/  LDG.E.CONSTANT R31, desc[UR8][R4.64+0x200] ;  /* 0x00020008041f7981 */ /* 0x000f68000c1e9900 */
[----:B------:R-:W5:Y:S04]  /*0280*/  LDG.E.CONSTANT R33, desc[UR8][R4.64+0x280] ;  /* 0x0002800804217981 */ /* 0x000f68000c1e9900 */
[----:B------:R-:W5:Y:S04]  /*0290*/  LDG.E.CONSTANT R35, desc[UR8][R4.64+0x300] ;  /* 0x0003000804237981 */ /* 0x000f68000c1e9900 */
[----:B------:R-:W5:Y:S04]  /*02a0*/  LDG.E.CONSTANT R37, desc[UR8][R4.64+0x380] ;  /* 0x0003800804257981 */ /* 0x000f68000c1e9900 */
[----:B------:R0:W5:Y:S01]  /*02b0*/  LDG.E.CONSTANT R39, desc[UR8][R4.64+0x400] ;  /* 0x0004000804277981 */ /* 0x000162000c1e9900 */
[----:B------:R-:W0:Y:S01]  /*02c0*/  S2UR UR5, SR_CgaCtaId ;  /* 0x00000000000579c3 */ /* 0x000e220000008800 */
[----:B------:R-:W-:Y:S01]  /*02d0*/  SHF.R.U32.HI R40, RZ, 0x5, R0 ;  /* 0x00000005ff287819 */ /* 0x000fe20000011600 */
[----:B------:R-:W-:Y:S01]  /*02e0*/  UMOV UR4, 0x400 ;  /* 0x0000040000047882 */ /* 0x000fe20000000000 */
[----:B-1----:R-:W1:Y:S01]  /*02f0*/  S2R R3, SR_LANEID ;  /* 0x0000000000037919 */ /* 0x002e620000000000 */
[----:B------:R-:W-:Y:S01]  /*0300*/  ISETP.NE.AND P1, PT, R0, RZ, PT ;  /* 0x000000ff0000720c */ /* 0x000fe20003f25270 */
[----:B0-----:R-:W-:-:S03]  /*0310*/  ULEA UR5, UR5, UR4, 0x18 ;  /* 0x0000000405057291 */ /* 0x001fc6000f8ec0ff */
[----:B------:R-:W-:Y:S01]  /*0320*/  UMOV UR4, URZ ;  /* 0x000000ff00047c82 */ /* 0x000fe20008000000 */
[----:B-1----:R-:W-:-:S05]  /*0330*/  IMAD R2, R40, 0x120, R3 ;  /* 0x0000012028027824 */ /* 0x002fca00078e0203 */
[----:B------:R-:W-:-:S05]  /*0340*/  LEA R24, R2, UR5, 0x2 ;  /* 0x0000000502187c11 */ /* 0x000fca000f8e10ff */
[----:B------:R-:W-:Y:S01]  /*0350*/  IMAD R5, R3, 0x20, R24 ;  /* 0x0000002003057824 */ /* 0x000fe200078e0218 */
[----:B--2---:R0:W-:Y:S04]  /*0360*/  STS [R24], R6 ;  /* 0x0000000618007388 */ /* 0x0041e80000000800 */
[----:B---3--:R-:W-:Y:S04]  /*0370*/  STS [R24+0x80], R7 ;  /* 0x0000800718007388 */ /* 0x008fe80000000800 */
[----:B----4-:R-:W-:Y:S01]  /*0380*/  STS [R24+0x100], R8 ;  /* 0x0001000818007388 */ /* 0x010fe20000000800 */
[----:B0-----:R-:W-:-:S03]  /*0390*/  LEA R6, R0, UR5, 0x2 ;  /* 0x0000000500067c11 */ /* 0x001fc6000f8e10ff */
[----:B-----5:R-:W-:Y:S04]  /*03a0*/  STS [R24+0x180], R9 ;  /* 0x0001800918007388 */ /* 0x020fe80000000800 */
[----:B------:R-:W-:Y:S04]  /*03b0*/  STS [R24+0x200], R11 ;  /* 0x0002000b18007388 */ /* 0x000fe80000000800 */
[----:B------:R-:W-:Y:S04]  /*03c0*/  STS [R24+0x280], R13 ;  /* 0x0002800d18007388 */ /* 0x000fe80000000800 */
[----:B------:R-:W-:Y:S04]  /*03d0*/  STS [R24+0x300], R15 ;  /* 0x0003000f18007388 */ /* 0x000fe80000000800 */
[----:B------:R-:W-:Y:S04]  /*03e0*/  STS [R24+0x380], R17 ;  /* 0x0003801118007388 */ /* 0x000fe80000000800 */
[----:B------:R-:W-:Y:S01]  /*03f0*/  STS [R24+0x400], R19 ;  /* 0x0004001318007388 */ /* 0x000fe20000000800 */
[----:B------:R-:W-:-:S03]  /*0400*/  NOP ;  /* 0x0000000000007918 */ /* 0x000fc60000000000 */
[----:B------:R-:W-:Y:S04]  /*0410*/  LDS R27, [R5+0x20] ;  /* 0x00002000051b7984 */ /* 0x000fe80000000800 */
[----:B------:R-:W-:Y:S04]  /*0420*/  LDS R2, [R5] ;  /* 0x0000000005027984 */ /* 0x000fe80000000800 */
[----:B------:R-:W0:Y:S04]  /*0430*/  LDS R8, [R5+0x4] ;  /* 0x0000040005087984 */ /* 0x000e280000000800 */
[----:B------:R-:W1:Y:S04]  /*0440*/  LDS R10, [R5+0x8] ;  /* 0x00000800050a7984 */ /* 0x000e680000000800 */
[----:B------:R-:W2:Y:S04]  /*0450*/  LDS R12, [R5+0xc] ;  /* 0x00000c00050c7984 */ /* 0x000ea80000000800 */
[----:B------:R-:W3:Y:S04]  /*0460*/  LDS R14, [R5+0x10] ;  /* 0x00001000050e7984 */ /* 0x000ee80000000800 */
[----:B------:R-:W-:Y:S04]  /*0470*/  LDS R16, [R5+0x14] ;  /* 0x0000140005107984 */ /* 0x000fe80000000800 */
[----:B------:R-:W-:Y:S04]  /*0480*/  LDS R18, [R5+0x18] ;  /* 0x0000180005127984 */ /* 0x000fe80000000800 */
[----:B------:R-:W-:Y:S01]  /*0490*/  LDS R20, [R5+0x1c] ;  /* 0x00001c0005147984 */ /* 0x000fe20000000800 */
[----:B------:R-:W-:Y:S01]  /*04a0*/  BAR.SYNC.DEFER_BLOCKING 0x0 ;  /* 0x0000000000007b1d */ /* 0x000fe20000010000 */
[----:B0-----:R-:W-:-:S02]  /*04b0*/  ISETP.NE.AND P4, PT, R2, R8, PT ;  /* 0x000000080200720c */ /* 0x001fc40003f85270 */
[----:B-1----:R-:W-:-:S04]  /*04c0*/  ISETP.NE.AND P2, PT, R8, R10, PT ;  /* 0x0000000a0800720c */ /* 0x002fc80003f45270 */
[----:B------:R-:W-:Y:S02]  /*04d0*/  SEL R32, RZ, 0x1, !P2 ;  /* 0x00000001ff207807 */ /* 0x000fe40005000000 */
[----:B--2---:R-:W-:Y:S01]  /*04e0*/  ISETP.NE.AND P5, PT, R10, R12, PT ;  /* 0x0000000c0a00720c */ /* 0x004fe20003fa5270 */
[----:B------:R-:W-:Y:S01]  /*04f0*/  STS [R24], R21 ;  /* 0x0000001518007388 */ /* 0x000fe20000000800 */
[----:B---3--:R-:W-:Y:S02]  /*0500*/  ISETP.NE.AND P2, PT, R12, R14, PT ;  /* 0x0000000e0c00720c */ /* 0x008fe40003f45270 */
[----:B------:R-:W-:Y:S01]  /*0510*/  P2R R44, PR, RZ, 0x20 ;  /* 0x00000020ff2c7803 */ /* 0x000fe20000000000 */
[----:B------:R-:W-:Y:S04]  /*0520*/  STS [R24+0x80], R23 ;  /* 0x0000801718007388 */ /* 0x000fe80000000800 */
[----:B------:R-:W-:Y:S04]  /*0530*/  STS [R24+0x100], R25 ;  /* 0x0001001918007388 */ /* 0x000fe80000000800 */
[----:B------:R-:W-:Y:S04]  /*0540*/  STS [R24+0x180], R29 ;  /* 0x0001801d18007388 */ /* 0x000fe80000000800 */
[----:B------:R0:W-:Y:S04]  /*0550*/  STS [R24+0x200], R31 ;  /* 0x0002001f18007388 */ /* 0x0001e80000000800 */
[----:B------:R1:W-:Y:S04]  /*0560*/  STS [R24+0x280], R33 ;  /* 0x0002802118007388 */ /* 0x0003e80000000800 */
[----:B------:R-:W-:Y:S01]  /*0570*/  STS [R24+0x300], R35 ;  /* 0x0003002318007388 */ /* 0x000fe20000000800 */
[----:B0-----:R-:W-:-:S03]  /*0580*/  IMAD.MOV.U32 R31, RZ, RZ, RZ ;  /* 0x000000ffff1f7224 */ /* 0x001fc600078e00ff */
[----:B------:R-:W-:Y:S01]  /*0590*/  STS [R24+0x380], R37 ;  /* 0x0003802518007388 */ /* 0x000fe20000000800 */
[----:B-1----:R-:W-:-:S03]  /*05a0*/  SEL R33, RZ, 0x1, !P5 ;  /* 0x00000001ff217807 */ /* 0x002fc60006800000 */
[----:B------:R0:W-:Y:S01]  /*05b0*/  STS [R24+0x400], R39 ;  /* 0x0004002718007388 */ /* 0x0001e20000000800 */
[----:B------:R-:W-:-:S03]  /*05c0*/  NOP ;  /* 0x0000000000007918 */ /* 0x000fc60000000000 */
[----:B------:R-:W-:Y:S01]  /*05d0*/  LDS R42, [R5] ;  /* 0x00000000052a7984 */ /* 0x000fe20000000800 */
[----:B0-----:R-:W-:-:S03]  /*05e0*/  SEL R24, RZ, 0x1, !P4 ;  /* 0x00000001ff187807 */ /* 0x001fc60006000000 */
        /* <DEDUP_REMOVED lines=9> */
[----:B------:R-:W-:Y:S02]  /*0680*/  STS [R6+0x4d8], R27 ;  /* 0x0004d81b06007388 */ /* 0x000fe40000000800 */
[----:B------:R-:W-:Y:S06]  /*0690*/  BAR.SYNC.DEFER_BLOCKING 0x0 ;  /* 0x0000000000007b1d */ /* 0x000fec0000010000 */
[----:B------:R0:W1:Y:S02]  /*06a0*/  @P1 LDS R22, [R6+0x4d4] ;  /* 0x0004d40006161984 */ /* 0x0000640000000800 */
[----:B0-----:R-:W-:-:S02]  /*06b0*/  SEL R6, RZ, 0x1, !P2 ;  /* 0x00000001ff067807 */ /* 0x001fc40005000000 */
[----:B-1----:R-:W-:-:S04]  /*06c0*/  @P1 ISETP.NE.AND P0, PT, R22, R2, PT ;  /* 0x000000021600120c */ /* 0x002fc80003f05270 */
[----:B------:R-:W-:-:S04]  /*06d0*/  @P1 SEL R31, RZ, 0x1, !P0 ;  /* 0x00000001ff1f1807 */ /* 0x000fc80004000000 */
[----:B------:R-:W-:-:S04]  /*06e0*/  IADD3 R5, P0, PT, R31, R24, RZ ;  /* 0x000000181f057210 */ /* 0x000fc80007f1e0ff */
[----:B------:R-:W-:Y:S01]  /*06f0*/  IADD3 R32, P3, PT, R5, R32, RZ ;  /* 0x0000002005207210 */ /* 0x000fe20007f7e0ff */
[----:B------:R-:W-:-:S03]  /*0700*/  IMAD.X R34, RZ, RZ, UR4, P0 ;  /* 0x00000004ff227e24 */ /* 0x000fc600080e06ff */
[----:B------:R-:W-:Y:S01]  /*0710*/  IADD3 R33, P1, PT, R32, R33, RZ ;  /* 0x0000002120217210 */ /* 0x000fe20007f3e0ff */
[----:B------:R-:W-:Y:S01]  /*0720*/  IMAD.X R34, RZ, RZ, R34, P3 ;  /* 0x000000ffff227224 */ /* 0x000fe200018e0622 */
[----:B------:R-:W-:Y:S02]  /*0730*/  ISETP.NE.AND P3, PT, R14, R16, PT ;  /* 0x000000100e00720c */ /* 0x000fe40003f65270 */
[----:B------:R-:W-:Y:S01]  /*0740*/  IADD3 R35, P0, PT, R33, R6, RZ ;  /* 0x0000000621237210 */ /* 0x000fe20007f1e0ff */
[----:B------:R-:W-:Y:S01]  /*0750*/  IMAD.X R36, RZ, RZ, R34, P1 ;  /* 0x000000ffff247224 */ /* 0x000fe200008e0622 */
[----:B------:R-:W-:Y:S02]  /*0760*/  SEL R6, RZ, 0x1, !P3 ;  /* 0x00000001ff067807 */ /* 0x000fe40005800000 */
[----:B------:R-:W-:Y:S01]  /*0770*/  ISETP.NE.AND P1, PT, R16, R18, PT ;  /* 0x000000121000720c */ /* 0x000fe20003f25270 */
[----:B------:R-:W-:Y:S01]  /*0780*/  IMAD.X R26, RZ, RZ, R36, P0 ;  /* 0x000000ffff1a7224 */ /* 0x000fe200000e0624 */
[----:B------:R-:W-:-:S02]  /*0790*/  IADD3 R37, P0, PT, R35, R6, RZ ;  /* 0x0000000623257210 */ /* 0x000fc40007f1e0ff */
[----:B------:R-:W-:Y:S02]  /*07a0*/  SEL R38, RZ, 0x1, !P1 ;  /* 0x00000001ff267807 */ /* 0x000fe40004800000 */
[----:B------:R-:W-:Y:S01]  /*07b0*/  SEL R6, R42, RZ, !P4 ;  /* 0x000000ff2a067207 */ /* 0x000fe20006000000 */
[----:B------:R-:W-:Y:S01]  /*07c0*/  IMAD.X R28, RZ, RZ, R26, P0 ;  /* 0x000000ffff1c7224 */ /* 0x000fe200000e061a */
[----:B------:R-:W-:-:S03]  /*07d0*/  IADD3 R38, P0, PT, R37, R38, RZ ;  /* 0x0000002625267210 */ /* 0x000fc60007f1e0ff */
[----:B------:R-:W-:Y:S02]  /*07e0*/  IMAD.IADD R6, R9, 0x1, R6 ;  /* 0x0000000109067824 */ /* 0x000fe400078e0206 */
[----:B------:R-:W-:Y:S01]  /*07f0*/  IMAD.X R29, RZ, RZ, R28, P0 ;  /* 0x000000ffff1d7224 */ /* 0x000fe200000e061c */
[----:B------:R-:W-:-:S04]  /*0800*/  ISETP.NE.AND P0, PT, R18, R20, PT ;  /* 0x000000141200720c */ /* 0x000fc80003f05270 */
[----:B------:R-:W-:-:S04]  /*0810*/  SEL R39, RZ, 0x1, !P0 ;  /* 0x00000001ff277807 */ /* 0x000fc80004000000 */
[----:B------:R-:W-:-:S05]  /*0820*/  IADD3 R39, P6, PT, R38, R39, RZ ;  /* 0x0000002726277210 */ /* 0x000fca0007fde0ff */
[----:B------:R-:W-:Y:S01]  /*0830*/  IMAD.X R30, RZ, RZ, R29, P6 ;  /* 0x000000ffff1e7224 */ /* 0x000fe200030e061d */
[----:B------:R-:W-:-:S04]  /*0840*/  ISETP.NE.AND P6, PT, R8, R10, PT ;  /* 0x0000000a0800720c */ /* 0x000fc80003fc5270 */
[----:B------:R-:W-:Y:S02]  /*0850*/  SEL R6, R6, RZ, !P6 ;  /* 0x000000ff06067207 */ /* 0x000fe40007000000 */
[----:B------:R-:W-:-:S03]  /*0860*/  ISETP.NE.AND P6, PT, R20, R27, PT ;  /* 0x0000001b1400720c */ /* 0x000fc60003fc5270 */
[----:B------:R-:W-:Y:S01]  /*0870*/  IMAD.IADD R6, R11, 0x1, R6 ;  /* 0x000000010b067824 */ /* 0x000fe200078e0206 */
[----:B------:R-:W-:-:S04]  /*0880*/  SEL R24, RZ, 0x1, !P6 ;  /* 0x00000001ff187807 */ /* 0x000fc80007000000 */
[----:B------:R-:W-:Y:S02]  /*0890*/  SEL R6, R6, RZ, !P5 ;  /* 0x000000ff06067207 */ /* 0x000fe40006800000 */
[----:B------:R-:W-:-:S03]  /*08a0*/  ISETP.GE.AND P5, PT, R3, 0x10, PT ;  /* 0x000000100300780c */ /* 0x000fc60003fa6270 */
[----:B------:R-:W-:-:S05]  /*08b0*/  IMAD.IADD R6, R13, 0x1, R6 ;  /* 0x000000010d067824 */ /* 0x000fca00078e0206 */
[----:B------:R-:W-:-:S05]  /*08c0*/  SEL R6, R6, RZ, !P2 ;  /* 0x000000ff06067207 */ /* 0x000fca0005000000 */
[----:B------:R-:W-:-:S05]  /*08d0*/  IMAD.IADD R6, R15, 0x1, R6 ;  /* 0x000000010f067824 */ /* 0x000fca00078e0206 */
[----:B------:R-:W-:-:S05]  /*08e0*/  SEL R6, R6, RZ, !P3 ;  /* 0x000000ff06067207 */ /* 0x000fca0005800000 */
[----:B------:R-:W-:-:S05]  /*08f0*/  IMAD.IADD R6, R17, 0x1, R6 ;  /* 0x0000000111067824 */ /* 0x000fca00078e0206 */
[----:B------:R-:W-:-:S05]  /*0900*/  SEL R6, R6, RZ, !P1 ;  /* 0x000000ff06067207 */ /* 0x000fca0004800000 */
[----:B------:R-:W-:-:S05]  /*0910*/  IMAD.IADD R6, R19, 0x1, R6 ;  /* 0x0000000113067824 */ /* 0x000fca00078e0206 */
[----:B------:R-:W-:-:S05]  /*0920*/  SEL R6, R6, RZ, !P0 ;  /* 0x000000ff06067207 */ /* 0x000fca0004000000 */
[----:B------:R-:W-:-:S05]  /*0930*/  IMAD.IADD R6, R21, 0x1, R6 ;  /* 0x0000000115067824 */ /* 0x000fca00078e0206 */
[----:B------:R-:W-:Y:S02]  /*0940*/  SEL R5, R6, RZ, !P6 ;  /* 0x000000ff06057207 */ /* 0x000fe40007000000 */
[----:B------:R-:W-:-:S03]  /*0950*/  IADD3 R24, P6, PT, R39, R24, RZ ;  /* 0x0000001827187210 */ /* 0x000fc60007fde0ff */
[----:B------:R-:W-:Y:S02]  /*0960*/  IMAD.IADD R4, R4, 0x1, R5 ;  /* 0x0000000104047824 */ /* 0x000fe400078e0205 */
[----:B------:R-:W-:Y:S01]  /*0970*/  IMAD.X R25, RZ, RZ, R30, P6 ;  /* 0x000000ffff197224 */ /* 0x000fe200030e061e */
[----:B------:R-:W-:Y:S02]  /*0980*/  ISETP.NE.U32.AND P6, PT, R24, RZ, PT ;  /* 0x000000ff1800720c */ /* 0x000fe40003fc5070 */
[----:B------:R-:W0:Y:S02]  /*0990*/  SHFL.UP PT, R5, R4, 0x1, RZ ;  /* 0x0420000004057989 */ /* 0x000e2400000e00ff */
[----:B------:R-:W-:Y:S02]  /*09a0*/  ISETP.NE.AND.EX P6, PT, R25, RZ, PT, P6 ;  /* 0x000000ff1900720c */ /* 0x000fe40003fc5360 */
[----:B------:R-:W1:Y:S02]  /*09b0*/  SHFL.UP PT, R6, R25, 0x1, RZ ;  /* 0x0420000019067989 */ /* 0x000e6400000e00ff */
[----:B0-----:R-:W-:-:S02]  /*09c0*/  SEL R7, R5, RZ, !P6 ;  /* 0x000000ff05077207 */ /* 0x001fc40007000000 */
[----:B------:R-:W0:Y:S01]  /*09d0*/  SHFL.UP PT, R5, R24, 0x1, RZ ;  /* 0x0420000018057989 */ /* 0x000e2200000e00ff */
[----:B------:R-:W-:-:S04]  /*09e0*/  ISETP.GE.AND P6, PT, R3, 0x1, PT ;  /* 0x000000010300780c */ /* 0x000fc80003fc6270 */
[----:B------:R-:W-:Y:S02]  /*09f0*/  SEL R7, R7, RZ, P6 ;  /* 0x000000ff07077207 */ /* 0x000fe40003000000 */
[----:B-1----:R-:W-:-:S03]  /*0a00*/  SEL R6, R6, RZ, P6 ;  /* 0x000000ff06067207 */ /* 0x002fc60003000000 */
[----:B------:R-:W-:-:S05]  /*0a10*/  IMAD.IADD R7, R4, 0x1, R7 ;  /* 0x0000000104077824 */ /* 0x000fca00078e0207 */
[----:B------:R-:W1:Y:S01]  /*0a20*/  SHFL.UP PT, R4, R7, 0x2, RZ ;  /* 0x0440000007047989 */ /* 0x000e6200000e00ff */
[----:B0-----:R-:W-:-:S04]  /*0a30*/  SEL R5, R5, RZ, P6 ;  /* 0x000000ff05057207 */ /* 0x001fc80003000000 */
[----:B------:R-:W-:-:S05]  /*0a40*/  IADD3 R23, P6, PT, R5, R24, RZ ;  /* 0x0000001805177210 */ /* 0x000fca0007fde0ff */
[----:B------:R-:W-:Y:S01]  /*0a50*/  IMAD.X R46, R6, 0x1, R25, P6 ;  /* 0x00000001062e7824 */ /* 0x000fe200030e0619 */
[----:B------:R-:W-:-:S04]  /*0a60*/  ISETP.NE.U32.AND P6, PT, R23, RZ, PT ;  /* 0x000000ff1700720c */ /* 0x000fc80003fc5070 */
[----:B------:R-:W-:Y:S01]  /*0a70*/  ISETP.NE.AND.EX P6, PT, R46, RZ, PT, P6 ;  /* 0x000000ff2e00720c */ /* 0x000fe20003fc5360 */
[----:B------:R-:W0:Y:S03]  /*0a80*/  SHFL.UP PT, R5, R46, 0x2, RZ ;  /* 0x044000002e057989 */ /* 0x000e2600000e00ff */
[----:B-1----:R-:W-:Y:S02]  /*0a90*/  SEL R6, R4, RZ, !P6 ;  /* 0x000000ff04067207 */ /* 0x002fe40007000000 */
[----:B------:R-:W1:Y:S01]  /*0aa0*/  SHFL.UP PT, R4, R23, 0x2, RZ ;  /* 0x0440000017047989 */ /* 0x000e6200000e00ff */
[----:B------:R-:W-:-:S04]  /*0ab0*/  ISETP.GE.AND P6, PT, R3, 0x2, PT ;  /* 0x000000020300780c */ /* 0x000fc80003fc6270 */
[----:B------:R-:W-:-:S05]  /*0ac0*/  SEL R6, R6, RZ, P6 ;  /* 0x000000ff06067207 */ /* 0x000fca0003000000 */
[----:B------:R-:W-:Y:S01]  /*0ad0*/  IMAD.IADD R6, R7, 0x1, R6 ;  /* 0x0000000107067824 */ /* 0x000fe200078e0206 */
[----:B0-----:R-:W-:Y:S02]  /*0ae0*/  SEL R5, R5, RZ, P6 ;  /* 0x000000ff05057207 */ /* 0x001fe40003000000 */
[----:B-1----:R-:W-:-:S04]  /*0af0*/  SEL R4, R4, RZ, P6 ;  /* 0x000000ff04047207 */ /* 0x002fc80003000000 */
[----:B------:R-:W-:Y:S02]  /*0b00*/  IADD3 R25, P6, PT, R4, R23, RZ ;  /* 0x0000001704197210 */ /* 0x000fe40007fde0ff */
[----:B------:R-:W0:Y:S03]  /*0b10*/  SHFL.UP PT, R4, R6, 0x4, RZ ;  /* 0x0480000006047989 */ /* 0x000e2600000e00ff */
[----:B------:R-:W-:Y:S01]  /*0b20*/  IMAD.X R24, R5, 0x1, R46, P6 ;  /* 0x0000000105187824 */ /* 0x000fe200030e062e */
[----:B------:R-:W-:-:S04]  /*0b30*/  ISETP.NE.U32.AND P6, PT, R25, RZ, PT ;  /* 0x000000ff1900720c */ /* 0x000fc80003fc5070 */
[----:B------:R-:W-:Y:S01]  /*0b40*/  ISETP.NE.AND.EX P6, PT, R24, RZ, PT, P6 ;  /* 0x000000ff1800720c */ /* 0x000fe20003fc5360 */
[----:B------:R-:W1:Y:S03]  /*0b50*/  SHFL.UP PT, R5, R24, 0x4, RZ ;  /* 0x0480000018057989 */ /* 0x000e6600000e00ff */
[----:B0-----:R-:W-:Y:S02]  /*0b60*/  SEL R7, R4, RZ, !P6 ;  /* 0x000000ff04077207 */ /* 0x001fe40007000000 */
[----:B------:R-:W0:Y:S01]  /*0b70*/  SHFL.UP PT, R4, R25, 0x4, RZ ;  /* 0x0480000019047989 */ /* 0x000e2200000e00ff */
[----:B------:R-:W-:-:S04]  /*0b80*/  ISETP.GE.AND P6, PT, R3, 0x4, PT ;  /* 0x000000040300780c */ /* 0x000fc80003fc6270 */
[----:B------:R-:W-:Y:S02]  /*0b90*/  SEL R7, R7, RZ, P6 ;  /* 0x000000ff07077207 */ /* 0x000fe40003000000 */
[----:B-1----:R-:W-:-:S03]  /*0ba0*/  SEL R5, R5, RZ, P6 ;  /* 0x000000ff05057207 */ /* 0x002fc60003000000 */
[----:B------:R-:W-:Y:S01]  /*0bb0*/  IMAD.IADD R7, R6, 0x1, R7 ;  /* 0x0000000106077824 */ /* 0x000fe200078e0207 */
[----:B0-----:R-:W-:-:S04]  /*0bc0*/  SEL R4, R4, RZ, P6 ;  /* 0x000000ff04047207 */ /* 0x001fc80003000000 */
        /* <DEDUP_REMOVED lines=20> */
[----:B------:R-:W0:Y:S02]  /*0d10*/  SHFL.UP PT, R4, R25, 0x10, RZ ;  /* 0x0600000019047989 */ /* 0x000e2400000e00ff */
[----:B------:R-:W-:Y:S02]  /*0d20*/  SEL R7, R7, RZ, P5 ;  /* 0x000000ff07077207 */ /* 0x000fe40002800000 */
[----:B-1----:R-:W-:-:S03]  /*0d30*/  SEL R5, R5, RZ, P5 ;  /* 0x000000ff05057207 */ /* 0x002fc60002800000 */
[----:B------:R-:W-:Y:S01]  /*0d40*/  IMAD.IADD R43, R6, 0x1, R7 ;  /* 0x00000001062b7824 */ /* 0x000fe200078e0207 */
[----:B0-----:R-:W-:Y:S02]  /*0d50*/  SEL R4, R4, RZ, P5 ;  /* 0x000000ff04047207 */ /* 0x001fe40002800000 */
[----:B------:R-:W-:Y:S02]  /*0d60*/  ISETP.NE.AND P5, PT, R3, RZ, PT ;  /* 0x000000ff0300720c */ /* 0x000fe40003fa5270 */
[----:B------:R-:W-:-:S05]  /*0d70*/  IADD3 R4, P6, PT, R4, R25, RZ ;  /* 0x0000001904047210 */ /* 0x000fca0007fde0ff */
[----:B------:R-:W-:Y:S01]  /*0d80*/  IMAD.X R5, R5, 0x1, R24, P6 ;  /* 0x0000000105057824 */ /* 0x000fe200030e0618 */
[----:B------:R-:W-:-:S13]  /*0d90*/  ISETP.NE.AND P6, PT, R3, 0x1f, PT ;  /* 0x0000001f0300780c */ /* 0x000fda0003fc5270 */
[----:B------:R-:W-:-:S05]  /*0da0*/  @!P6 LEA R23, R40, UR5, 0x4 ;  /* 0x000000052817ec11 */ /* 0x000fca000f8e20ff */
[----:B------:R-:W-:Y:S04]  /*0db0*/  @!P6 STS.64 [R23], R4 ;  /* 0x000000041700e388 */ /* 0x000fe80000000a00 */
[----:B------:R-:W-:Y:S01]  /*0dc0*/  @!P6 STS [R23+0x8], R43 ;  /* 0x0000082b1700e388 */ /* 0x000fe20000000800 */
[----:B------:R-:W-:Y:S06]  /*0dd0*/  BAR.SYNC.DEFER_BLOCKING 0x0 ;  /* 0x0000000000007b1d */ /* 0x000fec0000010000 */
[----:B------:R-:W-:Y:S04]  /*0de0*/  SHFL.UP PT, R4, R4, 0x1, RZ ;  /* 0x0420000004047989 */ /* 0x000fe800000e00ff */
[----:B------:R-:W-:Y:S04]  /*0df0*/  SHFL.UP PT, R5, R5, 0x1, RZ ;  /* 0x0420000005057989 */ /* 0x000fe800000e00ff */
[----:B------:R-:W-:Y:S04]  /*0e00*/  LDS.64 R24, [UR5+0x10] ;  /* 0x00001005ff187984 */ /* 0x000fe80008000a00 */
[----:B------:R-:W0:Y:S04]  /*0e10*/  LDS.64 R6, [UR5] ;  /* 0x00000005ff067984 */ /* 0x000e280008000a00 */
[----:B------:R-:W1:Y:S04]  /*0e20*/  LDS R41, [UR5+0x8] ;  /* 0x00000805ff297984 */ /* 0x000e680008000800 */
[----:B------:R-:W2:Y:S01]  /*0e30*/  LDS R23, [UR5+0x18] ;  /* 0x00001805ff177984 */ /* 0x000ea20008000800 */
[----:B0-----:R-:W-:-:S05]  /*0e40*/  IADD3 R49, P6, PT, R6, R24, RZ ;  /* 0x0000001806317210 */ /* 0x001fca0007fde0ff */
[----:B------:R-:W-:Y:S01]  /*0e50*/  IMAD.X R51, R7, 0x1, R25, P6 ;  /* 0x0000000107337824 */ /* 0x000fe200030e0619 */
[----:B------:R-:W-:-:S04]  /*0e60*/  ISETP.NE.U32.AND P6, PT, R24, RZ, PT ;  /* 0x000000ff1800720c */ /* 0x000fc80003fc5070 */
[----:B------:R-:W-:Y:S02]  /*0e70*/  ISETP.NE.AND.EX P6, PT, R25, RZ, PT, P6 ;  /* 0x000000ff1900720c */ /* 0x000fe40003fc5360 */
[----:B------:R-:W0:Y:S02]  /*0e80*/  LDS.64 R24, [UR5+0x20] ;  /* 0x00002005ff187984 */ /* 0x000e240008000a00 */
[----:B-1----:R-:W-:-:S05]  /*0e90*/  SEL R46, R41, RZ, !P6 ;  /* 0x000000ff292e7207 */ /* 0x002fca0007000000 */
[----:B--2---:R-:W-:Y:S02]  /*0ea0*/  IMAD.IADD R46, R23, 0x1, R46 ;  /* 0x00000001172e7824 */ /* 0x004fe400078e022e */
[----:B------:R-:W1:Y:S01]  /*0eb0*/  LDS R23, [UR5+0x28] ;  /* 0x00002805ff177984 */ /* 0x000e620008000800 */
[----:B0-----:R-:W-:-:S05]  /*0ec0*/  IADD3 R45, P6, PT, R24, R49, RZ ;  /* 0x00000031182d7210 */ /* 0x001fca0007fde0ff */
[----:B------:R-:W-:Y:S01]  /*0ed0*/  IMAD.X R47, R25, 0x1, R51, P6 ;  /* 0x00000001192f7824 */ /* 0x000fe200030e0633 */
[----:B------:R-:W-:-:S04]  /*0ee0*/  ISETP.NE.AND P6, PT, R40, 0x2, PT ;  /* 0x000000022800780c */ /* 0x000fc80003fc5270 */
[----:B------:R-:W-:Y:S02]  /*0ef0*/  SEL R48, R49, R6, !P6 ;  /* 0x0000000631307207 */ /* 0x000fe40007000000 */
[----:B------:R-:W-:Y:S02]  /*0f00*/  SEL R50, R51, R7, !P6 ;  /* 0x0000000733327207 */ /* 0x000fe40007000000 */
[----:B------:R-:W0:Y:S01]  /*0f10*/  LDS.64 R6, [UR5+0x30] ;  /* 0x00003005ff067984 */ /* 0x000e220008000a00 */
[----:B------:R-:W-:Y:S02]  /*0f20*/  SEL R41, R46, R41, !P6 ;  /* 0x000000292e297207 */ /* 0x000fe40007000000 */
[----:B------:R-:W-:-:S04]  /*0f30*/  ISETP.NE.U32.AND P6, PT, R24, RZ, PT ;  /* 0x000000ff1800720c */ /* 0x000fc80003fc5070 */
[----:B------:R-:W-:-:S04]  /*0f40*/  ISETP.NE.AND.EX P6, PT, R25, RZ, PT, P6 ;  /* 0x000000ff1900720c */ /* 0x000fc80003fc5360 */
[----:B------:R-:W-:-:S05]  /*0f50*/  SEL R46, R46, RZ, !P6 ;  /* 0x000000ff2e2e7207 */ /* 0x000fca0007000000 */
[----:B-1----:R-:W-:Y:S02]  /*0f60*/  IMAD.IADD R46, R23, 0x1, R46 ;  /* 0x00000001172e7824 */ /* 0x002fe400078e022e */
[----:B------:R-:W1:Y:S01]  /*0f70*/  LDS R23, [UR5+0x38] ;  /* 0x00003805ff177984 */ /* 0x000e620008000800 */
[----:B0-----:R-:W-:-:S05]  /*0f80*/  IADD3 R25, P6, PT, R6, R45, RZ ;  /* 0x0000002d06197210 */ /* 0x001fca0007fde0ff */
[----:B------:R-:W-:Y:S01]  /*0f90*/  IMAD.X R49, R7, 0x1, R47, P6 ;  /* 0x0000000107317824 */ /* 0x000fe200030e062f */
[----:B------:R-:W-:-:S04]  /*0fa0*/  ISETP.NE.AND P6, PT, R40, 0x3, PT ;  /* 0x000000032800780c */ /* 0x000fc80003fc5270 */
[----:B------:R-:W-:Y:S02]  /*0fb0*/  SEL R48, R45, R48, !P6 ;  /* 0x000000302d307207 */ /* 0x000fe40007000000 */
[----:B------:R-:W-:Y:S02]  /*0fc0*/  SEL R50, R47, R50, !P6 ;  /* 0x000000322f327207 */ /* 0x000fe40007000000 */
[----:B------:R-:W-:Y:S02]  /*0fd0*/  SEL R41, R46, R41, !P6 ;  /* 0x000000292e297207 */ /* 0x000fe40007000000 */
[----:B------:R-:W-:-:S04]  /*0fe0*/  ISETP.NE.U32.AND P6, PT, R6, RZ, PT ;  /* 0x000000ff0600720c */ /* 0x000fc80003fc5070 */
[----:B------:R-:W-:Y:S02]  /*0ff0*/  ISETP.NE.AND.EX P6, PT, R7, RZ, PT, P6 ;  /* 0x000000ff0700720c */ /* 0x000fe40003fc5360 */
[----:B------:R-:W0:Y:S02]  /*1000*/  LDS.64 R6, [UR5+0x40] ;  /* 0x00004005ff067984 */ /* 0x000e240008000a00 */
        /* <DEDUP_REMOVED lines=25> */
[----:B-1----:R-:W-:Y:S01]  /*11a0*/  IMAD.IADD R46, R23, 0x1, R46 ;  /* 0x00000001172e7824 */ /* 0x002fe200078e022e */
[----:B0-----:R-:W-:-:S05]  /*11b0*/  IADD3 R47, P6, PT, R6, R25, RZ ;  /* 0x00000019062f7210 */ /* 0x001fca0007fde0ff */
[----:B------:R-:W-:Y:S01]  /*11c0*/  IMAD.X R45, R7, 0x1, R49, P6 ;  /* 0x00000001072d7824 */ /* 0x000fe200030e0631 */
[----:B------:R-:W-:-:S04]  /*11d0*/  ISETP.NE.AND P6, PT, R40, 0x6, PT ;  /* 0x000000062800780c */ /* 0x000fc80003fc5270 */
[----:B------:R-:W-:Y:S02]  /*11e0*/  SEL R48, R25, R48, !P6 ;  /* 0x0000003019307207 */ /* 0x000fe40007000000 */
[----:B------:R-:W-:Y:S02]  /*11f0*/  SEL R50, R49, R50, !P6 ;  /* 0x0000003231327207 */ /* 0x000fe40007000000 */
[----:B------:R-:W-:Y:S02]  /*1200*/  SEL R24, R46, R41, !P6 ;  /* 0x000000292e187207 */ /* 0x000fe40007000000 */
[----:B------:R-:W-:Y:S02]  /*1210*/  ISETP.NE.U32.AND P6, PT, R6, RZ, PT ;  /* 0x000000ff0600720c */ /* 0x000fe40003fc5070 */
[----:B------:R-:W-:Y:S02]  /*1220*/  SEL R41, R5, RZ, P5 ;  /* 0x000000ff05297207 */ /* 0x000fe40002800000 */
[----:B------:R-:W-:-:S02]  /*1230*/  ISETP.NE.AND.EX P6, PT, R7, RZ, PT, P6 ;  /* 0x000000ff0700720c */ /* 0x000fc40003fc5360 */
[----:B------:R-:W0:Y:S02]  /*1240*/  LDS R7, [UR5+0x68] ;  /* 0x00006805ff077984 */ /* 0x000e240008000800 */
[----:B------:R-:W-:Y:S02]  /*1250*/  SEL R46, R46, RZ, !P6 ;  /* 0x000000ff2e2e7207 */ /* 0x000fe40007000000 */
[----:B------:R-:W-:Y:S02]  /*1260*/  ISETP.NE.AND P6, PT, R40, 0x7, PT ;  /* 0x000000072800780c */ /* 0x000fe40003fc5270 */
[----:B------:R-:W-:Y:S02]  /*1270*/  SEL R40, R4, RZ, P5 ;  /* 0x000000ff04287207 */ /* 0x000fe40002800000 */
[----:B------:R-:W-:Y:S02]  /*1280*/  SEL R6, R47, R48, !P6 ;  /* 0x000000302f067207 */ /* 0x000fe40007000000 */
[----:B------:R-:W-:Y:S01]  /*1290*/  SEL R23, R45, R50, !P6 ;  /* 0x000000322d177207 */ /* 0x000fe20007000000 */
[----:B0-----:R-:W-:Y:S01]  /*12a0*/  IMAD.IADD R7, R7, 0x1, R46 ;  /* 0x0000000107077824 */ /* 0x001fe200078e022e */
[----:B------:R-:W-:-:S04]  /*12b0*/  SEL R46, RZ, 0x1, !P4 ;  /* 0x00000001ff2e7807 */ /* 0x000fc80006000000 */
[----:B------:R-:W-:Y:S02]  /*12c0*/  SEL R24, R7, R24, !P6 ;  /* 0x0000001807187207 */ /* 0x000fe40007000000 */
[----:B------:R-:W-:-:S04]  /*12d0*/  ISETP.GE.U32.AND P6, PT, R0, 0x20, PT ;  /* 0x000000200000780c */ /* 0x000fc80003fc6070 */
[----:B------:R-:W-:Y:S02]  /*12e0*/  SEL R3, R6, RZ, P6 ;  /* 0x000000ff06037207 */ /* 0x000fe40003000000 */
[----:B------:R-:W-:Y:S02]  /*12f0*/  SEL R6, R23, RZ, P6 ;  /* 0x000000ff17067207 */ /* 0x000fe40003000000 */
[----:B------:R-:W-:-:S05]  /*1300*/  IADD3 R40, P6, PT, R40, R3, RZ ;  /* 0x0000000328287210 */ /* 0x000fca0007fde0ff */
[----:B------:R-:W-:Y:S01]  /*1310*/  IMAD.X R41, R41, 0x1, R6, P6 ;  /* 0x0000000129297824 */ /* 0x000fe200030e0606 */
[----:B------:R-:W-:-:S04]  /*1320*/  ISETP.GE.U32.AND P6, PT, R0, 0x20, PT ;  /* 0x000000200000780c */ /* 0x000fc80003fc6070 */
[----:B------:R-:W-:Y:S02]  /*1330*/  SEL R23, R24, RZ, P6 ;  /* 0x000000ff18177207 */ /* 0x000fe40003000000 */
[----:B------:R-:W-:Y:S02]  /*1340*/  ISETP.NE.U32.AND P6, PT, R4, RZ, PT ;  /* 0x000000ff0400720c */ /* 0x000fe40003fc5070 */
[----:B------:R-:W0:Y:S02]  /*1350*/  SHFL.UP PT, R4, R43, 0x1, RZ ;  /* 0x042000002b047989 */ /* 0x000e2400000e00ff */
[----:B------:R-:W-:-:S04]  /*1360*/  ISETP.NE.AND.EX P6, PT, R5, RZ, PT, P6 ;  /* 0x000000ff0500720c */ /* 0x000fc80003fc5360 */
[----:B------:R-:W-:Y:S02]  /*1370*/  SEL R3, R23, RZ, !P6 ;  /* 0x000000ff17037207 */ /* 0x000fe40007000000 */
[----:B------:R-:W-:-:S04]  /*1380*/  ISETP.NE.U32.AND P6, PT, R31, RZ, PT ;  /* 0x000000ff1f00720c */ /* 0x000fc80003fc5070 */
[----:B------:R-:W-:Y:S01]  /*1390*/  ISETP.NE.AND.EX P6, PT, RZ, UR4, PT, P6 ;  /* 0x00000004ff007c0c */ /* 0x000fe2000bfc5360 */
[----:B0-----:R-:W-:Y:S01]  /*13a0*/  @P5 IMAD.IADD R23, R4, 0x1, R3 ;  /* 0x0000000104175824 */ /* 0x001fe200078e0203 */
[----:B------:R-:W-:-:S04]  /*13b0*/  ISETP.NE.AND P5, PT, R8, R10, PT ;  /* 0x0000000a0800720c */ /* 0x000fc80003fa5270 */
[----:B------:R-:W-:-:S05]  /*13c0*/  SEL R3, R23, RZ, !P6 ;  /* 0x000000ff17037207 */ /* 0x000fca0007000000 */
[----:B------:R-:W-:Y:S02]  /*13d0*/  IMAD.IADD R3, R42, 0x1, R3 ;  /* 0x000000012a037824 */ /* 0x000fe400078e0203 */
[----:B------:R-:W-:Y:S03]  /*13e0*/  LDS R42, [UR5+0x78] ;  /* 0x00007805ff2a7984 */ /* 0x000fe60008000800 */
[----:B------:R-:W-:Y:S02]  /*13f0*/  SEL R4, R3, RZ, !P4 ;  /* 0x000000ff03047207 */ /* 0x000fe40006000000 */
[----:B------:R-:W-:-:S03]  /*1400*/  IADD3 R32, P4, PT, R40, R32, RZ ;  /* 0x0000002028207210 */ /* 0x000fc60007f9e0ff */
[----:B------:R-:W-:Y:S02]  /*1410*/  IMAD.IADD R9, R9, 0x1, R4 ;  /* 0x0000000109097824 */ /* 0x000fe400078e0204 */
[----:B------:R-:W0:Y:S03]  /*1420*/  LDS.64 R4, [UR5+0x70] ;  /* 0x00007005ff047984 */ /* 0x000e260008000a00 */
[----:B------:R-:W-:Y:S02]  /*1430*/  SEL R6, R9, RZ, !P5 ;  /* 0x000000ff09067207 */ /* 0x000fe40006800000 */
[----:B------:R-:W-:-:S03]  /*1440*/  ISETP.NE.AND P5, PT, R44, RZ, PT ;  /* 0x000000ff2c00720c */ /* 0x000fc60003fa5270 */
[----:B------:R-:W-:-:S05]  /*1450*/  IMAD.IADD R11, R11, 0x1, R6 ;  /* 0x000000010b0b7824 */ /* 0x000fca00078e0206 */
[----:B------:R-:W-:Y:S02]  /*1460*/  SEL R6, R11, RZ, !P5 ;  /* 0x000000ff0b067207 */ /* 0x000fe40006800000 */
[----:B------:R-:W-:-:S03]  /*1470*/  ISETP.NE.AND P5, PT, R0, RZ, PT ;  /* 0x000000ff0000720c */ /* 0x000fc60003fa5270 */
[----:B------:R-:W-:-:S05]  /*1480*/  IMAD.IADD R13, R13, 0x1, R6 ;  /* 0x000000010d0d7824 */ /* 0x000fca00078e0206 */
[----:B------:R-:W-:-:S05]  /*1490*/  SEL R6, R13, RZ, !P2 ;  /* 0x000000ff0d067207 */ /* 0x000fca0005000000 */
[----:B------:R-:W1:Y:S01]  /*14a0*/  @!P5 LDC.64 R24, c[0x0][0x3a8] ;  /* 0x0000ea00ff18db82 */ /* 0x000e620000000a00 */
[----:B------:R-:W-:-:S05]  /*14b0*/  IMAD.IADD R15, R15, 0x1, R6 ;  /* 0x000000010f0f7824 */ /* 0x000fca00078e0206 */
[----:B------:R-:W-:-:S05]  /*14c0*/  SEL R44, R15, RZ, !P3 ;  /* 0x000000ff0f2c7207 */ /* 0x000fca0005800000 */
[----:B------:R-:W-:Y:S01]  /*14d0*/  IMAD.IADD R17, R17, 0x1, R44 ;  /* 0x0000000111117824 */ /* 0x000fe200078e022c */
[C---:B0-----:R-:W-:Y:S02]  /*14e0*/  ISETP.NE.U32.AND P2, PT, R4.reuse, RZ, PT ;  /* 0x000000ff0400720c */ /* 0x041fe40003f45070 */
[----:B------:R-:W-:Y:S02]  /*14f0*/  IADD3 R6, P3, PT, R4, R47, RZ ;  /* 0x0000002f04067210 */ /* 0x000fe40007f7e0ff */
[----:B------:R-:W-:-:S04]  /*1500*/  ISETP.NE.AND.EX P2, PT, R5, RZ, PT, P2 ;  /* 0x000000ff0500720c */ /* 0x000fc80003f45320 */
[----:B------:R-:W-:Y:S01]  /*1510*/  SEL R43, R7, RZ, !P2 ;  /* 0x000000ff072b7207 */ /* 0x000fe20005000000 */
[----:B------:R-:W-:Y:S01]  /*1520*/  IMAD.X R7, R5, 0x1, R45, P3 ;  /* 0x0000000105077824 */ /* 0x000fe200018e062d */
[----:B------:R-:W-:Y:S01]  /*1530*/  ISETP.GE.U32.AND P2, PT, R6, 0x101, PT ;  /* 0x000001010600780c */ /* 0x000fe20003f46070 */
[----:B------:R-:W-:Y:S01]  /*1540*/  @!P5 IMAD.MOV.U32 R5, RZ, RZ, 0x65 ;  /* 0x00000065ff05d424 */ /* 0x000fe200078e00ff */
[----:B------:R-:W-:Y:S01]  /*1550*/  IADD3 R45, P3, PT, R31, R46, RZ ;  /* 0x0000002e1f2d7210 */ /* 0x000fe20007f7e0ff */
[----:B------:R-:W-:Y:S01]  /*1560*/  IMAD.IADD R4, R42, 0x1, R43 ;  /* 0x000000012a047824 */ /* 0x000fe200078e022b */
[----:B------:R-:W-:Y:S02]  /*1570*/  SEL R42, R17, RZ, !P1 ;  /* 0x000000ff112a7207 */ /* 0x000fe40004800000 */
[----:B------:R-:W-:Y:S02]  /*1580*/  ISETP.GE.AND.EX P1, PT, R7, RZ, PT, P2 ;  /* 0x000000ff0700720c */ /* 0x000fe40003f26320 */
[----:B-1----:R0:W-:Y:S01]  /*1590*/  @!P5 ST.E.128.STRONG.GPU desc[UR8][R24.64+0x200], R4 ;  /* 0x000200041800d985 */ /* 0x0021e2000c10fd08 */
[----:B------:R-:W-:Y:S01]  /*15a0*/  IMAD.IADD R19, R19, 0x1, R42 ;  /* 0x0000000113137824 */ /* 0x000fe200078e022a */
[----:B------:R-:W-:Y:S01]  /*15b0*/  IADD3 R43, P2, PT, R31, R40, RZ ;  /* 0x000000281f2b7210 */ /* 0x000fe20007f5e0ff */
[----:B------:R-:W-:Y:S01]  /*15c0*/  IMAD.X R42, RZ, RZ, UR4, P3 ;  /* 0x00000004ff2a7e24 */ /* 0x000fe200098e06ff */
[----:B------:R-:W-:-:S02]  /*15d0*/  IADD3 R31, P3, PT, R40, R45, RZ ;  /* 0x0000002d281f7210 */ /* 0x000fc40007f7e0ff */
[C---:B------:R-:W-:Y:S02]  /*15e0*/  IADD3 R33, P5, PT, R40.reuse, R33, RZ ;  /* 0x0000002128217210 */ /* 0x040fe40007fbe0ff */
[----:B------:R-:W-:Y:S01]  /*15f0*/  SEL R44, R19, RZ, !P0 ;  /* 0x000000ff132c7207 */ /* 0x000fe20004000000 */
[C---:B------:R-:W-:Y:S01]  /*1600*/  IMAD.X R42, R41.reuse, 0x1, R42, P3 ;  /* 0x00000001292a7824 */ /* 0x040fe200018e062a */
[C---:B------:R-:W-:Y:S01]  /*1610*/  IADD3 R35, P0, PT, R40.reuse, R35, RZ ;  /* 0x0000002328237210 */ /* 0x040fe20007f1e0ff */
[----:B------:R-:W-:Y:S01]  /*1620*/  IMAD.X R36, R41, 0x1, R36, P5 ;  /* 0x0000000129247824 */ /* 0x000fe200028e0624 */
[C---:B------:R-:W-:Y:S01]  /*1630*/  IADD3 R37, P3, PT, R40.reuse, R37, RZ ;  /* 0x0000002528257210 */ /* 0x040fe20007f7e0ff */
[----:B------:R-:W-:Y:S01]  /*1640*/  IMAD.IADD R21, R21, 0x1, R44 ;  /* 0x0000000115157824 */ /* 0x000fe200078e022c */
[C---:B------:R-:W-:Y:S01]  /*1650*/  IADD3 R39, P5, PT, R40.reuse, R39, RZ ;  /* 0x0000002728277210 */ /* 0x040fe20007fbe0ff */
[C---:B------:R-:W-:Y:S02]  /*1660*/  IMAD.X R26, R41.reuse, 0x1, R26, P0 ;  /* 0x00000001291a7824 */ /* 0x040fe400000e061a */
[C---:B------:R-:W-:Y:S01]  /*1670*/  IMAD.X R28, R41.reuse, 0x1, R28, P3 ;  /* 0x00000001291c7824 */ /* 0x040fe200018e061c */
[C---:B0-----:R-:W-:Y:S01]  /*1680*/  IADD3.X R4, PT, PT, R41.reuse, UR4, RZ, P2, !PT ;  /* 0x0000000429047c10 */ /* 0x041fe200097fe4ff */
[C---:B------:R-:W-:Y:S01]  /*1690*/  IMAD.X R5, R41.reuse, 0x1, R34, P4 ;  /* 0x0000000129057824 */ /* 0x040fe200020e0622 */
[----:B------:R-:W-:Y:S01]  /*16a0*/  IADD3 R38, P4, PT, R40, R38, RZ ;  /* 0x0000002628267210 */ /* 0x000fe20007f9e0ff */
[----:B------:R-:W-:-:S04]  /*16b0*/  IMAD.X R30, R41, 0x1, R30, P5 ;  /* 0x00000001291e7824 */ /* 0x000fc800028e061e */
[----:B------:R-:W-:Y:S01]  /*16c0*/  IMAD.X R29, R41, 0x1, R29, P4 ;  /* 0x00000001291d7824 */ /* 0x000fe200020e061d */
[----:B------:R-:W-:Y:S07]  /*16d0*/  @!P1 BRA `(.L_x_723) ;  /* 0x0000000400b49947 */ /* 0x000fee0003800000 */
[----:B------:R-:W-:Y:S01]  /*16e0*/  BAR.SYNC.DEFER_BLOCKING 0x0 ;  /* 0x0000000000007b1d */ /* 0x000fe20000010000 */
[----:B------:R-:W-:Y:S02]  /*16f0*/  ISETP.NE.AND P2, PT, R2, R8, PT ;  /* 0x000000080200720c */ /* 0x000fe40003f45270 */
[----:B------:R-:W-:Y:S02]  /*1700*/  @P6 LEA R40, R40, UR5, 0x3 ;  /* 0x0000000528286c11 */ /* 0x000fe4000f8e18ff */
[----:B------:R-:W-:Y:S02]  /*1710*/  ISETP.NE.AND P0, PT, R8, R10, PT ;  /* 0x0000000a0800720c */ /* 0x000fe40003f05270 */
[----:B------:R-:W-:Y:S02]  /*1720*/  ISETP.NE.AND P1, PT, R10, R12, PT ;  /* 0x0000000c0a00720c */ /* 0x000fe40003f25270 */
[----:B------:R-:W-:Y:S02]  /*1730*/  ISETP.NE.AND P5, PT, R14, R16, PT ;  /* 0x000000100e00720c */ /* 0x000fe40003fa5270 */
[----:B------:R-:W-:-:S02]  /*1740*/  ISETP.NE.AND P4, PT, R16, R18, PT ;  /* 0x000000121000720c */ /* 0x000fc40003f85270 */
[----:B------:R-:W-:Y:S02]  /*1750*/  ISETP.NE.AND P3, PT, R18, R20, PT ;  /* 0x000000141200720c */ /* 0x000fe40003f65270 */
[----:B------:R-:W-:-:S03]  /*1760*/  @P2 LEA R43, R43, UR5, 0x3 ;  /* 0x000000052b2b2c11 */ /* 0x000fc6000f8e18ff */
[----:B------:R-:W-:Y:S02]  /*1770*/  @P0 LEA R31, R31, UR5, 0x3 ;  /* 0x000000051f1f0c11 */ /* 0x000fe4000f8e18ff */
[----:B------:R-:W-:Y:S02]  /*1780*/  @P1 LEA R32, R32, UR5, 0x3 ;  /* 0x0000000520201c11 */ /* 0x000fe4000f8e18ff */
[----:B------:R-:W-:Y:S01]  /*1790*/  @P5 LEA R35, R35, UR5, 0x3 ;  /* 0x0000000523235c11 */ /* 0x000fe2000f8e18ff */
[----:B------:R0:W-:Y:S01]  /*17a0*/  @P6 STS.64 [R40], R22 ;  /* 0x0000001628006388 */ /* 0x0001e20000000a00 */
[----:B------:R-:W-:Y:S02]  /*17b0*/  ISETP.NE.AND P6, PT, R12, R14, PT ;  /* 0x0000000e0c00720c */ /* 0x000fe40003fc5270 */
[----:B------:R-:W-:Y:S01]  /*17c0*/  @P4 LEA R37, R37, UR5, 0x3 ;  /* 0x0000000525254c11 */ /* 0x000fe2000f8e18ff */
[----:B------:R0:W-:Y:S01]  /*17d0*/  @P2 STS.64 [R43], R2 ;  /* 0x000000022b002388 */ /* 0x0001e20000000a00 */
[----:B------:R-:W-:-:S02]  /*17e0*/  ISETP.NE.AND P2, PT, R20, R27, PT ;  /* 0x0000001b1400720c */ /* 0x000fc40003f45270 */
[----:B------:R-:W-:Y:S01]  /*17f0*/  @P3 LEA R38, R38, UR5, 0x3 ;  /* 0x0000000526263c11 */ /* 0x000fe2000f8e18ff */
[----:B------:R0:W-:Y:S01]  /*1800*/  @P0 STS.64 [R31], R8 ;  /* 0x000000081f000388 */ /* 0x0001e20000000a00 */
[----:B------:R-:W-:-:S03]  /*1810*/  ISETP.GT.U32.AND P0, PT, R6, R0, PT ;  /* 0x000000000600720c */ /* 0x000fc60003f04070 */
[----:B------:R0:W-:Y:S01]  /*1820*/  @P1 STS.64 [R32], R10 ;  /* 0x0000000a20001388 */ /* 0x0001e20000000a00 */
[----:B------:R-:W-:Y:S02]  /*1830*/  ISETP.GT.U32.AND.EX P0, PT, R7, RZ, PT, P0 ;  /* 0x000000ff0700720c */ /* 0x000fe40003f04100 */
[----:B------:R-:W-:-:S03]  /*1840*/  @P6 LEA R33, R33, UR5, 0x3 ;  /* 0x0000000521216c11 */ /* 0x000fc6000f8e18ff */
[----:B------:R-:W-:Y:S02]  /*1850*/  @P2 LEA R39, R39, UR5, 0x3 ;  /* 0x0000000527272c11 */ /* 0x000fe4000f8e18ff */
[----:B------:R0:W-:Y:S04]  /*1860*/  @P6 STS.64 [R33], R12 ;  /* 0x0000000c21006388 */ /* 0x0001e80000000a00 */
[----:B------:R0:W-:Y:S04]  /*1870*/  @P5 STS.64 [R35], R14 ;  /* 0x0000000e23005388 */ /* 0x0001e80000000a00 */
[----:B------:R0:W-:Y:S04]  /*1880*/  @P4 STS.64 [R37], R16 ;  /* 0x0000001025004388 */ /* 0x0001e80000000a00 */
[----:B------:R0:W-:Y:S04]  /*1890*/  @P3 STS.64 [R38], R18 ;  /* 0x0000001226003388 */ /* 0x0001e80000000a00 */
[----:B------:R0:W-:Y:S01]  /*18a0*/  @P2 STS.64 [R39], R20 ;  /* 0x0000001427002388 */ /* 0x0001e20000000a00 */
[----:B------:R-:W-:Y:S06]  /*18b0*/  BAR.SYNC.DEFER_BLOCKING 0x0 ;  /* 0x0000000000007b1d */ /* 0x000fec0000010000 */
[----:B------:R-:W-:Y:S05]  /*18c0*/  @!P0 EXIT ;  /* 0x000000000000894d */ /* 0x000fea0003800000 */
[----:B0-----:R-:W-:Y:S01]  /*18d0*/  IMAD.MOV.U32 R21, RZ, RZ, R0 ;  /* 0x000000ffff157224 */ /* 0x001fe200078e0000 */
[----:B------:R-:W0:Y:S01]  /*18e0*/  LDCU.128 UR16, c[0x0][0x390] ;  /* 0x00007200ff1077ac */ /* 0x000e220008000c00 */
[----:B------:R-:W-:Y:S01]  /*18f0*/  IMAD.MOV.U32 R20, RZ, RZ, RZ ;  /* 0x000000ffff147224 */ /* 0x000fe200078e00ff */
[----:B------:R-:W-:Y:S02]  /*1900*/  BSSY.RECONVERGENT B0, `(.L_x_724) ;  /* 0x000002a000007945 */ /* 0x000fe40003800200 */
[----:B------:R-:W-:Y:S02]  /*1910*/  LOP3.LUT R3, RZ, R21, RZ, 0x33, !PT ;  /* 0x00000015ff037212 */ /* 0x000fe400078e33ff */
[----:B------:R-:W-:Y:S02]  /*1920*/  LOP3.LUT R2, RZ, R20, RZ, 0x33, !PT ;  /* 0x00000014ff027212 */ /* 0x000fe400078e33ff */
[----:B------:R-:W-:-:S04]  /*1930*/  IADD3 R3, P0, PT, R3, R6, RZ ;  /* 0x0000000603037210 */ /* 0x000fc80007f1e0ff */
[C---:B------:R-:W-:Y:S01]  /*1940*/  LOP3.LUT R4, R3.reuse, 0x300, RZ, 0xc0, !PT ;  /* 0x0000030003047812 */ /* 0x040fe200078ec0ff */
[----:B------:R-:W-:Y:S01]  /*1950*/  IMAD.X R2, R2, 0x1, R7, P0 ;  /* 0x0000000102027824 */ /* 0x000fe200000e0607 */
[----:B------:R-:W-:Y:S02]  /*1960*/  ISETP.GE.U32.AND P0, PT, R3, 0x300, PT ;  /* 0x000003000300780c */ /* 0x000fe40003f06070 */
[----:B------:R-:W-:Y:S02]  /*1970*/  ISETP.NE.U32.AND P1, PT, R4, 0x300, PT ;  /* 0x000003000400780c */ /* 0x000fe40003f25070 */
[----:B------:R-:W-:Y:S02]  /*1980*/  ISETP.GE.U32.AND.EX P0, PT, R2, RZ, PT, P0 ;  /* 0x000000ff0200720c */ /* 0x000fe40003f06100 */
[----:B------:R-:W-:-:S13]  /*1990*/  ISETP.NE.AND.EX P1, PT, RZ, RZ, PT, P1 ;  /* 0x000000ffff00720c */ /* 0x000fda0003f25310 */
[----:B0-----:R-:W-:Y:S05]  /*19a0*/  @!P1 BRA `(.L_x_725) ;  /* 0x00000000007c9947 */ /* 0x001fea0003800000 */
[----:B------:R-:W0:Y:S01]  /*19b0*/  LDCU.128 UR12, c[0x0][0x390] ;  /* 0x00007200ff0c77ac */ /* 0x000e220008000c00 */
[----:B------:R-:W-:Y:S01]  /*19c0*/  SHF.R.U64 R14, R3, 0x8, R2 ;  /* 0x00000008030e7819 */ /* 0x000fe20000001202 */
[C---:B------:R-:W-:Y:S01]  /*19d0*/  IMAD.SHL.U32 R10, R21.reuse, 0x4, RZ ;  /* 0x00000004150a7824 */ /* 0x040fe200078e00ff */
[----:B------:R-:W-:Y:S01]  /*19e0*/  SHF.L.U64.HI R11, R21, 0x2, R20 ;  /* 0x00000002150b7819 */ /* 0x000fe20000010214 */
[----:B------:R-:W-:Y:S01]  /*19f0*/  IMAD.MOV.U32 R15, RZ, RZ, RZ ;  /* 0x000000ffff0f7224 */ /* 0x000fe200078e00ff */
[----:B------:R-:W-:Y:S01]  /*1a00*/  LEA R0, R0, UR5, 0x3 ;  /* 0x0000000500007c11 */ /* 0x000fe2000f8e18ff */
[----:B------:R-:W-:-:S05]  /*1a10*/  VIADD R14, R14, 0x1 ;  /* 0x000000010e0e7836 */ /* 0x000fca0000000000 */
[----:B------:R-:W-:-:S04]  /*1a20*/  LOP3.LUT R14, R14, 0x3, RZ, 0xc0, !PT ;  /* 0x000000030e0e7812 */ /* 0x000fc800078ec0ff */
[----:B------:R-:W-:Y:S02]  /*1a30*/  LEA R21, P3, R14, R21, 0x8 ;  /* 0x000000150e157211 */ /* 0x000fe400078640ff */
[C---:B0-----:R-:W-:Y:S02]  /*1a40*/  IADD3 R12, P1, PT, R10.reuse, UR14, RZ ;  /* 0x0000000e0a0c7c10 */ /* 0x041fe4000ff3e0ff */
[----:B------:R-:W-:Y:S02]  /*1a50*/  IADD3 R10, P2, PT, R10, UR12, RZ ;  /* 0x0000000c0a0a7c10 */ /* 0x000fe4000ff5e0ff */
[C---:B------:R-:W-:Y:S02]  /*1a60*/  IADD3.X R13, PT, PT, R11.reuse, UR15, RZ, P1, !PT ;  /* 0x0000000f0b0d7c10 */ /* 0x040fe40008ffe4ff */
[----:B------:R-:W-:Y:S02]  /*1a70*/  IADD3.X R11, PT, PT, R11, UR13, RZ, P2, !PT ;  /* 0x0000000d0b0b7c10 */ /* 0x000fe400097fe4ff */
[----:B------:R-:W-:-:S07]  /*1a80*/  LEA.HI.X R20, R14, R20, R15, 0x8, P3 ;  /* 0x000000140e147211 */ /* 0x000fce00018f440f */
.L_x_726:
[----:B0-----:R0:W1:Y:S01]  /*1a90*/  LDS.64 R8, [R0] ;  /* 0x0000000000087984 */ /* 0x0010620000000a00 */
[----:B------:R-:W-:Y:S01]  /*1aa0*/  IMAD.MOV.U32 R2, RZ, RZ, R10 ;  /* 0x000000ffff027224 */ /* 0x000fe200078e000a */
[----:B------:R-:W-:Y:S01]  /*1ab0*/  IADD3 R14, P1, PT, R14, -0x1, RZ ;  /* 0xffffffff0e0e7810 */ /* 0x000fe20007f3e0ff */
[----:B------:R-:W-:Y:S01]  /*1ac0*/  IMAD.MOV.U32 R3, RZ, RZ, R11 ;  /* 0x000000ffff037224 */ /* 0x000fe200078e000b */
[----:B------:R-:W-:Y:S01]  /*1ad0*/  IADD3 R10, P3, PT, R10, 0x400, RZ ;  /* 0x000004000a0a7810 */ /* 0x000fe20007f7e0ff */
[----:B------:R-:W-:Y:S01]  /*1ae0*/  IMAD.MOV.U32 R4, RZ, RZ, R12 ;  /* 0x000000ffff047224 */ /* 0x000fe200078e000c */
[----:B------:R-:W-:Y:S01]  /*1af0*/  IADD3.X R15, PT, PT, R15, -0x1, RZ, P1, !PT ;  /* 0xffffffff0f0f7810 */ /* 0x000fe20000ffe4ff */
[----:B------:R-:W-:Y:S01]  /*1b00*/  IMAD.MOV.U32 R5, RZ, RZ, R13 ;  /* 0x000000ffff057224 */ /* 0x000fe200078e000d */
[----:B------:R-:W-:Y:S01]  /*1b10*/  ISETP.NE.U32.AND P1, PT, R14, RZ, PT ;  /* 0x000000ff0e00720c */ /* 0x000fe20003f25070 */
[----:B0-----:R-:W-:Y:S01]  /*1b20*/  VIADD R0, R0, 0x800 ;  /* 0x0000080000007836 */ /* 0x001fe20000000000 */
[----:B------:R-:W-:Y:S01]  /*1b30*/  IADD3 R12, P2, PT, R12, 0x400, RZ ;  /* 0x000004000c0c7810 */ /* 0x000fe20007f5e0ff */
[----:B------:R-:W-:Y:S01]  /*1b40*/  IMAD.X R11, RZ, RZ, R11, P3 ;  /* 0x000000ffff0b7224 */ /* 0x000fe200018e060b */
[----:B------:R-:W-:-:S03]  /*1b50*/  ISETP.NE.AND.EX P1, PT, R15, RZ, PT, P1 ;  /* 0x000000ff0f00720c */ /* 0x000fc60003f25310 */
[----:B------:R-:W-:Y:S01]  /*1b60*/  IMAD.X R13, RZ, RZ, R13, P2 ;  /* 0x000000ffff0d7224 */ /* 0x000fe200010e060d */
[----:B-1----:R0:W-:Y:S04]  /*1b70*/  STG.E desc[UR8][R2.64], R8 ;  /* 0x0000000802007986 */ /* 0x0021e8000c101908 */
[----:B------:R0:W-:Y:S05]  /*1b80*/  STG.E desc[UR8][R4.64], R9 ;  /* 0x0000000904007986 */ /* 0x0001ea000c101908 */
[----:B------:R-:W-:Y:S05]  /*1b90*/  @P1 BRA `(.L_x_726) ;  /* 0xfffffffc00bc1947 */ /* 0x000fea000383ffff */
.L_x_725:
[----:B------:R-:W-:Y:S05]  /*1ba0*/  BSYNC.RECONVERGENT B0 ;  /* 0x0000000000007941 */ /* 0x000fea0003800200 */
.L_x_724:
[----:B------:R-:W-:Y:S05]  /*1bb0*/  @!P0 EXIT ;  /* 0x000000000000894d */ /* 0x000fea0003800000 */
.L_x_727:
[C---:B------:R-:W-:Y:S01]  /*1bc0*/  LEA R0, R21.reuse, UR5, 0x3 ;  /* 0x0000000515007c11 */ /* 0x040fe2000f8e18ff */
[C---:B----4-:R-:W-:Y:S01]  /*1bd0*/  IMAD.SHL.U32 R10, R21.reuse, 0x4, RZ ;  /* 0x00000004150a7824 */ /* 0x050fe200078e00ff */
[C---:B0-----:R-:W-:Y:S01]  /*1be0*/  SHF.L.U64.HI R3, R21.reuse, 0x2, R20 ;  /* 0x0000000215037819 */ /* 0x041fe20000010214 */
[----:B------:R-:W-:Y:S02]  /*1bf0*/  VIADD R21, R21, 0x400 ;  /* 0x0000040015157836 */ /* 0x000fe40000000000 */
[----:B------:R-:W0:Y:S01]  /*1c00*/  LDS.64 R12, [R0] ;  /* 0x00000000000c7984 */ /* 0x000e220000000a00 */
[C---:B------:R-:W-:Y:S01]  /*1c10*/  IADD3 R8, P0, PT, R10.reuse, UR16, RZ ;  /* 0x000000100a087c10 */ /* 0x040fe2000ff1e0ff */
[----:B------:R-:W-:Y:S01]  /*1c20*/  IMAD.MOV.U32 R20, RZ, RZ, RZ ;  /* 0x000000ffff147224 */ /* 0x000fe200078e00ff */
[C---:B------:R-:W-:Y:S01]  /*1c30*/  LOP3.LUT R4, R10.reuse, 0xfffffffc, RZ, 0xc0, !PT ;  /* 0xfffffffc0a047812 */ /* 0x040fe200078ec0ff */
[----:B------:R-:W1:Y:S01]  /*1c40*/  LDS.64 R14, [R0+0x800] ;  /* 0x00080000000e7984 */ /* 0x000e620000000a00 */
[----:B------:R-:W-:-:S02]  /*1c50*/  IADD3 R10, P1, PT, R10, UR18, RZ ;  /* 0x000000120a0a7c10 */ /* 0x000fc4000ff3e0ff */
[C---:B------:R-:W-:Y:S01]  /*1c60*/  IADD3.X R9, PT, PT, R3.reuse, UR17, RZ, P0, !PT ;  /* 0x0000001103097c10 */ /* 0x040fe200087fe4ff */
[----:B------:R-:W2:Y:S01]  /*1c70*/  LDS.64 R16, [R0+0x1000] ;  /* 0x0010000000107984 */ /* 0x000ea20000000a00 */
[C---:B------:R-:W-:Y:S02]  /*1c80*/  LOP3.LUT R5, R3.reuse, 0x3, RZ, 0xc0, !PT ;  /* 0x0000000303057812 */ /* 0x040fe400078ec0ff */
[C---:B------:R-:W-:Y:S01]  /*1c90*/  IADD3 R2, P0, PT, R4.reuse, UR16, RZ ;  /* 0x0000001004027c10 */ /* 0x040fe2000ff1e0ff */
[----:B------:R-:W3:Y:S01]  /*1ca0*/  LDS.64 R18, [R0+0x1800] ;  /* 0x0018000000127984 */ /* 0x000ee20000000a00 */
[----:B------:R-:W-:Y:S02]  /*1cb0*/  IADD3.X R11, PT, PT, R3, UR19, RZ, P1, !PT ;  /* 0x00000013030b7c10 */ /* 0x000fe40008ffe4ff */
[----:B------:R-:W-:Y:S02]  /*1cc0*/  IADD3 R4, P1, PT, R4, UR18, RZ ;  /* 0x0000001204047c10 */ /* 0x000fe4000ff3e0ff */
[----:B------:R-:W-:-:S02]  /*1cd0*/  IADD3.X R3, PT, PT, R5, UR17, RZ, P0, !PT ;  /* 0x0000001105037c10 */ /* 0x000fc400087fe4ff */
[----:B------:R-:W-:Y:S02]  /*1ce0*/  IADD3.X R5, PT, PT, R5, UR19, RZ, P1, !PT ;  /* 0x0000001305057c10 */ /* 0x000fe40008ffe4ff */
[----:B------:R-:W-:-:S04]  /*1cf0*/  ISETP.GT.U32.AND P0, PT, R6, R21, PT ;  /* 0x000000150600720c */ /* 0x000fc80003f04070 */
[----:B------:R-:W-:Y:S01]  /*1d00*/  ISETP.GT.U32.AND.EX P0, PT, R7, RZ, PT, P0 ;  /* 0x000000ff0700720c */ /* 0x000fe20003f04100 */
[----:B0-----:R4:W-:Y:S04]  /*1d10*/  STG.E desc[UR8][R8.64], R12 ;  /* 0x0000000c08007986 */ /* 0x0019e8000c101908 */
[----:B------:R4:W-:Y:S04]  /*1d20*/  STG.E desc[UR8][R10.64], R13 ;  /* 0x0000000d0a007986 */ /* 0x0009e8000c101908 */
[----:B-1----:R4:W-:Y:S04]  /*1d30*/  STG.E desc[UR8][R2.64+0x400], R14 ;  /* 0x0004000e02007986 */ /* 0x0029e8000c101908 */
[----:B------:R4:W-:Y:S04]  /*1d40*/  STG.E desc[UR8][R4.64+0x400], R15 ;  /* 0x0004000f04007986 */ /* 0x0009e8000c101908 */
[----:B--2---:R4:W-:Y:S04]  /*1d50*/  STG.E desc[UR8][R2.64+0x800], R16 ;  /* 0x0008001002007986 */ /* 0x0049e8000c101908 */
[----:B------:R4:W-:Y:S04]  /*1d60*/  STG.E desc[UR8][R4.64+0x800], R17 ;  /* 0x0008001104007986 */ /* 0x0009e8000c101908 */
[----:B---3--:R4:W-:Y:S04]  /*1d70*/  STG.E desc[UR8][R2.64+0xc00], R18 ;  /* 0x000c001202007986 */ /* 0x0089e8000c101908 */
[----:B------:R4:W-:Y:S01]  /*1d80*/  STG.E desc[UR8][R4.64+0xc00], R19 ;  /* 0x000c001304007986 */ /* 0x0009e2000c101908 */
[----:B------:R-:W-:Y:S05]  /*1d90*/  @P0 BRA `(.L_x_727) ;  /* 0xfffffffc00880947 */ /* 0x000fea000383ffff */
[----:B------:R-:W-:Y:S05]  /*1da0*/  EXIT ;  /* 0x000000000000794d */ /* 0x000fea0003800000 */
.L_x_723:
[----:B------:R-:W-:Y:S01]  /*1db0*/  BSSY.RECONVERGENT B0, `(.L_x_728) ;  /* 0x000000e000007945 */ /* 0x000fe20003800200 */
[----:B------:R-:W-:Y:S02]  /*1dc0*/  ISETP.NE.AND P1, PT, R20, R27, PT ;  /* 0x0000001b1400720c */ /* 0x000fe40003f25270 */
[----:B------:R-:W-:Y:S02]  /*1dd0*/  ISETP.NE.AND P4, PT, R2, R8, PT ;  /* 0x000000080200720c */ /* 0x000fe40003f85270 */
[----:B------:R-:W-:Y:S01]  /*1de0*/  ISETP.NE.AND P0, PT, R8, R10, PT ;  /* 0x0000000a0800720c */ /* 0x000fe20003f05270 */
[----:B------:R-:W-:-:S12]  /*1df0*/  @!P6 BRA `(.L_x_729) ;  /* 0x000000000024e947 */ /* 0x000fd80003800000 */
[----:B------:R-:W0:Y:S01]  /*1e00*/  LDCU.128 UR4, c[0x0][0x390] ;  /* 0x00007200ff0477ac */ /* 0x000e220008000c00 */
[C---:B------:R-:W-:Y:S01]  /*1e10*/  IMAD.SHL.U32 R24, R40.reuse, 0x4, RZ ;  /* 0x0000000428187824 */ /* 0x040fe200078e00ff */
[----:B------:R-:W-:-:S04]  /*1e20*/  SHF.L.U64.HI R40, R40, 0x2, R41 ;  /* 0x0000000228287819 */ /* 0x000fc80000010229 */
[C---:B0-----:R-:W-:Y:S02]  /*1e30*/  IADD3 R6, P2, PT, R24.reuse, UR4, RZ ;  /* 0x0000000418067c10 */ /* 0x041fe4000ff5e0ff */
[----:B------:R-:W-:Y:S02]  /*1e40*/  IADD3 R24, P3, PT, R24, UR6, RZ ;  /* 0x0000000618187c10 */ /* 0x000fe4000ff7e0ff */
[C---:B------:R-:W-:Y:S02]  /*1e50*/  IADD3.X R7, PT, PT, R40.reuse, UR5, RZ, P2, !PT ;  /* 0x0000000528077c10 */ /* 0x040fe400097fe4ff */
[----:B------:R-:W-:-:S03]  /*1e60*/  IADD3.X R25, PT, PT, R40, UR7, RZ, P3, !PT ;  /* 0x0000000728197c10 */ /* 0x000fc60009ffe4ff */
[----:B------:R0:W-:Y:S04]  /*1e70*/  STG.E desc[UR8][R6.64], R22 ;  /* 0x0000001606007986 */ /* 0x0001e8000c101908 */
[----:B------:R0:W-:Y:S02]  /*1e80*/  STG.E desc[UR8][R24.64], R23 ;  /* 0x0000001718007986 */ /* 0x0001e4000c101908 */
.L_x_729:
[----:B------:R-:W-:Y:S05]  /*1e90*/  BSYNC.RECONVERGENT B0 ;  /* 0x0000000000007941 */ /* 0x000fea0003800200 */
.L_x_728:
[----:B------:R-:W-:Y:S04]  /*1ea0*/  BSSY.RECONVERGENT B0, `(.L_x_730) ;  /* 0x000000b000007945 */ /* 0x000fe80003800200 */
[----:B------:R-:W-:Y:S05]  /*1eb0*/  @!P4 BRA `(.L_x_731) ;  /* 0x000000000024c947 */ /* 0x000fea0003800000 */
[----:B------:R-:W1:Y:S01]  /*1ec0*/  LDCU.128 UR4, c[0x0][0x390] ;  /* 0x00007200ff0477ac */ /* 0x000e620008000c00 */
[C---:B0-----:R-:W-:Y:S01]  /*1ed0*/  IMAD.SHL.U32 R22, R43.reuse, 0x4, RZ ;  /* 0x000000042b167824 */ /* 0x041fe200078e00ff */
[----:B------:R-:W-:-:S04]  /*1ee0*/  SHF.L.U64.HI R43, R43, 0x2, R4 ;  /* 0x000000022b2b7819 */ /* 0x000fc80000010204 */
[C---:B-1----:R-:W-:Y:S02]  /*1ef0*/  IADD3 R6, P2, PT, R22.reuse, UR4, RZ ;  /* 0x0000000416067c10 */ /* 0x042fe4000ff5e0ff */
[----:B------:R-:W-:Y:S02]  /*1f00*/  IADD3 R22, P3, PT, R22, UR6, RZ ;  /* 0x0000000616167c10 */ /* 0x000fe4000ff7e0ff */
[C---:B------:R-:W-:Y:S02]  /*1f10*/  IADD3.X R7, PT, PT, R43.reuse, UR5, RZ, P2, !PT ;  /* 0x000000052b077c10 */ /* 0x040fe400097fe4ff */
[----:B------:R-:W-:-:S03]  /*1f20*/  IADD3.X R23, PT, PT, R43, UR7, RZ, P3, !PT ;  /* 0x000000072b177c10 */ /* 0x000fc60009ffe4ff */
[----:B------:R1:W-:Y:S04]  /*1f30*/  STG.E desc[UR8][R6.64], R2 ;  /* 0x0000000206007986 */ /* 0x0003e8000c101908 */
[----:B------:R1:W-:Y:S02]  /*1f40*/  STG.E desc[UR8][R22.64], R3 ;  /* 0x0000000316007986 */ /* 0x0003e4000c101908 */
.L_x_731:
[----:B------:R-:W-:Y:S05]  /*1f50*/  BSYNC.RECONVERGENT B0 ;  /* 0x0000000000007941 */ /* 0x000fea0003800200 */
.L_x_730:
[----:B------:R-:W-:Y:S01]  /*1f60*/  BSSY.RECONVERGENT B0, `(.L_x_732) ;  /* 0x0000010000007945 */ /* 0x000fe20003800200 */
[----:B------:R-:W-:Y:S02]  /*1f70*/  ISETP.NE.AND P2, PT, R10, R12, PT ;  /* 0x0000000c0a00720c */ /* 0x000fe40003f45270 */
[----:B------:R-:W-:Y:S02]  /*1f80*/  ISETP.NE.AND P3, PT, R12, R14, PT ;  /* 0x0000000e0c00720c */ /* 0x000fe40003f65270 */
[----:B------:R-:W-:Y:S02]  /*1f90*/  ISETP.NE.AND P4, PT, R14, R16, PT ;  /* 0x000000100e00720c */ /* 0x000fe40003f85270 */
[----:B------:R-:W-:Y:S02]  /*1fa0*/  ISETP.NE.AND P5, PT, R16, R18, PT ;  /* 0x000000121000720c */ /* 0x000fe40003fa5270 */
[----:B------:R-:W-:Y:S01]  /*1fb0*/  ISETP.NE.AND P6, PT, R18, R20, PT ;  /* 0x000000141200720c */ /* 0x000fe20003fc5270 */
[----:B------:R-:W-:-:S12]  /*1fc0*/  @!P0 BRA `(.L_x_733) ;  /* 0x0000000000248947 */ /* 0x000fd80003800000 */
[----:B------:R-:W2:Y:S01]  /*1fd0*/  LDCU.128 UR4, c[0x0][0x390] ;  /* 0x00007200ff0477ac */ /* 0x000ea20008000c00 */
[C---:B01----:R-:W-:Y:S01]  /*1fe0*/  IMAD.SHL.U32 R6, R31.reuse, 0x4, RZ ;  /* 0x000000041f067824 */ /* 0x043fe200078e00ff */
[----:B------:R-:W-:-:S04]  /*1ff0*/  SHF.L.U64.HI R42, R31, 0x2, R42 ;  /* 0x000000021f2a7819 */ /* 0x000fc8000001022a */
[----:B--2---:R-:W-:-:S04]  /*2000*/  IADD3 R2, P0, PT, R6, UR4, RZ ;  /* 0x0000000406027c10 */ /* 0x004fc8000ff1e0ff */
[----:B------:R-:W-:Y:S02]  /*2010*/  IADD3.X R3, PT, PT, R42, UR5, RZ, P0, !PT ;  /* 0x000000052a037c10 */ /* 0x000fe400087fe4ff */
[----:B------:R-:W-:-:S03]  /*2020*/  IADD3 R6, P0, PT, R6, UR6, RZ ;  /* 0x0000000606067c10 */ /* 0x000fc6000ff1e0ff */
[----:B------:R2:W-:Y:S01]  /*2030*/  STG.E desc[UR8][R2.64], R8 ;  /* 0x0000000802007986 */ /* 0x0005e2000c101908 */
[----:B------:R-:W-:-:S05]  /*2040*/  IADD3.X R7, PT, PT, R42, UR7, RZ, P0, !PT ;  /* 0x000000072a077c10 */ /* 0x000fca00087fe4ff */
[----:B------:R2:W-:Y:S04]  /*2050*/  STG.E desc[UR8][R6.64], R9 ;  /* 0x0000000906007986 */ /* 0x0005e8000c101908 */
.L_x_733:
[----:B------:R-:W-:Y:S05]  /*2060*/  BSYNC.RECONVERGENT B0 ;  /* 0x0000000000007941 */ /* 0x000fea0003800200 */
.L_x_732:
[----:B------:R-:W-:Y:S04]  /*2070*/  BSSY.RECONVERGENT B0, `(.L_x_734) ;  /* 0x000000b000007945 */ /* 0x000fe80003800200 */
[----:B------:R-:W-:Y:S05]  /*2080*/  @!P2 BRA `(.L_x_735) ;  /* 0x000000000024a947 */ /* 0x000fea0003800000 */
[----:B------:R-:W1:Y:S01]  /*2090*/  LDCU.128 UR4, c[0x0][0x390] ;  /* 0x00007200ff0477ac */ /* 0x000e620008000c00 */
[C---:B------:R-:W-:Y:S01]  /*20a0*/  IMAD.SHL.U32 R4, R32.reuse, 0x4, RZ ;  /* 0x0000000420047824 */ /* 0x040fe200078e00ff */
[----:B------:R-:W-:-:S04]  /*20b0*/  SHF.L.U64.HI R5, R32, 0x2, R5 ;  /* 0x0000000220057819 */ /* 0x000fc80000010205 */
[C---:B-12---:R-:W-:Y:S02]  /*20c0*/  IADD3 R2, P0, PT, R4.reuse, UR4, RZ ;  /* 0x0000000404027c10 */ /* 0x046fe4000ff1e0ff */
[----:B------:R-:W-:Y:S02]  /*20d0*/  IADD3 R4, P2, PT, R4, UR6, RZ ;  /* 0x0000000604047c10 */ /* 0x000fe4000ff5e0ff */
[C---:B------:R-:W-:Y:S02]  /*20e0*/  IADD3.X R3, PT, PT, R5.reuse, UR5, RZ, P0, !PT ;  /* 0x0000000505037c10 */ /* 0x040fe400087fe4ff */
[----:B------:R-:W-:-:S03]  /*20f0*/  IADD3.X R5, PT, PT, R5, UR7, RZ, P2, !PT ;  /* 0x0000000705057c10 */ /* 0x000fc600097fe4ff */
[----:B------:R3:W-:Y:S04]  /*2100*/  STG.E desc[UR8][R2.64], R10 ;  /* 0x0000000a02007986 */ /* 0x0007e8000c101908 */
[----:B------:R3:W-:Y:S02]  /*2110*/  STG.E desc[UR8][R4.64], R11 ;  /* 0x0000000b04007986 */ /* 0x0007e4000c101908 */
.L_x_735:
[----:B------:R-:W-:Y:S05]  /*2120*/  BSYNC.RECONVERGENT B0 ;  /* 0x0000000000007941 */ /* 0x000fea0003800200 */
.L_x_734:
[----:B------:R-:W-:Y:S04]  /*2130*/  BSSY.RECONVERGENT B0, `(.L_x_736) ;  /* 0x000000b000007945 */ /* 0x000fe80003800200 */
[----:B------:R-:W-:Y:S05]  /*2140*/  @!P3 BRA `(.L_x_737) ;  /* 0x000000000024b947 */ /* 0x000fea0003800000 */
[----:B------:R-:W1:Y:S01]  /*2150*/  LDCU.128 UR4, c[0x0][0x390] ;  /* 0x00007200ff0477ac */ /* 0x000e620008000c00 */
[C---:B---3--:R-:W-:Y:S01]  /*2160*/  IMAD.SHL.U32 R4, R33.reuse, 0x4, RZ ;  /* 0x0000000421047824 */ /* 0x048fe200078e00ff */
[----:B------:R-:W-:-:S04]  /*2170*/  SHF.L.U64.HI R36, R33, 0x2, R36 ;  /* 0x0000000221247819 */ /* 0x000fc80000010224 */
[C---:B-12---:R-:W-:Y:S02]  /*2180*/  IADD3 R2, P0, PT, R4.reuse, UR4, RZ ;  /* 0x0000000404027c10 */ /* 0x046fe4000ff1e0ff */
[----:B------:R-:W-:Y:S02]  /*2190*/  IADD3 R4, P2, PT, R4, UR6, RZ ;  /* 0x0000000604047c10 */ /* 0x000fe4000ff5e0ff */
[C---:B------:R-:W-:Y:S02]  /*21a0*/  IADD3.X R3, PT, PT, R36.reuse, UR5, RZ, P0, !PT ;  /* 0x0000000524037c10 */ /* 0x040fe400087fe4ff */
[----:B------:R-:W-:-:S03]  /*21b0*/  IADD3.X R5, PT, PT, R36, UR7, RZ, P2, !PT ;  /* 0x0000000724057c10 */ /* 0x000fc600097fe4ff */
[----:B------:R4:W-:Y:S04]  /*21c0*/  STG.E desc[UR8][R2.64], R12 ;  /* 0x0000000c02007986 */ /* 0x0009e8000c101908 */
[----:B------:R4:W-:Y:S02]  /*21d0*/  STG.E desc[UR8][R4.64], R13 ;  /* 0x0000000d04007986 */ /* 0x0009e4000c101908 */
.L_x_737:
[----:B------:R-:W-:Y:S05]  /*21e0*/  BSYNC.RECONVERGENT B0 ;  /* 0x0000000000007941 */ /* 0x000fea0003800200 */
.L_x_736:
[----:B------:R-:W-:Y:S04]  /*21f0*/  BSSY.RECONVERGENT B0, `(.L_x_738) ;  /* 0x000000b000007945 */ /* 0x000fe80003800200 */
[----:B------:R-:W-:Y:S05]  /*2200*/  @!P4 BRA `(.L_x_739) ;  /* 0x000000000024c947 */ /* 0x000fea0003800000 */
[----:B------:R-:W1:Y:S01]  /*2210*/  LDCU.128 UR4, c[0x0][0x390] ;  /* 0x00007200ff0477ac */ /* 0x000e620008000c00 */
[C---:B---34-:R-:W-:Y:S01]  /*2220*/  IMAD.SHL.U32 R4, R35.reuse, 0x4, RZ ;  /* 0x0000000423047824 */ /* 0x058fe200078e00ff */
[----:B------:R-:W-:-:S04]  /*2230*/  SHF.L.U64.HI R26, R35, 0x2, R26 ;  /* 0x00000002231a7819 */ /* 0x000fc8000001021a */
[C---:B-12---:R-:W-:Y:S02]  /*2240*/  IADD3 R2, P0, PT, R4.reuse, UR4, RZ ;  /* 0x0000000404027c10 */ /* 0x046fe4000ff1e0ff */
[----:B------:R-:W-:Y:S02]  /*2250*/  IADD3 R4, P2, PT, R4, UR6, RZ ;  /* 0x0000000604047c10 */ /* 0x000fe4000ff5e0ff */
[C---:B------:R-:W-:Y:S02]  /*2260*/  IADD3.X R3, PT, PT, R26.reuse, UR5, RZ, P0, !PT ;  /* 0x000000051a037c10 */ /* 0x040fe400087fe4ff */
[----:B------:R-:W-:-:S03]  /*2270*/  IADD3.X R5, PT, PT, R26, UR7, RZ, P2, !PT ;  /* 0x000000071a057c10 */ /* 0x000fc600097fe4ff */
[----:B------:R1:W-:Y:S04]  /*2280*/  STG.E desc[UR8][R2.64], R14 ;  /* 0x0000000e02007986 */ /* 0x0003e8000c101908 */
[----:B------:R1:W-:Y:S02]  /*2290*/  STG.E desc[UR8][R4.64], R15 ;  /* 0x0000000f04007986 */ /* 0x0003e4000c101908 */
.L_x_739:
[----:B------:R-:W-:Y:S05]  /*22a0*/  BSYNC.RECONVERGENT B0 ;  /* 0x0000000000007941 */ /* 0x000fea0003800200 */
.L_x_738:
[----:B------:R-:W-:Y:S04]  /*22b0*/  BSSY.RECONVERGENT B0, `(.L_x_740) ;  /* 0x000000b000007945 */ /* 0x000fe80003800200 */
[----:B------:R-:W-:Y:S05]  /*22c0*/  @!P5 BRA `(.L_x_741) ;  /* 0x000000000024d947 */ /* 0x000fea0003800000 */
[----:B------:R-:W2:Y:S01]  /*22d0*/  LDCU.128 UR4, c[0x0][0x390] ;  /* 0x00007200ff0477ac */ /* 0x000ea20008000c00 */
[C---:B-1-34-:R-:W-:Y:S01]  /*22e0*/  IMAD.SHL.U32 R4, R37.reuse, 0x4, RZ ;  /* 0x0000000425047824 */ /* 0x05afe200078e00ff */
[----:B------:R-:W-:-:S04]  /*22f0*/  SHF.L.U64.HI R28, R37, 0x2, R28 ;  /* 0x00000002251c7819 */ /* 0x000fc8000001021c */
[C---:B--2---:R-:W-:Y:S02]  /*2300*/  IADD3 R2, P0, PT, R4.reuse, UR4, RZ ;  /* 0x0000000404027c10 */ /* 0x044fe4000ff1e0ff */
[----:B------:R-:W-:Y:S02]  /*2310*/  IADD3 R4, P2, PT, R4, UR6, RZ ;  /* 0x0000000604047c10 */ /* 0x000fe4000ff5e0ff */
[C---:B------:R-:W-:Y:S02]  /*2320*/  IADD3.X R3, PT, PT, R28.reuse, UR5, RZ, P0, !PT ;  /* 0x000000051c037c10 */ /* 0x040fe400087fe4ff */
[----:B------:R-:W-:-:S03]  /*2330*/  IADD3.X R5, PT, PT, R28, UR7, RZ, P2, !PT ;  /* 0x000000071c057c10 */ /* 0x000fc600097fe4ff */
[----:B------:R1:W-:Y:S04]  /*2340*/  STG.E desc[UR8][R2.64], R16 ;  /* 0x0000001002007986 */ /* 0x0003e8000c101908 */
[----:B------:R1:W-:Y:S02]  /*2350*/  STG.E desc[UR8][R4.64], R17 ;  /* 0x0000001104007986 */ /* 0x0003e4000c101908 */
.L_x_741:
[----:B------:R-:W-:Y:S05]  /*2360*/  BSYNC.RECONVERGENT B0 ;  /* 0x0000000000007941 */ /* 0x000fea0003800200 */
.L_x_740:
        /* <DEDUP_REMOVED lines=11> */
.L_x_743:
[----:B------:R-:W-:Y:S05]  /*2420*/  BSYNC.RECONVERGENT B0 ;  /* 0x0000000000007941 */ /* 0x000fea0003800200 */
.L_x_742:
[----:B------:R-:W-:Y:S05]  /*2430*/  @!P1 EXIT ;  /* 0x000000000000994d */ /* 0x000fea0003800000 */
[----:B------:R-:W2:Y:S01]  /*2440*/  LDCU.128 UR4, c[0x0][0x390] ;  /* 0x00007200ff0477ac */ /* 0x000ea20008000c00 */
[C---:B-1-34-:R-:W-:Y:S01]  /*2450*/  IMAD.SHL.U32 R4, R39.reuse, 0x4, RZ ;  /* 0x0000000427047824 */ /* 0x05afe200078e00ff */
[----:B------:R-:W-:-:S04]  /*2460*/  SHF.L.U64.HI R30, R39, 0x2, R30 ;  /* 0x00000002271e7819 */ /* 0x000fc8000001021e */
[C---:B--2---:R-:W-:Y:S02]  /*2470*/  IADD3 R2, P0, PT, R4.reuse, UR4, RZ ;  /* 0x0000000404027c10 */ /* 0x044fe4000ff1e0ff */
[----:B------:R-:W-:Y:S02]  /*2480*/  IADD3 R4, P1, PT, R4, UR6, RZ ;  /* 0x0000000604047c10 */ /* 0x000fe4000ff3e0ff */
[C---:B------:R-:W-:Y:S02]  /*2490*/  IADD3.X R3, PT, PT, R30.reuse, UR5, RZ, P0, !PT ;  /* 0x000000051e037c10 */ /* 0x040fe400087fe4ff */
[----:B------:R-:W-:-:S03]  /*24a0*/  IADD3.X R5, PT, PT, R30, UR7, RZ, P1, !PT ;  /* 0x000000071e057c10 */ /* 0x000fc60008ffe4ff */
[----:B------:R-:W-:Y:S04]  /*24b0*/  STG.E desc[UR8][R2.64], R20 ;  /* 0x0000001402007986 */ /* 0x000fe8000c101908 */
[----:B------:R-:W-:Y:S01]  /*24c0*/  STG.E desc[UR8][R4.64], R21 ;  /* 0x0000001504007986 */ /* 0x000fe2000c101908 */
[----:B------:R-:W-:Y:S05]  /*24d0*/  EXIT ;  /* 0x000000000000794d */ /* 0x000fea0003800000 */
.L_x_722:
        /* <DEDUP_REMOVED lines=21> */
[----:B0-----:R-:W-:-:S02]  /*2630*/  IADD3 R6, P0, PT, R6, UR4, RZ ;  /* 0x0000000406067c10 */ /* 0x001fc4000ff1e0ff */
[----:B------:R-:W-:Y:S02]  /*2640*/  ISETP.NE.AND P1, PT, R40, RZ, PT ;  /* 0x000000ff2800720c */ /* 0x000fe40003f25270 */
[----:B------:R-:W-:-:S05]  /*2650*/  IADD3.X R7, PT, PT, R5, UR5, RZ, P0, !PT ;  /* 0x0000000505077c10 */ /* 0x000fca00087fe4ff */
[----:B------:R-:W5:Y:S04]  /*2660*/  LDG.E.CONSTANT R23, desc[UR8][R6.64] ;  /* 0x0000000806177981 */ /* 0x000f68000c1e9900 */
[----:B------:R-:W5:Y:S02]  /*2670*/  LDG.E.CONSTANT R27, desc[UR8][R6.64+0x80] ;  /* 0x00008008061b7981 */ /* 0x000f64000c1e9900 */
[----:B------:R-:W0:Y:S02]  /*2680*/  @!P1 LDC.64 R4, c[0x0][0x380] ;  /* 0x0000e000ff049b82 */ /* 0x000e240000000a00 */
[----:B------:R-:W5:Y:S04]  /*2690*/  LDG.E.CONSTANT R29, desc[UR8][R6.64+0x100] ;  /* 0x00010008061d7981 */ /* 0x000f68000c1e9900 */
[----:B------:R-:W5:Y:S04]  /*26a0*/  LDG.E.CONSTANT R31, desc[UR8][R6.64+0x180] ;  /* 0x00018008061f7981 */ /* 0x000f68000c1e9900 */
[----:B------:R-:W5:Y:S04]  /*26b0*/  LDG.E.CONSTANT R33, desc[UR8][R6.64+0x200] ;  /* 0x0002000806217981 */ /* 0x000f68000c1e9900 */
[----:B------:R-:W5:Y:S04]  /*26c0*/  LDG.E.CONSTANT R35, desc[UR8][R6.64+0x280] ;  /* 0x0002800806237981 */ /* 0x000f68000c1e9900 */
[----:B------:R-:W5:Y:S04]  /*26d0*/  LDG.E.CONSTANT R37, desc[UR8][R6.64+0x300] ;  /* 0x0003000806257981 */ /* 0x000f68000c1e9900 */
[----:B------:R-:W5:Y:S04]  /*26e0*/  LDG.E.CONSTANT R41, desc[UR8][R6.64+0x380] ;  /* 0x0003800806297981 */ /* 0x000f68000c1e9900 */
[----:B------:R0:W5:Y:S01]  /*26f0*/  LDG.E.CONSTANT R43, desc[UR8][R6.64+0x400] ;  /* 0x00040008062b7981 */ /* 0x000162000c1e9900 */
[----:B-1----:R-:W-:-:S02]  /*2700*/  IMAD.MOV.U32 R2, RZ, RZ, RZ ;  /* 0x000000ffff027224 */ /* 0x002fc400078e00ff */
[----:B0-----:R-:W-:-:S05]  /*2710*/  @!P1 IMAD.WIDE.U32 R4, R39, 0x2400, R4 ;  /* 0x0000240027049825 */ /* 0x001fca00078e0004 */
[----:B------:R0:W5:Y:S01]  /*2720*/  @!P1 LDG.E.CONSTANT R2, desc[UR8][R4.64+-0x4] ;  /* 0xfffffc0804029981 */ /* 0x000162000c1e9900 */
[----:B------:R-:W1:Y:S01]  /*2730*/  S2UR UR5, SR_CgaCtaId ;  /* 0x00000000000579c3 */ /* 0x000e620000008800 */
[----:B------:R-:W-:Y:S01]  /*2740*/  SHF.R.U32.HI R3, RZ, 0x5, R40 ;  /* 0x00000005ff037819 */ /* 0x000fe20000011628 */
[----:B------:R-:W-:Y:S01]  /*2750*/  UMOV UR4, 0x400 ;  /* 0x0000040000047882 */ /* 0x000fe20000000000 */
[----:B------:R-:W0:Y:S01]  /*2760*/  S2R R38, SR_LANEID ;  /* 0x0000000000267919 */ /* 0x000e220000000000 */
[----:B------:R-:W-:Y:S01]  /*2770*/  ISETP.NE.AND P0, PT, R40, RZ, PT ;  /* 0x000000ff2800720c */ /* 0x000fe20003f05270 */
[----:B-1----:R-:W-:-:S06]  /*2780*/  ULEA UR4, UR5, UR4, 0x18 ;  /* 0x0000000405047291 */ /* 0x002fcc000f8ec0ff */
[----:B------:R-:W-:Y:S01]  /*2790*/  LEA R24, R40, UR4, 0x2 ;  /* 0x0000000428187c11 */ /* 0x000fe2000f8e10ff */
[----:B0-----:R-:W-:-:S05]  /*27a0*/  IMAD R10, R3, 0x120, R38 ;  /* 0x00000120030a7824 */ /* 0x001fca00078e0226 */
[----:B------:R-:W-:-:S05]  /*27b0*/  LEA R6, R10, UR4, 0x2 ;  /* 0x000000040a067c11 */ /* 0x000fca000f8e10ff */
[----:B------:R-:W-:Y:S01]  /*27c0*/  IMAD R5, R38, 0x20, R6 ;  /* 0x0000002026057824 */ /* 0x000fe200078e0206 */
[----:B--2---:R-:W-:Y:S04]  /*27d0*/  STS [R6], R0 ;  /* 0x0000000006007388 */ /* 0x004fe80000000800 */
[----:B---3--:R-:W-:Y:S04]  /*27e0*/  STS [R6+0x80], R8 ;  /* 0x0000800806007388 */ /* 0x008fe80000000800 */
[----:B----4-:R-:W-:Y:S04]  /*27f0*/  STS [R6+0x100], R9 ;  /* 0x0001000906007388 */ /* 0x010fe80000000800 */
        /* <DEDUP_REMOVED lines=13> */
[----:B------:R-:W4:Y:S04]  /*28d0*/  LDS R18, [R5+0x14] ;  /* 0x0000140005127984 */ /* 0x000f280000000800 */
[----:B------:R-:W-:Y:S04]  /*28e0*/  LDS R20, [R5+0x18] ;  /* 0x0000180005147984 */ /* 0x000fe80000000800 */
[----:B------:R-:W-:Y:S01]  /*28f0*/  LDS R22, [R5+0x1c] ;  /* 0x00001c0005167984 */ /* 0x000fe20000000800 */
[----:B------:R-:W-:Y:S01]  /*2900*/  BAR.SYNC.DEFER_BLOCKING 0x0 ;  /* 0x0000000000007b1d */ /* 0x000fe20000010000 */
[----:B0-----:R-:W-:-:S02]  /*2910*/  ISETP.NE.AND P2, PT, R8, R10, PT ;  /* 0x0000000a0800720c */ /* 0x001fc40003f45270 */
[----:B-1----:R-:W-:Y:S02]  /*2920*/  ISETP.NE.AND P3, PT, R10, R12, PT ;  /* 0x0000000c0a00720c */ /* 0x002fe40003f65270 */
[----:B--2---:R-:W-:Y:S01]  /*2930*/  ISETP.NE.AND P4, PT, R12, R14, PT ;  /* 0x0000000e0c00720c */ /* 0x004fe20003f85270 */
[----:B------:R-:W-:Y:S01]  /*2940*/  STS [R6], R23 ;  /* 0x0000001706007388 */ /* 0x000fe20000000800 */
[----:B---3--:R-:W-:-:S03]  /*2950*/  ISETP.NE.AND P6, PT, R14, R16, PT ;  /* 0x000000100e00720c */ /* 0x008fc60003fc5270 */
[----:B------:R-:W-:Y:S01]  /*2960*/  STS [R6+0x80], R27 ;  /* 0x0000801b06007388 */ /* 0x000fe20000000800 */
[----:B----4-:R-:W-:-:S03]  /*2970*/  ISETP.NE.AND P5, PT, R16, R18, PT ;  /* 0x000000121000720c */ /* 0x010fc60003fa5270 */
        /* <DEDUP_REMOVED lines=8> */
[----:B------:R-:W1:Y:S01]  /*2a00*/  LDS R9, [R5] ;  /* 0x0000000005097984 */ /* 0x000e620000000800 */
[----:B0-----:R-:W-:-:S03]  /*2a10*/  SEL R6, RZ, 0x1, !P4 ;  /* 0x00000001ff067807 */ /* 0x001fc60006000000 */
[----:B------:R-:W0:Y:S04]  /*2a20*/  LDS R11, [R5+0x4] ;  /* 0x00000400050b7984 */ /* 0x000e280000000800 */
[----:B------:R-:W2:Y:S04]  /*2a30*/  LDS R13, [R5+0x8] ;  /* 0x00000800050d7984 */ /* 0x000ea80000000800 */
[----:B------:R-:W3:Y:S04]  /*2a40*/  LDS R15, [R5+0xc] ;  /* 0x00000c00050f7984 */ /* 0x000ee80000000800 */
[----:B------:R-:W4:Y:S04]  /*2a50*/  LDS R17, [R5+0x10] ;  /* 0x0000100005117984 */ /* 0x000f280000000800 */
[----:B------:R-:W5:Y:S04]  /*2a60*/  LDS R19, [R5+0x14] ;  /* 0x0000140005137984 */ /* 0x000f680000000800 */
[----:B------:R-:W5:Y:S04]  /*2a70*/  LDS R21, [R5+0x18] ;  /* 0x0000180005157984 */ /* 0x000f680000000800 */
[----:B------:R-:W-:Y:S04]  /*2a80*/  LDS R23, [R5+0x1c] ;  /* 0x00001c0005177984 */ /* 0x000fe80000000800 */
[----:B------:R0:W-:Y:S01]  /*2a90*/  LDS R4, [R5+0x20] ;  /* 0x0000200005047984 */ /* 0x0001e20000000800 */
[----:B------:R-:W-:Y:S01]  /*2aa0*/  BAR.SYNC.DEFER_BLOCKING 0x0 ;  /* 0x0000000000007b1d */ /* 0x000fe20000010000 */
[----:B-1----:R-:W-:-:S02]  /*2ab0*/  SEL R0, R9, RZ, !P2 ;  /* 0x000000ff09007207 */ /* 0x002fc40005000000 */
[----:B0-----:R-:W-:-:S03]  /*2ac0*/  SEL R5, RZ, 0x1, !P3 ;  /* 0x00000001ff057807 */ /* 0x001fc60005800000 */
[----:B------:R-:W-:-:S05]  /*2ad0*/  IMAD.IADD R0, R11, 0x1, R0 ;  /* 0x000000010b007824 */ /* 0x000fca00078e0200 */
[----:B------:R-:W-:Y:S02]  /*2ae0*/  SEL R0, R0, RZ, !P3 ;  /* 0x000000ff00007207 */ /* 0x000fe40005800000 */
[----:B------:R-:W-:-:S03]  /*2af0*/  ISETP.NE.AND P3, PT, R18, R20, PT ;  /* 0x000000141200720c */ /* 0x000fc60003f65270 */
[----:B--2---:R-:W-:Y:S01]  /*2b00*/  IMAD.IADD R0, R13, 0x1, R0 ;  /* 0x000000010d007824 */ /* 0x004fe200078e0200 */
[----:B------:R-:W-:Y:S04]  /*2b10*/  STS [R24+0x4d8], R25 ;  /* 0x0004d81918007388 */ /* 0x000fe80000000800 */
[----:B------:R-:W-:Y:S01]  /*2b20*/  SEL R0, R0, RZ, !P4 ;  /* 0x000000ff00007207 */ /* 0x000fe20006000000 */
[----:B------:R-:W-:Y:S04]  /*2b30*/  BAR.SYNC.DEFER_BLOCKING 0x0 ;  /* 0x0000000000007b1d */ /* 0x000fe80000010000 */
[----:B---3--:R-:W-:-:S05]  /*2b40*/  IMAD.IADD R0, R15, 0x1, R0 ;  /* 0x000000010f007824 */ /* 0x008fca00078e0200 */
[----:B------:R-:W-:-:S05]  /*2b50*/  SEL R0, R0, RZ, !P6 ;  /* 0x000000ff00007207 */ /* 0x000fca0007000000 */
[----:B----4-:R-:W-:-:S05]  /*2b60*/  IMAD.IADD R0, R17, 0x1, R0 ;  /* 0x0000000111007824 */ /* 0x010fca00078e0200 */
[----:B------:R-:W-:-:S05]  /*2b70*/  SEL R0, R0, RZ, !P5 ;  /* 0x000000ff00007207 */ /* 0x000fca0006800000 */
[----:B-----5:R-:W-:Y:S01]  /*2b80*/  IMAD.IADD R0, R19, 0x1, R0 ;  /* 0x0000000113007824 */ /* 0x020fe200078e0200 */
[----:B------:R0:W1:Y:S04]  /*2b90*/  @P0 LDS R2, [R24+0x4d4] ;  /* 0x0004d40018020984 */ /* 0x0000680000000800 */
[----:B------:R-:W-:Y:S02]  /*2ba0*/  SEL R0, R0, RZ, !P3 ;  /* 0x000000ff00007207 */ /* 0x000fe40005800000 */
[----:B0-----:R-:W-:-:S03]  /*2bb0*/  SEL R24, RZ, 0x1, !P2 ;  /* 0x00000001ff187807 */ /* 0x001fc60005000000 */
[----:B------:R-:W-:Y:S01]  /*2bc0*/  IMAD.IADD R0, R21, 0x1, R0 ;  /* 0x0000000115007824 */ /* 0x000fe200078e0200 */
[----:B-1----:R-:W-:-:S04]  /*2bd0*/  ISETP.NE.AND P0, PT, R2, R8, PT ;  /* 0x000000080200720c */ /* 0x002fc80003f05270 */
[----:B------:R-:W-:-:S04]  /*2be0*/  SEL R7, RZ, 0x1, !P0 ;  /* 0x00000001ff077807 */ /* 0x000fc80004000000 */
[----:B------:R-:W-:-:S04]  /*2bf0*/  IADD3 R5, P0, P2, R5, R24, R7 ;  /* 0x0000001805057210 */ /* 0x000fc80007a1e007 */
[----:B------:R-:W-:Y:S02]  /*2c00*/  IADD3 R24, P4, PT, R5, R6, RZ ;  /* 0x0000000605187210 */ /* 0x000fe40007f9e0ff */
[----:B------:R-:W-:Y:S02]  /*2c10*/  SEL R5, RZ, 0x1, !P6 ;  /* 0x00000001ff057807 */ /* 0x000fe40007000000 */
[----:B------:R-:W-:Y:S02]  /*2c20*/  ISETP.NE.AND P6, PT, R20, R22, PT ;  /* 0x000000161400720c */ /* 0x000fe40003fc5270 */
[----:B------:R-:W-:Y:S02]  /*2c30*/  SEL R6, RZ, 0x1, !P5 ;  /* 0x00000001ff067807 */ /* 0x000fe40006800000 */
[----:B------:R-:W-:Y:S02]  /*2c40*/  IADD3 R7, P5, PT, R24, R5, RZ ;  /* 0x0000000518077210 */ /* 0x000fe40007fbe0ff */
[----:B------:R-:W-:-:S02]  /*2c50*/  IADD3.X R5, PT, PT, RZ, RZ, RZ, P0, P2 ;  /* 0x000000ffff057210 */ /* 0x000fc400007e44ff */
[----:B------:R-:W-:Y:S02]  /*2c60*/  SEL R0, R0, RZ, !P6 ;  /* 0x000000ff00007207 */ /* 0x000fe40007000000 */
[----:B------:R-:W-:Y:S01]  /*2c70*/  IADD3 R7, P2, PT, R7, R6, RZ ;  /* 0x0000000607077210 */ /* 0x000fe20007f5e0ff */
[----:B------:R-:W-:Y:S01]  /*2c80*/  IMAD.X R5, RZ, RZ, R5, P4 ;  /* 0x000000ffff057224 */ /* 0x000fe200020e0605 */
[----:B------:R-:W-:Y:S01]  /*2c90*/  SEL R6, RZ, 0x1, !P3 ;  /* 0x00000001ff067807 */ /* 0x000fe20005800000 */
[----:B------:R-:W-:Y:S01]  /*2ca0*/  IMAD.IADD R0, R23, 0x1, R0 ;  /* 0x0000000117007824 */ /* 0x000fe200078e0200 */
[----:B------:R-:W-:Y:S02]  /*2cb0*/  ISETP.NE.AND P0, PT, R22, R25, PT ;  /* 0x000000191600720c */ /* 0x000fe40003f05270 */
[----:B------:R-:W-:Y:S01]  /*2cc0*/  IADD3 R7, P3, PT, R7, R6, RZ ;  /* 0x0000000607077210 */ /* 0x000fe20007f7e0ff */
[----:B------:R-:W-:Y:S01]  /*2cd0*/  IMAD.X R6, RZ, RZ, R5, P5 ;  /* 0x000000ffff067224 */ /* 0x000fe200028e0605 */
[----:B------:R-:W-:-:S02]  /*2ce0*/  SEL R5, R0, RZ, !P0 ;  /* 0x000000ff00057207 */ /* 0x000fc40004000000 */
[----:B------:R-:W-:Y:S01]  /*2cf0*/  SEL R24, RZ, 0x1, !P6 ;  /* 0x00000001ff187807 */ /* 0x000fe20007000000 */
[----:B------:R-:W-:Y:S01]  /*2d00*/  IMAD.X R0, RZ, RZ, R6, P2 ;  /* 0x000000ffff007224 */ /* 0x000fe200010e0606 */
[----:B------:R-:W-:Y:S01]  /*2d10*/  ISETP.NE.AND P5, PT, R3, 0x4, PT ;  /* 0x000000040300780c */ /* 0x000fe20003fa5270 */
[----:B------:R-:W-:Y:S01]  /*2d20*/  IMAD.IADD R4, R4, 0x1, R5 ;  /* 0x0000000104047824 */ /* 0x000fe200078e0205 */
[----:B------:R-:W-:Y:S01]  /*2d30*/  IADD3 R24, P2, PT, R7, R24, RZ ;  /* 0x0000001807187210 */ /* 0x000fe20007f5e0ff */
[----:B------:R-:W-:Y:S01]  /*2d40*/  IMAD.X R26, RZ, RZ, R0, P3 ;  /* 0x000000ffff1a7224 */ /* 0x000fe200018e0600 */
[----:B------:R-:W-:Y:S02]  /*2d50*/  SEL R5, RZ, 0x1, !P0 ;  /* 0x00000001ff057807 */ /* 0x000fe40004000000 */
[----:B------:R-:W0:Y:S01]  /*2d60*/  SHFL.UP PT, R7, R4, 0x1, RZ ;  /* 0x0420000004077989 */ /* 0x000e2200000e00ff */
[----:B------:R-:W-:Y:S01]  /*2d70*/  IMAD.X R27, RZ, RZ, R26, P2 ;  /* 0x000000ffff1b7224 */ /* 0x000fe200010e061a */
[----:B------:R-:W-:-:S02]  /*2d80*/  IADD3 R30, P0, PT, R24, R5, RZ ;  /* 0x00000005181e7210 */ /* 0x000fc40007f1e0ff */
[C---:B------:R-:W-:Y:S02]  /*2d90*/  ISETP.GE.AND P2, PT, R38.reuse, 0x1, PT ;  /* 0x000000012600780c */ /* 0x040fe40003f46270 */
[----:B------:R-:W-:Y:S01]  /*2da0*/  ISETP.NE.AND P3, PT, R38, 0x1f, PT ;  /* 0x0000001f2600780c */ /* 0x000fe20003f65270 */
[----:B------:R-:W-:Y:S01]  /*2db0*/  IMAD.X R29, RZ, RZ, R27, P0 ;  /* 0x000000ffff1d7224 */ /* 0x000fe200000e061b */
[----:B------:R-:W1:Y:S01]  /*2dc0*/  SHFL.UP PT, R5, R30, 0x1, RZ ;  /* 0x042000001e057989 */ /* 0x000e6200000e00ff */
[----:B------:R-:W-:Y:S02]  /*2dd0*/  ISETP.NE.U32.AND P0, PT, R30, RZ, PT ;  /* 0x000000ff1e00720c */ /* 0x000fe40003f05070 */
[----:B------:R-:W-:Y:S01]  /*2de0*/  ISETP.NE.AND P4, PT, R3, 0x5, PT ;  /* 0x000000050300780c */ /* 0x000fe20003f85270 */
[----:B------:R-:W2:Y:S01]  /*2df0*/  SHFL.UP PT, R6, R29, 0x1, RZ ;  /* 0x042000001d067989 */ /* 0x000ea200000e00ff */
[----:B------:R-:W-:-:S04]  /*2e00*/  ISETP.NE.AND.EX P0, PT, R29, RZ, PT, P0 ;  /* 0x000000ff1d00720c */ /* 0x000fc80003f05300 */
[----:B0-----:R-:W-:-:S04]  /*2e10*/  SEL R7, R7, RZ, !P0 ;  /* 0x000000ff07077207 */ /* 0x001fc80004000000 */
[----:B------:R-:W-:Y:S02]  /*2e20*/  SEL R7, R7, RZ, P2 ;  /* 0x000000ff07077207 */ /* 0x000fe40001000000 */
[----:B-1----:R-:W-:-:S03]  /*2e30*/  SEL R5, R5, RZ, P2 ;  /* 0x000000ff05057207 */ /* 0x002fc60001000000 */
[----:B------:R-:W-:Y:S01]  /*2e40*/  IMAD.IADD R7, R4, 0x1, R7 ;  /* 0x0000000104077824 */ /* 0x000fe200078e0207 */
[----:B--2---:R-:W-:-:S04]  /*2e50*/  SEL R28, R6, RZ, P2 ;  /* 0x000000ff061c7207 */ /* 0x004fc80001000000 */
[----:B------:R-:W0:Y:S01]  /*2e60*/  SHFL.UP PT, R6, R7, 0x2, RZ ;  /* 0x0440000007067989 */ /* 0x000e2200000e00ff */
[----:B------:R-:W-:Y:S02]  /*2e70*/  IADD3 R31, P0, PT, R5, R30, RZ ;  /* 0x0000001e051f7210 */ /* 0x000fe40007f1e0ff */
[----:B------:R-:W-:-:S03]  /*2e80*/  ISETP.GE.AND P2, PT, R38, 0x2, PT ;  /* 0x000000022600780c */ /* 0x000fc60003f46270 */
[----:B------:R-:W-:Y:S01]  /*2e90*/  IMAD.X R28, R28, 0x1, R29, P0 ;  /* 0x000000011c1c7824 */ /* 0x000fe200000e061d */
[----:B------:R-:W1:Y:S01]  /*2ea0*/  SHFL.UP PT, R4, R31, 0x2, RZ ;  /* 0x044000001f047989 */ /* 0x000e6200000e00ff */
[----:B------:R-:W-:-:S03]  /*2eb0*/  ISETP.NE.U32.AND P0, PT, R31, RZ, PT ;  /* 0x000000ff1f00720c */ /* 0x000fc60003f05070 */
[----:B------:R-:W2:Y:S01]  /*2ec0*/  SHFL.UP PT, R5, R28, 0x2, RZ ;  /* 0x044000001c057989 */ /* 0x000ea200000e00ff */
[----:B------:R-:W-:-:S04]  /*2ed0*/  ISETP.NE.AND.EX P0, PT, R28, RZ, PT, P0 ;  /* 0x000000ff1c00720c */ /* 0x000fc80003f05300 */
[----:B0-----:R-:W-:-:S04]  /*2ee0*/  SEL R6, R6, RZ, !P0 ;  /* 0x000000ff06067207 */ /* 0x001fc80004000000 */
[----:B------:R-:W-:Y:S02]  /*2ef0*/  SEL R6, R6, RZ, P2 ;  /* 0x000000ff06067207 */ /* 0x000fe40001000000 */
[----:B-1----:R-:W-:-:S03]  /*2f00*/  SEL R4, R4, RZ, P2 ;  /* 0x000000ff04047207 */ /* 0x002fc60001000000 */
[----:B------:R-:W-:Y:S01]  /*2f10*/  IMAD.IADD R6, R7, 0x1, R6 ;  /* 0x0000000107067824 */ /* 0x000fe200078e0206 */
[----:B------:R-:W-:Y:S02]  /*2f20*/  IADD3 R29, P0, PT, R4, R31, RZ ;  /* 0x0000001f041d7210 */ /* 0x000fe40007f1e0ff */
[----:B--2---:R-:W-:Y:S02]  /*2f30*/  SEL R5, R5, RZ, P2 ;  /* 0x000000ff05057207 */ /* 0x004fe40001000000 */
[----:B------:R-:W0:Y:S01]  /*2f40*/  SHFL.UP PT, R7, R6, 0x4, RZ ;  /* 0x0480000006077989 */ /* 0x000e2200000e00ff */
[----:B------:R-:W-:Y:S02]  /*2f50*/  ISETP.GE.AND P2, PT, R38, 0x4, PT ;  /* 0x000000042600780c */ /* 0x000fe40003f46270 */
        /* <DEDUP_REMOVED lines=18> */
[----:B0-----:R-:W-:Y:S02]  /*3080*/  SEL R6, R6, RZ, !P0 ;  /* 0x000000ff06067207 */ /* 0x001fe40004000000 */
[----:B-1----:R-:W-:Y:S02]  /*3090*/  SEL R4, R4, RZ, P2 ;  /* 0x000000ff04047207 */ /* 0x002fe40001000000 */
[----:B------:R-:W-:Y:S02]  /*30a0*/  SEL R6, R6, RZ, P2 ;  /* 0x000000ff06067207 */ /* 0x000fe40001000000 */
[----:B------:R-:W-:Y:S02]  /*30b0*/  IADD3 R29, P0, PT, R4, R31, RZ ;  /* 0x0000001f041d7210 */ /* 0x000fe40007f1e0ff */
[----:B--2---:R-:W-:Y:S01]  /*30c0*/  SEL R5, R5, RZ, P2 ;  /* 0x000000ff05057207 */ /* 0x004fe20001000000 */
[----:B------:R-:W-:Y:S01]  /*30d0*/  IMAD.IADD R6, R7, 0x1, R6 ;  /* 0x0000000107067824 */ /* 0x000fe200078e0206 */
[----:B------:R-:W-:Y:S01]  /*30e0*/  ISETP.GE.AND P2, PT, R38, 0x10, PT ;  /* 0x000000102600780c */ /* 0x000fe20003f46270 */
[----:B------:R-:W0:Y:S02]  /*30f0*/  SHFL.UP PT, R4, R29, 0x10, RZ ;  /* 0x060000001d047989 */ /* 0x000e2400000e00ff */
[----:B------:R-:W-:Y:S01]  /*3100*/  IMAD.X R28, R5, 0x1, R30, P0 ;  /* 0x00000001051c7824 */ /* 0x000fe200000e061e */
[----:B------:R-:W-:Y:S01]  /*3110*/  ISETP.NE.U32.AND P0, PT, R29, RZ, PT ;  /* 0x000000ff1d00720c */ /* 0x000fe20003f05070 */
[----:B------:R-:W1:Y:S03]  /*3120*/  SHFL.UP PT, R7, R6, 0x10, RZ ;  /* 0x0600000006077989 */ /* 0x000e6600000e00ff */
[----:B------:R-:W-:Y:S01]  /*3130*/  ISETP.NE.AND.EX P0, PT, R28, RZ, PT, P0 ;  /* 0x000000ff1c00720c */ /* 0x000fe20003f05300 */
[----:B------:R-:W2:Y:S01]  /*3140*/  SHFL.UP PT, R5, R28, 0x10, RZ ;  /* 0x060000001c057989 */ /* 0x000ea200000e00ff */
[----:B0-----:R-:W-:-:S02]  /*3150*/  SEL R4, R4, RZ, P2 ;  /* 0x000000ff04047207 */ /* 0x001fc40001000000 */
[----:B-1----:R-:W-:Y:S02]  /*3160*/  SEL R7, R7, RZ, !P0 ;  /* 0x000000ff07077207 */ /* 0x002fe40004000000 */
[----:B------:R-:W-:Y:S02]  /*3170*/  IADD3 R4, P0, PT, R4, R29, RZ ;  /* 0x0000001d04047210 */ /* 0x000fe40007f1e0ff */
[----:B--2---:R-:W-:Y:S02]  /*3180*/  SEL R5, R5, RZ, P2 ;  /* 0x000000ff05057207 */ /* 0x004fe40001000000 */
[----:B------:R-:W-:-:S03]  /*3190*/  SEL R7, R7, RZ, P2 ;  /* 0x000000ff07077207 */ /* 0x000fc60001000000 */
[----:B------:R-:W-:Y:S01]  /*31a0*/  IMAD.X R5, R5, 0x1, R28, P0 ;  /* 0x0000000105057824 */ /* 0x000fe200000e061c */
[----:B------:R-:W-:Y:S01]  /*31b0*/  @!P3 LEA R28, R3, UR4, 0x4 ;  /* 0x00000004031cbc11 */ /* 0x000fe2000f8e20ff */
[----:B------:R-:W-:-:S04]  /*31c0*/  IMAD.IADD R41, R6, 0x1, R7 ;  /* 0x0000000106297824 */ /* 0x000fc800078e0207 */
[----:B------:R-:W-:Y:S04]  /*31d0*/  @!P3 STS.64 [R28], R4 ;  /* 0x000000041c00b388 */ /* 0x000fe80000000a00 */
[----:B------:R-:W-:Y:S01]  /*31e0*/  @!P3 STS [R28+0x8], R41 ;  /* 0x000008291c00b388 */ /* 0x000fe20000000800 */
[----:B------:R-:W-:Y:S01]  /*31f0*/  BAR.SYNC.DEFER_BLOCKING 0x0 ;  /* 0x0000000000007b1d */ /* 0x000fe20000010000 */
[----:B------:R-:W-:-:S05]  /*3200*/  ISETP.NE.AND P3, PT, R3, 0x2, PT ;  /* 0x000000020300780c */ /* 0x000fca0003f65270 */
[----:B------:R-:W0:Y:S04]  /*3210*/  LDS.64 R32, [UR4+0x10] ;  /* 0x00001004ff207984 */ /* 0x000e280008000a00 */
[----:B------:R-:W1:Y:S04]  /*3220*/  LDS.64 R34, [UR4] ;  /* 0x00000004ff227984 */ /* 0x000e680008000a00 */
[----:B------:R-:W2:Y:S04]  /*3230*/  LDS R44, [UR4+0x8] ;  /* 0x00000804ff2c7984 */ /* 0x000ea80008000800 */
[----:B------:R-:W3:Y:S04]  /*3240*/  LDS.64 R36, [UR4+0x20] ;  /* 0x00002004ff247984 */ /* 0x000ee80008000a00 */
[----:B------:R-:W4:Y:S04]  /*3250*/  LDS R45, [UR4+0x18] ;  /* 0x00001804ff2d7984 */ /* 0x000f280008000800 */
[----:B------:R-:W5:Y:S04]  /*3260*/  LDS.64 R30, [UR4+0x30] ;  /* 0x00003004ff1e7984 */ /* 0x000f680008000a00 */
[----:B------:R-:W5:Y:S04]  /*3270*/  LDS R46, [UR4+0x28] ;  /* 0x00002804ff2e7984 */ /* 0x000f680008000800 */
[----:B------:R-:W5:Y:S04]  /*3280*/  LDS.64 R6, [UR4+0x40] ;  /* 0x00004004ff067984 */ /* 0x000f680008000a00 */
[----:B------:R-:W5:Y:S04]  /*3290*/  LDS R43, [UR4+0x38] ;  /* 0x00003804ff2b7984 */ /* 0x000f680008000800 */
[----:B------:R-:W5:Y:S01]  /*32a0*/  LDS.64 R28, [UR4+0x50] ;  /* 0x00005004ff1c7984 */ /* 0x000f620008000a00 */
[----:B0-----:R-:W-:-:S03]  /*32b0*/  ISETP.NE.U32.AND P0, PT, R32, RZ, PT ;  /* 0x000000ff2000720c */ /* 0x001fc60003f05070 */
[----:B------:R-:W0:Y:S01]  /*32c0*/  LDS R42, [UR4+0x48] ;  /* 0x00004804ff2a7984 */ /* 0x000e220008000800 */
[----:B-1----:R-:W-:Y:S02]  /*32d0*/  IADD3 R47, P2, PT, R34, R32, RZ ;  /* 0x00000020222f7210 */ /* 0x002fe40007f5e0ff */
[----:B------:R-:W-:Y:S02]  /*32e0*/  ISETP.NE.AND.EX P0, PT, R33, RZ, PT, P0 ;  /* 0x000000ff2100720c */ /* 0x000fe40003f05300 */
[----:B------:R-:W-:Y:S01]  /*32f0*/  SEL R48, R47, R34, !P3 ;  /* 0x000000222f307207 */ /* 0x000fe20005800000 */
[----:B------:R-:W-:Y:S01]  /*3300*/  IMAD.X R49, R35, 0x1, R33, P2 ;  /* 0x0000000123317824 */ /* 0x000fe200010e0621 */
[----:B--2---:R-:W-:Y:S02]  /*3310*/  SEL R32, R44, RZ, !P0 ;  /* 0x000000ff2c207207 */ /* 0x004fe40004000000 */
[C---:B---3--:R-:W-:Y:S02]  /*3320*/  ISETP.NE.U32.AND P0, PT, R36.reuse, RZ, PT ;  /* 0x000000ff2400720c */ /* 0x048fe40003f05070 */
[----:B------:R-:W-:-:S02]  /*3330*/  IADD3 R47, P2, PT, R36, R47, RZ ;  /* 0x0000002f242f7210 */ /* 0x000fc40007f5e0ff */
[----:B------:R-:W-:Y:S01]  /*3340*/  ISETP.NE.AND.EX P0, PT, R37, RZ, PT, P0 ;  /* 0x000000ff2500720c */ /* 0x000fe20003f05300 */
[----:B----4-:R-:W-:Y:S01]  /*3350*/  IMAD.IADD R45, R45, 0x1, R32 ;  /* 0x000000012d2d7824 */ /* 0x010fe200078e0220 */
[----:B------:R-:W-:Y:S01]  /*3360*/  SEL R34, R49, R35, !P3 ;  /* 0x0000002331227207 */ /* 0x000fe20005800000 */
[----:B------:R-:W-:Y:S01]  /*3370*/  IMAD.X R37, R37, 0x1, R49, P2 ;  /* 0x0000000125257824 */ /* 0x000fe200010e0631 */
[----:B------:R-:W-:Y:S01]  /*3380*/  ISETP.NE.AND P2, PT, R3, 0x3, PT ;  /* 0x000000030300780c */ /* 0x000fe20003f45270 */
[----:B------:R-:W1:Y:S01]  /*3390*/  LDS.64 R32, [UR4+0x60] ;  /* 0x00006004ff207984 */ /* 0x000e620008000a00 */
[----:B------:R-:W-:Y:S02]  /*33a0*/  SEL R44, R45, R44, !P3 ;  /* 0x0000002c2d2c7207 */ /* 0x000fe40005800000 */
[----:B------:R-:W-:Y:S01]  /*33b0*/  SEL R48, R47, R48, !P2 ;  /* 0x000000302f307207 */ /* 0x000fe20005000000 */
[----:B------:R-:W2:Y:S01]  /*33c0*/  LDS R35, [UR4+0x58] ;  /* 0x00005804ff237984 */ /* 0x000ea20008000800 */
[----:B------:R-:W-:-:S02]  /*33d0*/  SEL R45, R45, RZ, !P0 ;  /* 0x000000ff2d2d7207 */ /* 0x000fc40004000000 */
[C---:B-----5:R-:W-:Y:S02]  /*33e0*/  IADD3 R47, P3, PT, R30.reuse, R47, RZ ;  /* 0x0000002f1e2f7210 */ /* 0x060fe40007f7e0ff */
[----:B------:R-:W-:Y:S01]  /*33f0*/  ISETP.NE.U32.AND P0, PT, R30, RZ, PT ;  /* 0x000000ff1e00720c */ /* 0x000fe20003f05070 */
[----:B------:R-:W-:Y:S01]  /*3400*/  IMAD.IADD R45, R46, 0x1, R45 ;  /* 0x000000012e2d7824 */ /* 0x000fe200078e022d */
[----:B------:R-:W-:Y:S01]  /*3410*/  SEL R46, R37, R34, !P2 ;  /* 0x00000022252e7207 */ /* 0x000fe20005000000 */
[C---:B------:R-:W-:Y:S01]  /*3420*/  IMAD.X R49, R31.reuse, 0x1, R37, P3 ;  /* 0x000000011f317824 */ /* 0x040fe200018e0625 */
[----:B------:R-:W-:Y:S01]  /*3430*/  ISETP.NE.AND.EX P0, PT, R31, RZ, PT, P0 ;  /* 0x000000ff1f00720c */ /* 0x000fe20003f05300 */
[----:B------:R-:W-:Y:S01]  /*3440*/  LDS R34, [UR4+0x68] ;  /* 0x00006804ff227984 */ /* 0x000fe20008000800 */
[----:B------:R-:W-:Y:S02]  /*3450*/  ISETP.NE.U32.AND P6, PT, R6, RZ, PT ;  /* 0x000000ff0600720c */ /* 0x000fe40003fc5070 */
[C---:B------:R-:W-:Y:S01]  /*3460*/  SEL R36, R45.reuse, RZ, !P0 ;  /* 0x000000ff2d247207 */ /* 0x040fe20004000000 */
[----:B------:R-:W3:Y:S01]  /*3470*/  LDS.64 R30, [UR4+0x70] ;  /* 0x00007004ff1e7984 */ /* 0x000ee20008000a00 */
[----:B------:R-:W-:-:S02]  /*3480*/  SEL R44, R45, R44, !P2 ;  /* 0x0000002c2d2c7207 */ /* 0x000fc40005000000 */
[----:B------:R-:W-:Y:S01]  /*3490*/  ISETP.NE.AND.EX P6, PT, R7, RZ, PT, P6 ;  /* 0x000000ff0700720c */ /* 0x000fe20003fc5360 */
[----:B------:R-:W-:Y:S01]  /*34a0*/  IMAD.IADD R43, R43, 0x1, R36 ;  /* 0x000000012b2b7824 */ /* 0x000fe200078e0224 */
[----:B------:R-:W4:Y:S01]  /*34b0*/  LDS R37, [UR4+0x78] ;  /* 0x00007804ff257984 */ /* 0x000f220008000800 */
[----:B------:R-:W-:Y:S02]  /*34c0*/  ISETP.NE.U32.AND P0, PT, R28, RZ, PT ;  /* 0x000000ff1c00720c */ /* 0x000fe40003f05070 */
[----:B------:R-:W-:Y:S02]  /*34d0*/  ISETP.NE.AND P3, PT, R3, 0x6, PT ;  /* 0x000000060300780c */ /* 0x000fe40003f65270 */
[C---:B------:R-:W-:Y:S02]  /*34e0*/  SEL R44, R43.reuse, R44, !P5 ;  /* 0x0000002c2b2c7207 */ /* 0x040fe40006800000 */
[----:B------:R-:W-:Y:S02]  /*34f0*/  SEL R43, R43, RZ, !P6 ;  /* 0x000000ff2b2b7207 */ /* 0x000fe40007000000 */
[----:B------:R-:W-:-:S02]  /*3500*/  ISETP.NE.AND P2, PT, R3, 0x7, PT ;  /* 0x000000070300780c */ /* 0x000fc40003f45270 */
[----:B------:R-:W-:Y:S01]  /*3510*/  SEL R36, R47, R48, !P5 ;  /* 0x000000302f247207 */ /* 0x000fe20006800000 */
[----:B0-----:R-:W-:Y:S01]  /*3520*/  IMAD.IADD R43, R42, 0x1, R43 ;  /* 0x000000012a2b7824 */ /* 0x001fe200078e022b */
[----:B------:R-:W-:Y:S02]  /*3530*/  SEL R46, R49, R46, !P5 ;  /* 0x0000002e312e7207 */ /* 0x000fe40006800000 */
[----:B------:R-:W-:Y:S02]  /*3540*/  IADD3 R3, P5, PT, R6, R47, RZ ;  /* 0x0000002f06037210 */ /* 0x000fe40007fbe0ff */
[----:B------:R-:W-:Y:S02]  /*3550*/  ISETP.NE.AND.EX P0, PT, R29, RZ, PT, P0 ;  /* 0x000000ff1d00720c */ /* 0x000fe40003f05300 */
[----:B------:R-:W-:Y:S01]  /*3560*/  SEL R36, R3, R36, !P4 ;  /* 0x0000002403247207 */ /* 0x000fe20006000000 */
[----:B------:R-:W-:Y:S01]  /*3570*/  IMAD.X R45, R7, 0x1, R49, P5 ;  /* 0x00000001072d7824 */ /* 0x000fe200028e0631 */
[----:B------:R-:W-:-:S02]  /*3580*/  SEL R6, R43, RZ, !P0 ;  /* 0x000000ff2b067207 */ /* 0x000fc40004000000 */
[----:B------:R-:W-:Y:S02]  /*3590*/  IADD3 R7, P5, PT, R28, R3, RZ ;  /* 0x000000031c077210 */ /* 0x000fe40007fbe0ff */
[C---:B-1----:R-:W-:Y:S01]  /*35a0*/  ISETP.NE.U32.AND P0, PT, R32.reuse, RZ, PT ;  /* 0x000000ff2000720c */ /* 0x042fe20003f05070 */
[----:B--2---:R-:W-:Y:S01]  /*35b0*/  IMAD.IADD R35, R35, 0x1, R6 ;  /* 0x0000000123237824 */ /* 0x004fe200078e0206 */
[----:B------:R-:W-:Y:S01]  /*35c0*/  SEL R44, R43, R44, !P4 ;  /* 0x0000002c2b2c7207 */ /* 0x000fe20006000000 */
[----:B------:R-:W0:Y:S01]  /*35d0*/  SHFL.UP PT, R28, R5, 0x1, RZ ;  /* 0x04200000051c7989 */ /* 0x000e2200000e00ff */
[----:B------:R-:W-:Y:S01]  /*35e0*/  SEL R42, R45, R46, !P4 ;  /* 0x0000002e2d2a7207 */ /* 0x000fe20006000000 */
[----:B------:R-:W-:Y:S01]  /*35f0*/  IMAD.X R45, R29, 0x1, R45, P5 ;  /* 0x000000011d2d7824 */ /* 0x000fe200028e062d */
[----:B------:R-:W-:Y:S01]  /*3600*/  IADD3 R43, P4, PT, R32, R7, RZ ;  /* 0x00000007202b7210 */ /* 0x000fe20007f9e0ff */
[----:B------:R1:W2:Y:S01]  /*3610*/  SHFL.UP PT, R29, R4, 0x1, RZ ;  /* 0x04200000041d7989 */ /* 0x0002a200000e00ff */
[----:B------:R-:W-:-:S02]  /*3620*/  ISETP.NE.AND.EX P0, PT, R33, RZ, PT, P0 ;  /* 0x000000ff2100720c */ /* 0x000fc40003f05300 */
[----:B------:R-:W-:Y:S01]  /*3630*/  SEL R44, R35, R44, !P3 ;  /* 0x0000002c232c7207 */ /* 0x000fe20005800000 */
[----:B------:R-:W-:Y:S01]  /*3640*/  IMAD.X R33, R33, 0x1, R45, P4 ;  /* 0x0000000121217824 */ /* 0x000fe200020e062d */
[----:B------:R-:W-:Y:S01]  /*3650*/  SEL R35, R35, RZ, !P0 ;  /* 0x000000ff23237207 */ /* 0x000fe20004000000 */
[----:B------:R0:W0:Y:S01]  /*3660*/  SHFL.UP PT, R3, R41, 0x1, RZ ;  /* 0x0420000029037989 */ /* 0x00002200000e00ff */
[----:B------:R-:W-:Y:S02]  /*3670*/  ISETP.GE.U32.AND P4, PT, R40, 0x20, PT ;  /* 0x000000202800780c */ /* 0x000fe40003f86070 */
[----:B---3--:R-:W-:Y:S02]  /*3680*/  ISETP.NE.U32.AND P0, PT, R30, RZ, PT ;  /* 0x000000ff1e00720c */ /* 0x008fe40003f05070 */
[----:B------:R-:W-:Y:S01]  /*3690*/  SEL R6, R7, R36, !P3 ;  /* 0x0000002407067207 */ /* 0x000fe20005800000 */
[----:B------:R-:W-:Y:S01]  /*36a0*/  IMAD.IADD R7, R34, 0x1, R35 ;  /* 0x0000000122077824 */ /* 0x000fe200078e0223 */
[----:B------:R-:W-:-:S02]  /*36b0*/  ISETP.NE.AND.EX P0, PT, R31, RZ, PT, P0 ;  /* 0x000000ff1f00720c */ /* 0x000fc40003f05300 */
[----:B------:R-:W-:Y:S02]  /*36c0*/  SEL R32, R45, R42, !P3 ;  /* 0x0000002a2d207207 */ /* 0x000fe40005800000 */
[----:B------:R-:W-:Y:S02]  /*36d0*/  IADD3 R35, P3, PT, R30, R43, RZ ;  /* 0x0000002b1e237210 */ /* 0x000fe40007f7e0ff */
[----:B-1----:R-:W-:Y:S02]  /*36e0*/  SEL R4, R7, RZ, !P0 ;  /* 0x000000ff07047207 */ /* 0x002fe40004000000 */
[----:B------:R-:W-:Y:S01]  /*36f0*/  SEL R6, R43, R6, !P2 ;  /* 0x000000062b067207 */ /* 0x000fe20005000000 */
[----:B------:R-:W-:Y:S01]  /*3700*/  IMAD.X R36, R31, 0x1, R33, P3 ;  /* 0x000000011f247824 */ /* 0x000fe200018e0621 */
[----:B------:R-:W-:Y:S01]  /*3710*/  SEL R7, R7, R44, !P2 ;  /* 0x0000002c07077207 */ /* 0x000fe20005000000 */
[----:B----4-:R-:W-:Y:S01]  /*3720*/  IMAD.IADD R37, R37, 0x1, R4 ;  /* 0x0000000125257824 */ /* 0x010fe200078e0204 */
[----:B------:R-:W-:Y:S01]  /*3730*/  SEL R5, R33, R32, !P2 ;  /* 0x0000002021057207 */ /* 0x000fe20005000000 */
[----:B--2---:R-:W-:Y:S06]  /*3740*/  @!P4 BRA `(.L_x_744) ;  /* 0x00000000002cc947 */ /* 0x004fec0003800000 */
[----:B------:R-:W-:Y:S02]  /*3750*/  ISETP.NE.AND P1, PT, R38, RZ, PT ;  /* 0x000000ff2600720c */ /* 0x000fe40003f25270 */
[C---:B------:R-:W-:Y:S02]  /*3760*/  ISETP.NE.U32.AND P0, PT, R29.reuse, RZ, PT ;  /* 0x000000ff1d00720c */ /* 0x040fe40003f05070 */
[----:B------:R-:W-:Y:S02]  /*3770*/  SEL R29, R29, RZ, P1 ;  /* 0x000000ff1d1d7207 */ /* 0x000fe40000800000 */
[C---:B0-----:R-:W-:Y:S02]  /*3780*/  ISETP.NE.AND.EX P0, PT, R28.reuse, RZ, PT, P0 ;  /* 0x000000ff1c00720c */ /* 0x041fe40003f05300 */
[----:B------:R-:W-:Y:S02]  /*3790*/  SEL R28, R28, RZ, P1 ;  /* 0x000000ff1c1c7207 */ /* 0x000fe40000800000 */
[----:B------:R-:W-:-:S02]  /*37a0*/  SEL R4, R7, RZ, !P0 ;  /* 0x000000ff07047207 */ /* 0x000fc40004000000 */
[----:B------:R-:W-:-:S03]  /*37b0*/  IADD3 R29, P0, PT, R29, R6, RZ ;  /* 0x000000061d1d7210 */ /* 0x000fc60007f1e0ff */
[----:B------:R-:W-:Y:S02]  /*37c0*/  @P1 IMAD.IADD R7, R3, 0x1, R4 ;  /* 0x0000000103071824 */ /* 0x000fe400078e0204 */
[----:B------:R-:W-:Y:S02]  /*37d0*/  IMAD.X R28, R28, 0x1, R5, P0 ;  /* 0x000000011c1c7824 */ /* 0x000fe400000e0605 */
[----:B------:R-:W-:Y:S01]  /*37e0*/  IMAD.MOV.U32 R3, RZ, RZ, R7 ;  /* 0x000000ffff037224 */ /* 0x000fe200078e0007 */
[----:B------:R-:W-:Y:S06]  /*37f0*/  BRA `(.L_x_745) ;  /* 0x0000001000387947 */ /* 0x000fec0003800000 */
.L_x_744:
[----:B------:R-:W1:Y:S01]  /*3800*/  LDC.64 R30, c[0x0][0x3a8] ;  /* 0x0000ea00ff1e7b82 */ /* 0x000e620000000a00 */
[----:B------:R-:W2:Y:S01]  /*3810*/  LDCU UR5, c[0x0][0x370] ;  /* 0x00006e00ff0577ac */ /* 0x000ea20008000800 */
[----:B------:R-:W-:Y:S01]  /*3820*/  @!P1 IMAD.MOV.U32 R6, RZ, RZ, R35 ;  /* 0x000000ffff069224 */ /* 0x000fe200078e0023 */
[----:B------:R3:W-:Y:S01]  /*3830*/  @!P1 STS [UR4+0xd0], R37 ;  /* 0x0000d025ff009988 */ /* 0x0007e20008000804 */
[----:B------:R-:W-:Y:S01]  /*3840*/  @!P1 IMAD.MOV.U32 R7, RZ, RZ, R36 ;  /* 0x000000ffff079224 */ /* 0x000fe200078e0024 */
[----:B------:R-:W-:Y:S01]  /*3850*/  LOP3.LUT R32, RZ, R40, RZ, 0x33, !PT ;  /* 0x00000028ff207212 */ /* 0x000fe200078e33ff */
[----:B------:R-:W-:Y:S02]  /*3860*/  @!P1 IMAD.MOV.U32 R4, RZ, RZ, R37 ;  /* 0x000000ffff049224 */ /* 0x000fe400078e0025 */
[----:B------:R-:W-:Y:S01]  /*3870*/  @!P1 IMAD.MOV.U32 R5, RZ, RZ, 0x64 ;  /* 0x00000064ff059424 */ /* 0x000fe200078e00ff */
[----:B------:R3:W-:Y:S01]  /*3880*/  @!P1 STS.64 [UR4+0xc8], R6 ;  /* 0x0000c806ff009988 */ /* 0x0007e20008000a04 */
[----:B--2---:R-:W-:Y:S01]  /*3890*/  UISETP.GT.U32.AND UP0, UPT, UR5, 0x1f3, UPT ;  /* 0x000001f30500788c */ /* 0x004fe2000bf04070 */
[----:B-1----:R-:W-:-:S05]  /*38a0*/  IMAD.WIDE.U32 R30, R39, 0x10, R30 ;  /* 0x00000010271e7825 */ /* 0x002fca00078e001e */
[----:B------:R3:W-:Y:S03]  /*38b0*/  @!P1 ST.E.128.STRONG.GPU desc[UR8][R30.64+0x200], R4 ;  /* 0x000200041e009985 */ /* 0x0007e6000c10fd08 */
[----:B------:R-:W-:Y:S05]  /*38c0*/  BRA.U UP0, `(.L_x_746) ;  /* 0x0000000100087547 */ /* 0x000fea000b800000 */
[----:B------:R1:W-:Y:S06]  /*38d0*/  MEMBAR.SC.CTA ;  /* 0x0000000000007992 */ /* 0x0003ec0000000000 */
[----:B-1----:R-:W-:Y:S05]  /*38e0*/  BRA `(.L_x_747) ;  /* 0x0000000000087947 */ /* 0x002fea0003800000 */
.L_x_746:
[----:B------:R-:W-:Y:S05]  /*38f0*/  NANOSLEEP 0x1c2 ;  /* 0x000001c20000795d */ /* 0x000fea0003800000 */
[----:B------:R-:W-:Y:S01]  /*3900*/  NOP ;  /* 0x0000000000007918 */ /* 0x000fe20000000000 */
.L_x_747:
[----:B---3--:R-:W-:-:S07]  /*3910*/  IMAD.WIDE R30, R32, 0x10, R30 ;  /* 0x00000010201e7825 */ /* 0x008fce00078e021e */
.L_x_749:
[----:B------:R-:W2:Y:S01]  /*3920*/  LD.E.128.STRONG.GPU R4, desc[UR8][R30.64+0x200] ;  /* 0x000200081e047980 */ /* 0x000ea2000c10fd00 */
[----:B------:R-:W-:Y:S05]  /*3930*/  YIELD ;  /* 0x0000000000007946 */ /* 0x000fea0003800000 */
[----:B------:R-:W-:Y:S01]  /*3940*/  UMOV UR5, 0xffffffff ;  /* 0xffffffff00057882 */ /* 0x000fe20000000000 */
[----:B--2---:R-:W-:Y:S02]  /*3950*/  ISETP.NE.AND P0, PT, R5, 0x63, PT ;  /* 0x000000630500780c */ /* 0x004fe40003f05270 */
[----:B------:R-:W-:Y:S11]  /*3960*/  BRA.DIV UR5, `(.L_x_748) ;  /* 0x0000008e05687947 */ /* 0x000ff6000b800000 */
[----:B------:R-:W-:-:S13]  /*3970*/  VOTE.ANY P0, !P0 ;  /* 0x0000000000ff7806 */ /* 0x000fda0004000100 */
.L_x_892:
[----:B------:R-:W-:Y:S05]  /*3980*/  @P0 BRA `(.L_x_749) ;  /* 0xfffffffc00e40947 */ /* 0x000fea000383ffff */
[----:B------:R-:W-:Y:S01]  /*3990*/  UMOV UR5, 0xffffffff ;  /* 0xffffffff00057882 */ /* 0x000fe20000000000 */
[----:B------:R-:W-:Y:S01]  /*39a0*/  ISETP.NE.AND P0, PT, R5, 0x65, PT ;  /* 0x000000650500780c */ /* 0x000fe20003f05270 */
[----:B0-----:R-:W-:Y:S02]  /*39b0*/  IMAD.MOV.U32 R41, RZ, RZ, R6 ;  /* 0x000000ffff297224 */ /* 0x001fe400078e0006 */
[----:B------:R-:W-:Y:S02]  /*39c0*/  IMAD.MOV.U32 R42, RZ, RZ, R7 ;  /* 0x000000ffff2a7224 */ /* 0x000fe400078e0007 */
[----:B------:R-:W-:Y:S01]  /*39d0*/  IMAD.MOV.U32 R40, RZ, RZ, R4 ;  /* 0x000000ffff287224 */ /* 0x000fe200078e0004 */
[----:B------:R-:W-:Y:S07]  /*39e0*/  BRA.DIV UR5, `(.L_x_750) ;  /* 0x0000008e056c7947 */ /* 0x000fee000b800000 */
[----:B------:R-:W0:Y:S01]  /*39f0*/  S2R R47, SR_GEMASK ;  /* 0x00000000002f7919 */ /* 0x000e220000003c00 */
[----:B------:R-:W-:-:S04]  /*3a00*/  VOTE.ANY R34, PT, !P0 ;  /* 0x0000000000227806 */ /* 0x000fc800040e0100 */
[----:B0-----:R-:W-:-:S05]  /*3a10*/  LOP3.LUT R34, R34, 0x80000000, R47, 0xec, !PT ;  /* 0x8000000022227812 */ /* 0x001fca00078eec2f */
[----:B------:R-:W-:-:S05]  /*3a20*/  VIADD R7, R34, 0xffffffff ;  /* 0xffffffff22077836 */ /* 0x000fca0000000000 */
[----:B------:R-:W-:-:S04]  /*3a30*/  LOP3.LUT R7, R34, R7, RZ, 0xc, !PT ;  /* 0x0000000722077212 */ /* 0x000fc800078e0cff */
[----:B------:R-:W0:Y:S02]  /*3a40*/  POPC R33, R7 ;  /* 0x0000000700217309 */ /* 0x000e240000000000 */
[----:B0-----:R0:W1:Y:S04]  /*3a50*/  SHFL.DOWN PT, R30, R41, 0x1, R33 ;  /* 0x08200000291e7989 */ /* 0x00106800000e0021 */
[----:B------:R0:W2:Y:S04]  /*3a60*/  SHFL.DOWN PT, R31, R42, 0x1, R33 ;  /* 0x082000002a1f7989 */ /* 0x0000a800000e0021 */
[----:B------:R0:W3:Y:S02]  /*3a70*/  SHFL.DOWN PT, R6, R40, 0x1, R33 ;  /* 0x0820000028067989 */ /* 0x0000e400000e0021 */
.L_x_898:
[----:B------:R-:W-:Y:S01]  /*3a80*/  ISETP.GE.AND P2, PT, R38, R33, PT ;  /* 0x000000212600720c */ /* 0x000fe20003f46270 */
[----:B------:R-:W-:-:S12]  /*3a90*/  UMOV UR5, 0xffffffff ;  /* 0xffffffff00057882 */ /* 0x000fd80000000000 */
[----:B------:R-:W-:Y:S02]  /*3aa0*/  @!P2 ISETP.NE.U32.AND P0, PT, R41, RZ, PT ;  /* 0x000000ff2900a20c */ /* 0x000fe40003f05070 */
[----:B-1----:R-:W-:Y:S02]  /*3ab0*/  @!P2 IADD3 R30, P3, PT, R30, R41, RZ ;  /* 0x000000291e1ea210 */ /* 0x002fe40007f7e0ff */
[----:B------:R-:W-:-:S03]  /*3ac0*/  @!P2 ISETP.NE.AND.EX P0, PT, R42, RZ, PT, P0 ;  /* 0x000000ff2a00a20c */ /* 0x000fc60003f05300 */
[----:B0-----:R-:W-:Y:S02]  /*3ad0*/  @!P2 IMAD.MOV.U32 R41, RZ, RZ, R30 ;  /* 0x000000ffff29a224 */ /* 0x001fe400078e001e */
[----:B--2---:R-:W-:Y:S01]  /*3ae0*/  @!P2 IMAD.X R30, R31, 0x1, R42, P3 ;  /* 0x000000011f1ea824 */ /* 0x004fe200018e062a */
[----:B---3--:R-:W-:Y:S01]  /*3af0*/  @!P2 SEL R31, R6, RZ, !P0 ;  /* 0x000000ff061fa207 */ /* 0x008fe20004000000 */
[----:B------:R-:W-:Y:S06]  /*3b00*/  BRA.DIV UR5, `(.L_x_751) ;  /* 0x0000008e05987947 */ /* 0x000fec000b800000 */
.L_x_901:
[----:B------:R-:W-:Y:S01]  /*3b10*/  UMOV UR5, 0xffffffff ;  /* 0xffffffff00057882 */ /* 0x000fe20000000000 */
[----:B------:R-:W-:Y:S02]  /*3b20*/  @!P2 IMAD.MOV.U32 R42, RZ, RZ, R30 ;  /* 0x000000ffff2aa224 */ /* 0x000fe400078e001e */
[----:B------:R-:W-:Y:S01]  /*3b30*/  @!P2 IMAD.IADD R40, R40, 0x1, R31 ;  /* 0x000000012828a824 */ /* 0x000fe200078e021f */
[----:B------:R-:W-:Y:S06]  /*3b40*/  BRA.DIV UR5, `(.L_x_752) ;  /* 0x0000008e05a87947 */ /* 0x000fec000b800000 */
[----:B------:R0:W1:Y:S04]  /*3b50*/  SHFL.DOWN PT, R30, R41, 0x2, R33 ;  /* 0x08400000291e7989 */ /* 0x00006800000e0021 */
[----:B------:R0:W2:Y:S04]  /*3b60*/  SHFL.DOWN PT, R31, R42, 0x2, R33 ;  /* 0x084000002a1f7989 */ /* 0x0000a800000e0021 */
[----:B------:R0:W3:Y:S02]  /*3b70*/  SHFL.DOWN PT, R6, R40, 0x2, R33 ;  /* 0x0840000028067989 */ /* 0x0000e400000e0021 */
.L_x_906:
[----:B------:R-:W-:Y:S01]  /*3b80*/  VIADD R46, R38, 0x2 ;  /* 0x00000002262e7836 */ /* 0x000fe20000000000 */
[----:B------:R-:W-:-:S04]  /*3b90*/  UMOV UR5, 0xffffffff ;  /* 0xffffffff00057882 */ /* 0x000fc80000000000 */
[----:B------:R-:W-:-:S13]  /*3ba0*/  ISETP.GT.AND P2, PT, R46, R33, PT ;  /* 0x000000212e00720c */ /* 0x000fda0003f44270 */
[----:B------:R-:W-:Y:S02]  /*3bb0*/  @!P2 ISETP.NE.U32.AND P0, PT, R41, RZ, PT ;  /* 0x000000ff2900a20c */ /* 0x000fe40003f05070 */
[----:B-1----:R-:W-:Y:S02]  /*3bc0*/  @!P2 IADD3 R30, P3, PT, R30, R41, RZ ;  /* 0x000000291e1ea210 */ /* 0x002fe40007f7e0ff */
[----:B------:R-:W-:-:S03]  /*3bd0*/  @!P2 ISETP.NE.AND.EX P0, PT, R42, RZ, PT, P0 ;  /* 0x000000ff2a00a20c */ /* 0x000fc60003f05300 */
[----:B--2---:R-:W-:Y:S01]  /*3be0*/  @!P2 IMAD.X R43, R31, 0x1, R42, P3 ;  /* 0x000000011f2ba824 */ /* 0x004fe200018e062a */
[----:B---3--:R-:W-:Y:S01]  /*3bf0*/  @!P2 SEL R31, R6, RZ, !P0 ;  /* 0x000000ff061fa207 */ /* 0x008fe20004000000 */
[----:B------:R-:W-:Y:S08]  /*3c00*/  BRA.DIV UR5, `(.L_x_753) ;  /* 0x0000008e05cc7947 */ /* 0x000ff0000b800000 */
.L_x_909:
[----:B------:R-:W-:Y:S01]  /*3c10*/  UMOV UR5, 0xffffffff ;  /* 0xffffffff00057882 */ /* 0x000fe20000000000 */
[----:B0-----:R-:W-:Y:S02]  /*3c20*/  @!P2 IMAD.MOV.U32 R41, RZ, RZ, R30 ;  /* 0x000000ffff29a224 */ /* 0x001fe400078e001e */
[----:B------:R-:W-:Y:S02]  /*3c30*/  @!P2 IMAD.MOV.U32 R42, RZ, RZ, R43 ;  /* 0x000000ffff2aa224 */ /* 0x000fe400078e002b */
[----:B------:R-:W-:Y:S01]  /*3c40*/  @!P2 IMAD.IADD R40, R40, 0x1, R31 ;  /* 0x000000012828a824 */ /* 0x000fe200078e021f */
[----:B------:R-:W-:Y:S06]  /*3c50*/  BRA.DIV UR5, `(.L_x_754) ;  /* 0x0000008e05d87947 */ /* 0x000fec000b800000 */
[----:B------:R0:W1:Y:S04]  /*3c60*/  SHFL.DOWN PT, R30, R41, 0x4, R33 ;  /* 0x08800000291e7989 */ /* 0x00006800000e0021 */
[----:B------:R0:W2:Y:S04]  /*3c70*/  SHFL.DOWN PT, R31, R42, 0x4, R33 ;  /* 0x088000002a1f7989 */ /* 0x0000a800000e0021 */
[----:B------:R0:W3:Y:S02]  /*3c80*/  SHFL.DOWN PT, R6, R40, 0x4, R33 ;  /* 0x0880000028067989 */ /* 0x0000e400000e0021 */
.L_x_914:
        /* <DEDUP_REMOVED lines=9> */
.L_x_917:
        /* <DEDUP_REMOVED lines=8> */
.L_x_922:
        /* <DEDUP_REMOVED lines=9> */
.L_x_925:
        /* <DEDUP_REMOVED lines=8> */
.L_x_930:
[----:B------:R-:W-:Y:S01]  /*3eb0*/  VIADD R43, R38, 0x10 ;  /* 0x00000010262b7836 */ /* 0x000fe20000000000 */
[----:B------:R-:W4:Y:S01]  /*3ec0*/  LDC.64 R30, c[0x0][0x3a8] ;  /* 0x0000ea00ff1e7b82 */ /* 0x000f220000000a00 */
[----:B------:R-:W-:Y:S01]  /*3ed0*/  UMOV UR5, 0xffffffff ;  /* 0xffffffff00057882 */ /* 0x000fe20000000000 */
[----:B------:R-:W-:Y:S02]  /*3ee0*/  ISETP.NE.AND P0, PT, R5, 0x65, PT ;  /* 0x000000650500780c */ /* 0x000fe40003f05270 */
[----:B------:R-:W-:-:S13]  /*3ef0*/  ISETP.GT.AND P3, PT, R43, R33, PT ;  /* 0x000000212b00720c */ /* 0x000fda0003f64270 */
[----:B------:R-:W-:Y:S02]  /*3f00*/  @!P3 ISETP.NE.U32.AND P2, PT, R41, RZ, PT ;  /* 0x000000ff2900b20c */ /* 0x000fe40003f45070 */
[----:B-1----:R-:W-:Y:S02]  /*3f10*/  @!P3 IADD3 R48, P4, PT, R48, R41, RZ ;  /* 0x000000293030b210 */ /* 0x002fe40007f9e0ff */
[----:B------:R-:W-:Y:S02]  /*3f20*/  @!P3 ISETP.NE.AND.EX P2, PT, R42, RZ, PT, P2 ;  /* 0x000000ff2a00b20c */ /* 0x000fe40003f45320 */
[----:B----4-:R-:W-:Y:S01]  /*3f30*/  IADD3 R30, P5, PT, R30, 0x200, RZ ;  /* 0x000002001e1e7810 */ /* 0x010fe20007fbe0ff */
[----:B--2---:R-:W-:Y:S01]  /*3f40*/  @!P3 IMAD.X R49, R49, 0x1, R42, P4 ;  /* 0x000000013131b824 */ /* 0x004fe200020e062a */
[----:B---3--:R-:W-:Y:S01]  /*3f50*/  @!P3 SEL R5, R6, RZ, !P2 ;  /* 0x000000ff0605b207 */ /* 0x008fe20005000000 */
[----:B------:R-:W-:Y:S10]  /*3f60*/  BRA.DIV UR5, `(.L_x_759) ;  /* 0x0000009205507947 */ /* 0x000ff4000b800000 */
.L_x_933:
[----:B------:R-:W-:Y:S01]  /*3f70*/  UMOV UR5, 0xffffffff ;  /* 0xffffffff00057882 */ /* 0x000fe20000000000 */
[----:B0-----:R-:W-:Y:S02]  /*3f80*/  @!P3 IMAD.MOV.U32 R42, RZ, RZ, R49 ;  /* 0x000000ffff2ab224 */ /* 0x001fe400078e0031 */
[----:B------:R-:W-:Y:S02]  /*3f90*/  @!P3 IMAD.MOV.U32 R41, RZ, RZ, R48 ;  /* 0x000000ffff29b224 */ /* 0x000fe400078e0030 */
[----:B------:R-:W-:Y:S02]  /*3fa0*/  @!P3 IMAD.IADD R40, R40, 0x1, R5 ;  /* 0x000000012828b824 */ /* 0x000fe400078e0205 */
[----:B------:R-:W-:Y:S02]  /*3fb0*/  IMAD.X R31, RZ, RZ, R31, P5 ;  /* 0x000000ffff1f7224 */ /* 0x000fe400028e061f */
[----:B------:R-:W-:Y:S01]  /*3fc0*/  IMAD.IADD R49, R32, 0x1, R39 ;  /* 0x0000000120317824 */ /* 0x000fe200078e0227 */
[----:B------:R-:W-:Y:S06]  /*3fd0*/  BRA.DIV UR5, `(.L_x_760) ;  /* 0x0000009205547947 */ /* 0x000fec000b800000 */
[----:B------:R-:W-:-:S13]  /*3fe0*/  VOTE.ALL P0, P0 ;  /* 0x0000000000ff7806 */ /* 0x000fda0000000000 */
.L_x_936:
[----:B------:R-:W-:Y:S05]  /*3ff0*/  @!P0 BRA `(.L_x_761) ;  /* 0x0000000400b48947 */ /* 0x000fea0003800000 */
.L_x_775:
[----:B------:R-:W-:-:S07]  /*4000*/  IMAD.WIDE R32, R49, 0x10, R30 ;  /* 0x0000001031207825 */ /* 0x000fce00078e021e */
.L_x_763:
[----:B------:R-:W2:Y:S01]  /*4010*/  LD.E.128.STRONG.GPU R4, desc[UR8][R32.64+-0x200] ;  /* 0xfffe000820047980 */ /* 0x000ea2000c10fd00 */
[----:B------:R-:W-:Y:S05]  /*4020*/  YIELD ;  /* 0x0000000000007946 */ /* 0x000fea0003800000 */
[----:B------:R-:W-:Y:S01]  /*4030*/  UMOV UR5, 0xffffffff ;  /* 0xffffffff00057882 */ /* 0x000fe20000000000 */
[----:B--2---:R-:W-:Y:S02]  /*4040*/  ISETP.NE.AND P0, PT, R5, 0x63, PT ;  /* 0x000000630500780c */ /* 0x004fe40003f05270 */
[----:B------:R-:W-:Y:S11]  /*4050*/  BRA.DIV UR5, `(.L_x_762) ;  /* 0x0000009205587947 */ /* 0x000ff6000b800000 */
[----:B------:R-:W-:-:S13]  /*4060*/  VOTE.ANY P0, !P0 ;  /* 0x0000000000ff7806 */ /* 0x000fda0004000100 */
.L_x_939:
[----:B------:R-:W-:Y:S05]  /*4070*/  @P0 BRA `(.L_x_763) ;  /* 0xfffffffc00e40947 */ /* 0x000fea000383ffff */
[----:B------:R-:W-:Y:S01]  /*4080*/  UMOV UR5, 0xffffffff ;  /* 0xffffffff00057882 */ /* 0x000fe20000000000 */
[----:B------:R-:W-:Y:S01]  /*4090*/  ISETP.NE.AND P0, PT, R5, 0x65, PT ;  /* 0x000000650500780c */ /* 0x000fe20003f05270 */
[----:B------:R-:W-:Y:S02]  /*40a0*/  IMAD.MOV.U32 R32, RZ, RZ, R6 ;  /* 0x000000ffff207224 */ /* 0x000fe400078e0006 */
[----:B------:R-:W-:Y:S02]  /*40b0*/  IMAD.MOV.U32 R51, RZ, RZ, R7 ;  /* 0x000000ffff337224 */ /* 0x000fe400078e0007 */
[----:B------:R-:W-:Y:S01]  /*40c0*/  IMAD.MOV.U32 R48, RZ, RZ, R4 ;  /* 0x000000ffff307224 */ /* 0x000fe200078e0004 */
[----:B------:R-:W-:Y:S07]  /*40d0*/  BRA.DIV UR5, `(.L_x_764) ;  /* 0x00000092055c7947 */ /* 0x000fee000b800000 */
[----:B------:R-:W-:-:S04]  /*40e0*/  VOTE.ANY R34, PT, !P0 ;  /* 0x0000000000227806 */ /* 0x000fc800040e0100 */
[----:B------:R-:W-:-:S05]  /*40f0*/  LOP3.LUT R34, R34, 0x80000000, R47, 0xec, !PT ;  /* 0x8000000022227812 */ /* 0x000fca00078eec2f */
[----:B------:R-:W-:-:S05]  /*4100*/  VIADD R7, R34, 0xffffffff ;  /* 0xffffffff22077836 */ /* 0x000fca0000000000 */
[----:B------:R-:W-:-:S04]  /*4110*/  LOP3.LUT R7, R34, R7, RZ, 0xc, !PT ;  /* 0x0000000722077212 */ /* 0x000fc800078e0cff */
[----:B------:R-:W0:Y:S02]  /*4120*/  POPC R33, R7 ;  /* 0x0000000700217309 */ /* 0x000e240000000000 */
[----:B0-----:R0:W1:Y:S04]  /*4130*/  SHFL.DOWN PT, R53, R32, 0x1, R33 ;  /* 0x0820000020357989 */ /* 0x00106800000e0021 */
[----:B------:R0:W2:Y:S04]  /*4140*/  SHFL.DOWN PT, R50, R51, 0x1, R33 ;  /* 0x0820000033327989 */ /* 0x0000a800000e0021 */
[----:B------:R0:W3:Y:S02]  /*4150*/  SHFL.DOWN PT, R52, R48, 0x1, R33 ;  /* 0x0820000030347989 */ /* 0x0000e400000e0021 */
.L_x_945:
[----:B------:R-:W-:Y:S01]  /*4160*/  ISETP.GE.AND P2, PT, R38, R33, PT ;  /* 0x000000212600720c */ /* 0x000fe20003f46270 */
[----:B------:R-:W-:-:S12]  /*4170*/  UMOV UR5, 0xffffffff ;  /* 0xffffffff00057882 */ /* 0x000fd80000000000 */
[----:B-1----:R-:W-:Y:S02]  /*4180*/  @!P2 IADD3 R53, P3, PT, R53, R32, RZ ;  /* 0x000000203535a210 */ /* 0x002fe40007f7e0ff */
[----:B------:R-:W-:-:S03]  /*4190*/  @!P2 ISETP.NE.U32.AND P0, PT, R32, RZ, PT ;  /* 0x000000ff2000a20c */ /* 0x000fc60003f05070 */
[----:B0-----:R-:W-:Y:S01]  /*41a0*/  @!P2 IMAD.MOV.U32 R32, RZ, RZ, R53 ;  /* 0x000000ffff20a224 */ /* 0x001fe200078e0035 */
[----:B------:R-:W-:Y:S09]  /*41b0*/  BRA.DIV UR5, `(.L_x_765) ;  /* 0x0000009205987947 */ /* 0x000ff2000b800000 */
.L_x_948:
[----:B------:R-:W-:Y:S01]  /*41c0*/  @!P2 ISETP.NE.AND.EX P0, PT, R51, RZ, PT, P0 ;  /* 0x000000ff3300a20c */ /* 0x000fe20003f05300 */
[----:B------:R-:W-:Y:S01]  /*41d0*/  UMOV UR5, 0xffffffff ;  /* 0xffffffff00057882 */ /* 0x000fe20000000000 */
[----:B--2---:R-:W-:Y:S02]  /*41e0*/  @!P2 IMAD.X R50, R50, 0x1, R51, P3 ;  /* 0x000000013232a824 */ /* 0x004fe400018e0633 */
[----:B---3--:R-:W-:Y:S02]  /*41f0*/  @!P2 SEL R7, R52, RZ, !P0 ;  /* 0x000000ff3407a207 */ /* 0x008fe40004000000 */
[----:B------:R-:W-:-:S03]  /*4200*/  @!P2 IMAD.MOV.U32 R51, RZ, RZ, R50 ;  /* 0x000000ffff33a224 */ /* 0x000fc600078e0032 */
[----:B------:R-:W-:Y:S01]  /*4210*/  @!P2 IMAD.IADD R48, R48, 0x1, R7 ;  /* 0x000000013030a824 */ /* 0x000fe200078e0207 */
[----:B------:R-:W-:Y:S06]  /*4220*/  BRA.DIV UR5, `(.L_x_766) ;  /* 0x00000092059c7947 */ /* 0x000fec000b800000 */
[----:B------:R0:W1:Y:S04]  /*4230*/  SHFL.DOWN PT, R53, R32, 0x2, R33 ;  /* 0x0840000020357989 */ /* 0x00006800000e0021 */
[----:B------:R0:W2:Y:S04]  /*4240*/  SHFL.DOWN PT, R50, R51, 0x2, R33 ;  /* 0x0840000033327989 */ /* 0x0000a800000e0021 */
[----:B------:R0:W3:Y:S02]  /*4250*/  SHFL.DOWN PT, R52, R48, 0x2, R33 ;  /* 0x0840000030347989 */ /* 0x0000e400000e0021 */
.L_x_953:
[----:B------:R-:W-:Y:S01]  /*4260*/  ISETP.GT.AND P2, PT, R46, R33, PT ;  /* 0x000000212e00720c */ /* 0x000fe20003f44270 */
[----:B------:R-:W-:-:S12]  /*4270*/  UMOV UR5, 0xffffffff ;  /* 0xffffffff00057882 */ /* 0x000fd80000000000 */
[----:B-1----:R-:W-:Y:S02]  /*4280*/  @!P2 IADD3 R53, P3, PT, R53, R32, RZ ;  /* 0x000000203535a210 */ /* 0x002fe40007f7e0ff */
[----:B------:R-:W-:-:S03]  /*4290*/  @!P2 ISETP.NE.U32.AND P0, PT, R32, RZ, PT ;  /* 0x000000ff2000a20c */ /* 0x000fc60003f05070 */
[----:B0-----:R-:W-:Y:S01]  /*42a0*/  @!P2 IMAD.MOV.U32 R32, RZ, RZ, R53 ;  /* 0x000000ffff20a224 */ /* 0x001fe200078e0035 */
[----:B------:R-:W-:Y:S09]  /*42b0*/  BRA.DIV UR5, `(.L_x_767) ;  /* 0x0000009205d07947 */ /* 0x000ff2000b800000 */
.L_x_956:
        /* <DEDUP_REMOVED lines=10> */
.L_x_961:
[----:B------:R-:W-:Y:S01]  /*4360*/  ISETP.GT.AND P2, PT, R45, R33, PT ;  /* 0x000000212d00720c */ /* 0x000fe20003f44270 */
[----:B------:R-:W-:-:S12]  /*4370*/  UMOV UR5, 0xffffffff ;  /* 0xffffffff00057882 */ /* 0x000fd80000000000 */
[----:B-1----:R-:W-:Y:S02]  /*4380*/  @!P2 IADD3 R53, P3, PT, R53, R32, RZ ;  /* 0x000000203535a210 */ /* 0x002fe40007f7e0ff */
[----:B------:R-:W-:-:S03]  /*4390*/  @!P2 ISETP.NE.U32.AND P0, PT, R32, RZ, PT ;  /* 0x000000ff2000a20c */ /* 0x000fc60003f05070 */
[----:B0-----:R-:W-:Y:S01]  /*43a0*/  @!P2 IMAD.MOV.U32 R32, RZ, RZ, R53 ;  /* 0x000000ffff20a224 */ /* 0x001fe200078e0035 */
[----:B------:R-:W-:Y:S09]  /*43b0*/  BRA.DIV UR5, `(.L_x_769) ;  /* 0x0000009605087947 */ /* 0x000ff2000b800000 */
.L_x_964:
        /* <DEDUP_REMOVED lines=10> */
.L_x_969:
[----:B------:R-:W-:Y:S01]  /*4460*/  ISETP.GT.AND P2, PT, R44, R33, PT ;  /* 0x000000212c00720c */ /* 0x000fe20003f44270 */
[----:B------:R-:W-:-:S12]  /*4470*/  UMOV UR5, 0xffffffff ;  /* 0xffffffff00057882 */ /* 0x000fd80000000000 */
[----:B-1----:R-:W-:Y:S02]  /*4480*/  @!P2 IADD3 R53, P3, PT, R53, R32, RZ ;  /* 0x000000203535a210 */ /* 0x002fe40007f7e0ff */
[----:B------:R-:W-:-:S03]  /*4490*/  @!P2 ISETP.NE.U32.AND P0, PT, R32, RZ, PT ;  /* 0x000000ff2000a20c */ /* 0x000fc60003f05070 */
[----:B0-----:R-:W-:Y:S01]  /*44a0*/  @!P2 IMAD.MOV.U32 R32, RZ, RZ, R53 ;  /* 0x000000ffff20a224 */ /* 0x001fe200078e0035 */
[----:B------:R-:W-:Y:S09]  /*44b0*/  BRA.DIV UR5, `(.L_x_771) ;  /* 0x0000009605407947 */ /* 0x000ff2000b800000 */
.L_x_972:
        /* <DEDUP_REMOVED lines=10> */
.L_x_977:
[----:B------:R-:W-:Y:S01]  /*4560*/  ISETP.GT.AND P4, PT, R43, R33, PT ;  /* 0x000000212b00720c */ /* 0x000fe20003f84270 */
[----:B------:R-:W-:Y:S01]  /*4570*/  UMOV UR5, 0xffffffff ;  /* 0xffffffff00057882 */ /* 0x000fe20000000000 */
[----:B------:R-:W-:-:S11]  /*4580*/  ISETP.NE.AND P0, PT, R5, 0x65, PT ;  /* 0x000000650500780c */ /* 0x000fd60003f05270 */
[----:B------:R-:W-:Y:S02]  /*4590*/  @!P4 ISETP.NE.U32.AND P2, PT, R32, RZ, PT ;  /* 0x000000ff2000c20c */ /* 0x000fe40003f45070 */
[----:B-1----:R-:W-:Y:S02]  /*45a0*/  @!P4 IADD3 R53, P5, PT, R53, R32, RZ ;  /* 0x000000203535c210 */ /* 0x002fe40007fbe0ff */
[----:B------:R-:W-:-:S03]  /*45b0*/  @!P4 ISETP.NE.AND.EX P2, PT, R51, RZ, PT, P2 ;  /* 0x000000ff3300c20c */ /* 0x000fc60003f45320 */
[----:B0-----:R-:W-:Y:S01]  /*45c0*/  @!P4 IMAD.MOV.U32 R32, RZ, RZ, R53 ;  /* 0x000000ffff20c224 */ /* 0x001fe200078e0035 */
[----:B---3--:R-:W-:Y:S01]  /*45d0*/  @!P4 SEL R5, R6, RZ, !P2 ;  /* 0x000000ff0605c207 */ /* 0x008fe20005000000 */
[----:B--2---:R-:W-:Y:S01]  /*45e0*/  @!P4 IMAD.X R50, R50, 0x1, R51, P5 ;  /* 0x000000013232c824 */ /* 0x004fe200028e0633 */
[C---:B------:R-:W-:Y:S02]  /*45f0*/  ISETP.NE.U32.AND P2, PT, R41.reuse, RZ, PT ;  /* 0x000000ff2900720c */ /* 0x040fe40003f45070 */
[----:B------:R-:W-:Y:S01]  /*4600*/  IADD3 R41, P3, PT, R41, R32, RZ ;  /* 0x0000002029297210 */ /* 0x000fe20007f7e0ff */
[----:B------:R-:W-:Y:S01]  /*4610*/  @!P4 IMAD.IADD R48, R48, 0x1, R5 ;  /* 0x000000013030c824 */ /* 0x000fe200078e0205 */
[----:B------:R-:W-:Y:S01]  /*4620*/  ISETP.NE.AND.EX P2, PT, R42, RZ, PT, P2 ;  /* 0x000000ff2a00720c */ /* 0x000fe20003f45320 */
[----:B------:R-:W-:-:S03]  /*4630*/  @!P4 IMAD.MOV.U32 R51, RZ, RZ, R50 ;  /* 0x000000ffff33c224 */ /* 0x000fc600078e0032 */
[----:B------:R-:W-:Y:S01]  /*4640*/  SEL R5, R48, RZ, !P2 ;  /* 0x000000ff30057207 */ /* 0x000fe20005000000 */
[----:B------:R-:W-:Y:S08]  /*4650*/  BRA.DIV UR5, `(.L_x_773) ;  /* 0x00000096054c7947 */ /* 0x000ff0000b800000 */
.L_x_980:
[----:B------:R-:W-:Y:S01]  /*4660*/  UMOV UR5, 0xffffffff ;  /* 0xffffffff00057882 */ /* 0x000fe20000000000 */
[----:B------:R-:W-:Y:S02]  /*4670*/  IMAD.X R42, R42, 0x1, R51, P3 ;  /* 0x000000012a2a7824 */ /* 0x000fe400018e0633 */
[----:B------:R-:W-:Y:S02]  /*4680*/  IMAD.IADD R40, R5, 0x1, R40 ;  /* 0x0000000105287824 */ /* 0x000fe400078e0228 */
[----:B------:R-:W-:Y:S01]  /*4690*/  VIADD R49, R49, 0xffffffe0 ;  /* 0xffffffe031317836 */ /* 0x000fe20000000000 */
[----:B------:R-:W-:Y:S06]  /*46a0*/  BRA.DIV UR5, `(.L_x_774) ;  /* 0x0000009605587947 */ /* 0x000fec000b800000 */
[----:B------:R-:W-:-:S13]  /*46b0*/  VOTE.ALL P0, P0 ;  /* 0x0000000000ff7806 */ /* 0x000fda0000000000 */
.L_x_983:
[----:B------:R-:W-:Y:S05]  /*46c0*/  @P0 BRA `(.L_x_775) ;  /* 0xfffffff8004c0947 */ /* 0x000fea000383ffff */
.L_x_761:
[----:B------:R-:W-:Y:S01]  /*46d0*/  ISETP.NE.AND P2, PT, R38, RZ, PT ;  /* 0x000000ff2600720c */ /* 0x000fe20003f45270 */
[----:B------:R-:W-:Y:S01]  /*46e0*/  BSSY.RECONVERGENT B0, `(.L_x_776) ;  /* 0x000001a000007945 */ /* 0x000fe20003800200 */
[----:B------:R-:W-:Y:S02]  /*46f0*/  IMAD.MOV.U32 R30, RZ, RZ, R41 ;  /* 0x000000ffff1e7224 */ /* 0x000fe400078e0029 */
[----:B------:R-:W-:-:S09]  /*4700*/  IMAD.MOV.U32 R31, RZ, RZ, R42 ;  /* 0x000000ffff1f7224 */ /* 0x000fd200078e002a */
[----:B------:R-:W0:Y:S01]  /*4710*/  @!P2 S2R R5, SR_CgaCtaId ;  /* 0x000000000005a919 */ /* 0x000e220000008800 */
[----:B------:R-:W-:-:S04]  /*4720*/  @!P2 MOV R4, 0x400 ;  /* 0x000004000004a802 */ /* 0x000fc80000000f00 */
[----:B0-----:R-:W-:Y:S01]  /*4730*/  @!P2 LEA R43, R5, R4, 0x18 ;  /* 0x00000004052ba211 */ /* 0x001fe200078ec0ff */
[----:B------:R-:W-:Y:S06]  /*4740*/  @P1 BRA `(.L_x_777) ;  /* 0x00000000004c1947 */ /* 0x000fec0003800000 */
[----:B------:R-:W0:Y:S01]  /*4750*/  S2UR UR6, SR_CgaCtaId ;  /* 0x00000000000679c3 */ /* 0x000e220000008800 */
[----:B------:R-:W-:Y:S01]  /*4760*/  ISETP.NE.U32.AND P0, PT, R35, RZ, PT ;  /* 0x000000ff2300720c */ /* 0x000fe20003f05070 */
[----:B------:R-:W-:Y:S01]  /*4770*/  UMOV UR5, 0x400 ;  /* 0x0000040000057882 */ /* 0x000fe20000000000 */
[----:B------:R-:W-:Y:S02]  /*4780*/  IADD3 R35, P1, PT, R30, R35, RZ ;  /* 0x000000231e237210 */ /* 0x000fe40007f3e0ff */
[----:B------:R-:W-:-:S03]  /*4790*/  ISETP.NE.AND.EX P0, PT, R36, RZ, PT, P0 ;  /* 0x000000ff2400720c */ /* 0x000fc60003f05300 */
[----:B------:R-:W1:Y:S01]  /*47a0*/  LDC.64 R4, c[0x0][0x3a8] ;  /* 0x0000ea00ff047b82 */ /* 0x000e620000000a00 */
[----:B------:R-:W-:Y:S01]  /*47b0*/  SEL R6, R40, RZ, !P0 ;  /* 0x000000ff28067207 */ /* 0x000fe20004000000 */
[----:B------:R-:W-:-:S04]  /*47c0*/  IMAD.X R7, R31, 0x1, R36, P1 ;  /* 0x000000011f077824 */ /* 0x000fc800008e0624 */
[----:B------:R-:W-:Y:S02]  /*47d0*/  IMAD.IADD R37, R37, 0x1, R6 ;  /* 0x0000000125257824 */ /* 0x000fe400078e0206 */
[----:B------:R-:W-:Y:S01]  /*47e0*/  IMAD.MOV.U32 R6, RZ, RZ, R35 ;  /* 0x000000ffff067224 */ /* 0x000fe200078e0023 */
[----:B0-----:R-:W-:Y:S01]  /*47f0*/  ULEA UR5, UR6, UR5, 0x18 ;  /* 0x0000000506057291 */ /* 0x001fe2000f8ec0ff */
[----:B-1----:R-:W-:-:S04]  /*4800*/  IMAD.WIDE.U32 R32, R39, 0x10, R4 ;  /* 0x0000001027207825 */ /* 0x002fc800078e0004 */
[----:B------:R-:W-:Y:S02]  /*4810*/  IMAD.MOV.U32 R4, RZ, RZ, R37 ;  /* 0x000000ffff047224 */ /* 0x000fe400078e0025 */
[----:B------:R-:W-:-:S05]  /*4820*/  IMAD.MOV.U32 R5, RZ, RZ, 0x65 ;  /* 0x00000065ff057424 */ /* 0x000fca00078e00ff */
[----:B------:R0:W-:Y:S04]  /*4830*/  ST.E.128.STRONG.GPU desc[UR8][R32.64+0x200], R4 ;  /* 0x0002000420007985 */ /* 0x0001e8000c10fd08 */
[----:B------:R0:W-:Y:S04]  /*4840*/  STS.64 [UR5+0xb8], R6 ;  /* 0x0000b806ff007988 */ /* 0x0001e80008000a05 */
[----:B------:R0:W-:Y:S04]  /*4850*/  STS [UR5+0xc0], R37 ;  /* 0x0000c025ff007988 */ /* 0x0001e80008000805 */
[----:B------:R0:W-:Y:S04]  /*4860*/  STS.64 [UR5+0xa8], R30 ;  /* 0x0000a81eff007988 */ /* 0x0001e80008000a05 */
[----:B------:R0:W-:Y:S02]  /*4870*/  STS [UR5+0xb0], R40 ;  /* 0x0000b028ff007988 */ /* 0x0001e40008000805 */
.L_x_777:
[----:B------:R-:W-:Y:S05]  /*4880*/  BSYNC.RECONVERGENT B0 ;  /* 0x0000000000007941 */ /* 0x000fea0003800200 */
.L_x_776:
[----:B------:R1:W-:Y:S01]  /*4890*/  @!P2 STS.64 [R43+0x88], R30 ;  /* 0x0000881e2b00a388 */ /* 0x0003e20000000a00 */
[----:B------:R-:W-:Y:S02]  /*48a0*/  @!P2 IMAD.MOV.U32 R29, RZ, RZ, R30 ;  /* 0x000000ffff1da224 */ /* 0x000fe400078e001e */
[----:B------:R-:W-:Y:S01]  /*48b0*/  @!P2 IMAD.MOV.U32 R28, RZ, RZ, R31 ;  /* 0x000000ffff1ca224 */ /* 0x000fe200078e001f */
[----:B------:R1:W-:Y:S01]  /*48c0*/  @!P2 STS [R43+0x90], R40 ;  /* 0x000090282b00a388 */ /* 0x0003e20000000800 */
[----:B------:R-:W-:-:S07]  /*48d0*/  @!P2 IMAD.MOV.U32 R3, RZ, RZ, R40 ;  /* 0x000000ffff03a224 */ /* 0x000fce00078e0028 */
.L_x_745:
[----:B0-----:R-:W0:Y:S01]  /*48e0*/  S2R R33, SR_TID.X ;  /* 0x0000000000217919 */ /* 0x001e220000002100 */
[----:B------:R-:W-:Y:S05]  /*48f0*/  WARPSYNC.ALL ;  /* 0x0000000000007948 */ /* 0x000fea0003800000 */
[----:B------:R-:W-:Y:S01]  /*4900*/  BAR.SYNC.DEFER_BLOCKING 0x0 ;  /* 0x0000000000007b1d */ /* 0x000fe20000010000 */
[----:B------:R-:W-:-:S05]  /*4910*/  ISETP.NE.AND P1, PT, R2, R8, PT ;  /* 0x000000080200720c */ /* 0x000fca0003f25270 */
[----:B------:R-:W-:Y:S01]  /*4920*/  BSSY.RECONVERGENT B0, `(.L_x_778) ;  /* 0x000000e000007945 */ /* 0x000fe20003800200 */
[----:B0-----:R-:W-:-:S13]  /*4930*/  ISETP.NE.AND P0, PT, R33, RZ, PT ;  /* 0x000000ff2100720c */ /* 0x001fda0003f05270 */
[----:B------:R-:W-:Y:S05]  /*4940*/  @!P0 BRA `(.L_x_779) ;  /* 0x00000000002c8947 */ /* 0x000fea0003800000 */
[----:B------:R-:W0:Y:S01]  /*4950*/  S2UR UR6, SR_CgaCtaId ;  /* 0x00000000000679c3 */ /* 0x000e220000008800 */
[----:B------:R-:W-:Y:S01]  /*4960*/  UMOV UR5, 0x400 ;  /* 0x0000040000057882 */ /* 0x000fe20000000000 */
[----:B------:R-:W-:-:S04]  /*4970*/  ISETP.NE.U32.AND P0, PT, R29, RZ, PT ;  /* 0x000000ff1d00720c */ /* 0x000fc80003f05070 */
[----:B------:R-:W-:Y:S01]  /*4980*/  ISETP.NE.AND.EX P0, PT, R28, RZ, PT, P0 ;  /* 0x000000ff1c00720c */ /* 0x000fe20003f05300 */
[----:B0-----:R-:W-:-:S09]  /*4990*/  ULEA UR5, UR6, UR5, 0x18 ;  /* 0x0000000506057291 */ /* 0x001fd2000f8ec0ff */
[----:B------:R-:W0:Y:S04]  /*49a0*/  LDS.64 R4, [UR5+0x88] ;  /* 0x00008805ff047984 */ /* 0x000e280008000a00 */
[----:B------:R-:W2:Y:S01]  /*49b0*/  LDS R6, [UR5+0x90] ;  /* 0x00009005ff067984 */ /* 0x000ea20008000800 */
[----:B0-----:R-:W-:Y:S02]  /*49c0*/  IADD3 R29, P2, PT, R4, R29, RZ ;  /* 0x0000001d041d7210 */ /* 0x001fe40007f5e0ff */
[----:B--2---:R-:W-:-:S03]  /*49d0*/  SEL R6, R6, RZ, !P0 ;  /* 0x000000ff06067207 */ /* 0x004fc60004000000 */
[----:B------:R-:W-:Y:S02]  /*49e0*/  IMAD.X R28, R5, 0x1, R28, P2 ;  /* 0x00000001051c7824 */ /* 0x000fe400010e061c */
[----:B------:R-:W-:-:S07]  /*49f0*/  IMAD.IADD R3, R3, 0x1, R6 ;  /* 0x0000000103037824 */ /* 0x000fce00078e0206 */
.L_x_779:
[----:B------:R-:W-:Y:S05]  /*4a00*/  BSYNC.RECONVERGENT B0 ;  /* 0x0000000000007941 */ /* 0x000fea0003800200 */
.L_x_778:
[----:B------:R-:W-:Y:S01]  /*4a10*/  SEL R4, R3, RZ, !P1 ;  /* 0x000000ff03047207 */ /* 0x000fe20004800000 */
[----:B------:R-:W0:Y:S01]  /*4a20*/  S2UR UR5, SR_CgaCtaId ;  /* 0x00000000000579c3 */ /* 0x000e220000008800 */
[----:B------:R-:W-:Y:S01]  /*4a30*/  ISETP.NE.AND P6, PT, R8, R10, PT ;  /* 0x0000000a0800720c */ /* 0x000fe20003fc5270 */
[----:B------:R-:W-:Y:S01]  /*4a40*/  UMOV UR4, 0x400 ;  /* 0x0000040000047882 */ /* 0x000fe20000000000 */
[----:B------:R-:W-:Y:S01]  /*4a50*/  ISETP.NE.AND P2, PT, R10, R12, PT ;  /* 0x0000000c0a00720c */ /* 0x000fe20003f45270 */
[----:B------:R-:W-:Y:S01]  /*4a60*/  IMAD.IADD R9, R9, 0x1, R4 ;  /* 0x0000000109097824 */ /* 0x000fe200078e0204 */
[----:B------:R-:W-:Y:S02]  /*4a70*/  ISETP.NE.AND P0, PT, R12, R14, PT ;  /* 0x0000000e0c00720c */ /* 0x000fe40003f05270 */
[----:B------:R-:W-:Y:S02]  /*4a80*/  ISETP.NE.AND P3, PT, R8, R10, PT ;  /* 0x0000000a0800720c */ /* 0x000fe40003f65270 */
[----:B------:R-:W-:-:S02]  /*4a90*/  SEL R4, R9, RZ, !P6 ;  /* 0x000000ff09047207 */ /* 0x000fc40007000000 */
[----:B------:R-:W-:Y:S02]  /*4aa0*/  ISETP.NE.AND P4, PT, R10, R12, PT ;  /* 0x0000000c0a00720c */ /* 0x000fe40003f85270 */
[----:B------:R-:W-:Y:S01]  /*4ab0*/  SEL R7, RZ, 0x1, !P3 ;  /* 0x00000001ff077807 */ /* 0x000fe20005800000 */
[----:B------:R-:W-:Y:S01]  /*4ac0*/  IMAD.IADD R11, R11, 0x1, R4 ;  /* 0x000000010b0b7824 */ /* 0x000fe200078e0204 */
[----:B-1----:R-:W-:Y:S02]  /*4ad0*/  SEL R30, RZ, 0x1, !P4 ;  /* 0x00000001ff1e7807 */ /* 0x002fe40006000000 */
[----:B------:R-:W-:Y:S02]  /*4ae0*/  ISETP.NE.AND P3, PT, R12, R14, PT ;  /* 0x0000000e0c00720c */ /* 0x000fe40003f65270 */
[----:B------:R-:W-:Y:S02]  /*4af0*/  SEL R4, R11, RZ, !P2 ;  /* 0x000000ff0b047207 */ /* 0x000fe40005000000 */
[----:B------:R-:W-:-:S02]  /*4b00*/  SEL R41, RZ, 0x1, !P6 ;  /* 0x00000001ff297807 */ /* 0x000fc40007000000 */
[----:B------:R-:W-:Y:S01]  /*4b10*/  ISETP.NE.AND P6, PT, R18, R20, PT ;  /* 0x000000141200720c */ /* 0x000fe20003fc5270 */
[----:B------:R-:W-:Y:S01]  /*4b20*/  IMAD.IADD R13, R13, 0x1, R4 ;  /* 0x000000010d0d7824 */ /* 0x000fe200078e0204 */
[----:B0-----:R-:W-:Y:S02]  /*4b30*/  ULEA UR4, UR5, UR4, 0x18 ;  /* 0x0000000405047291 */ /* 0x001fe4000f8ec0ff */
[----:B------:R-:W-:Y:S02]  /*4b40*/  SEL R45, RZ, 0x1, !P6 ;  /* 0x00000001ff2d7807 */ /* 0x000fe40007000000 */
[----:B------:R-:W-:Y:S02]  /*4b50*/  SEL R4, R13, RZ, !P0 ;  /* 0x000000ff0d047207 */ /* 0x000fe40004000000 */
[----:B------:R-:W-:-:S03]  /*4b60*/  ISETP.NE.AND P0, PT, R14, R16, PT ;  /* 0x000000100e00720c */ /* 0x000fc60003f05270 */
[----:B------:R-:W-:-:S05]  /*4b70*/  IMAD.IADD R15, R15, 0x1, R4 ;  /* 0x000000010f0f7824 */ /* 0x000fca00078e0204 */
[----:B------:R-:W-:Y:S02]  /*4b80*/  SEL R4, R15, RZ, !P0 ;  /* 0x000000ff0f047207 */ /* 0x000fe40004000000 */
[----:B------:R-:W-:-:S03]  /*4b90*/  ISETP.NE.AND P0, PT, R16, R18, PT ;  /* 0x000000121000720c */ /* 0x000fc60003f05270 */
[----:B------:R-:W-:-:S05]  /*4ba0*/  IMAD.IADD R17, R17, 0x1, R4 ;  /* 0x0000000111117824 */ /* 0x000fca00078e0204 */
[----:B------:R-:W-:Y:S02]  /*4bb0*/  SEL R4, R17, RZ, !P0 ;  /* 0x000000ff11047207 */ /* 0x000fe40004000000 */
[----:B------:R-:W-:-:S03]  /*4bc0*/  ISETP.NE.AND P0, PT, R18, R20, PT ;  /* 0x000000141200720c */ /* 0x000fc60003f05270 */
[----:B------:R-:W-:Y:S02]  /*4bd0*/  IMAD.IADD R19, R19, 0x1, R4 ;  /* 0x0000000113137824 */ /* 0x000fe400078e0204 */
[----:B------:R-:W0:Y:S03]  /*4be0*/  LDS.64 R4, [UR4+0xc8] ;  /* 0x0000c804ff047984 */ /* 0x000e260008000a00 */
[----:B------:R-:W-:Y:S02]  /*4bf0*/  SEL R6, R19, RZ, !P0 ;  /* 0x000000ff13067207 */ /* 0x000fe40004000000 */
[----:B------:R-:W-:-:S03]  /*4c00*/  ISETP.NE.AND P0, PT, R2, R8, PT ;  /* 0x000000080200720c */ /* 0x000fc60003f05270 */
[----:B------:R-:W-:Y:S01]  /*4c10*/  IMAD.IADD R21, R21, 0x1, R6 ;  /* 0x0000000115157824 */ /* 0x000fe200078e0206 */
[----:B------:R-:W-:Y:S02]  /*4c20*/  SEL R6, RZ, 0x1, !P0 ;  /* 0x00000001ff067807 */ /* 0x000fe40004000000 */
[----:B------:R-:W-:Y:S02]  /*4c30*/  ISETP.NE.AND P0, PT, R20, R22, PT ;  /* 0x000000161400720c */ /* 0x000fe40003f05270 */
[----:B------:R-:W-:Y:S02]  /*4c40*/  IADD3 R30, P4, P5, R30, R7, R6 ;  /* 0x000000071e1e7210 */ /* 0x000fe40007d9e006 */
[----:B------:R-:W-:Y:S02]  /*4c50*/  SEL R7, RZ, 0x1, !P3 ;  /* 0x00000001ff077807 */ /* 0x000fe40005800000 */
[----:B------:R-:W-:Y:S02]  /*4c60*/  SEL R6, R21, RZ, !P0 ;  /* 0x000000ff15067207 */ /* 0x000fe40004000000 */
[----:B------:R-:W-:-:S02]  /*4c70*/  IADD3 R32, P0, PT, R30, R7, RZ ;  /* 0x000000071e207210 */ /* 0x000fc40007f1e0ff */
[----:B------:R-:W-:Y:S01]  /*4c80*/  IADD3.X R31, PT, PT, RZ, RZ, RZ, P4, P5 ;  /* 0x000000ffff1f7210 */ /* 0x000fe200027ea4ff */
[----:B------:R-:W-:Y:S01]  /*4c90*/  IMAD.IADD R23, R23, 0x1, R6 ;  /* 0x0000000117177824 */ /* 0x000fe200078e0206 */
[----:B------:R-:W-:Y:S02]  /*4ca0*/  ISETP.NE.AND P3, PT, R14, R16, PT ;  /* 0x000000100e00720c */ /* 0x000fe40003f65270 */
[----:B------:R-:W-:Y:S01]  /*4cb0*/  SEL R6, RZ, 0x1, !P1 ;  /* 0x00000001ff067807 */ /* 0x000fe20004800000 */
[----:B------:R-:W-:Y:S01]  /*4cc0*/  IMAD.X R31, RZ, RZ, R31, P0 ;  /* 0x000000ffff1f7224 */ /* 0x000fe200000e061f */
[----:B------:R-:W-:Y:S02]  /*4cd0*/  SEL R7, RZ, 0x1, !P3 ;  /* 0x00000001ff077807 */ /* 0x000fe40005800000 */
[----:B------:R-:W-:Y:S02]  /*4ce0*/  IADD3 R35, P0, PT, R29, R32, RZ ;  /* 0x000000201d237210 */ /* 0x000fe40007f1e0ff */
[----:B------:R-:W-:-:S02]  /*4cf0*/  ISETP.NE.AND P1, PT, R16, R18, PT ;  /* 0x000000121000720c */ /* 0x000fc40003f25270 */
[----:B------:R-:W-:Y:S02]  /*4d00*/  SEL R30, RZ, 0x1, !P2 ;  /* 0x00000001ff1e7807 */ /* 0x000fe40005000000 */
[----:B------:R-:W-:Y:S01]  /*4d10*/  IADD3 R34, P2, PT, R32, R7, RZ ;  /* 0x0000000720227210 */ /* 0x000fe20007f5e0ff */
[----:B------:R-:W-:Y:S01]  /*4d20*/  IMAD.X R32, R28, 0x1, R31, P0 ;  /* 0x000000011c207824 */ /* 0x000fe200000e061f */
[----:B------:R-:W-:Y:S02]  /*4d30*/  SEL R37, RZ, 0x1, !P1 ;  /* 0x00000001ff257807 */ /* 0x000fe40004800000 */
[C---:B------:R-:W-:Y:S02]  /*4d40*/  IADD3 R41, P3, P1, R29.reuse, R41, R6 ;  /* 0x000000291d297210 */ /* 0x040fe4000797e006 */
[----:B0-----:R-:W-:Y:S01]  /*4d50*/  ISETP.GE.U32.AND P0, PT, R4, 0x101, PT ;  /* 0x000001010400780c */ /* 0x001fe20003f06070 */
[----:B------:R-:W-:Y:S01]  /*4d60*/  IMAD.IADD R38, R34, 0x1, R37 ;  /* 0x0000000122267824 */ /* 0x000fe200078e0225 */
[----:B------:R-:W-:Y:S01]  /*4d70*/  IADD3 R43, P4, PT, R29, R6, RZ ;  /* 0x000000061d2b7210 */ /* 0x000fe20007f9e0ff */
[----:B------:R-:W-:Y:S01]  /*4d80*/  IMAD.X R37, RZ, RZ, R31, P2 ;  /* 0x000000ffff257224 */ /* 0x000fe200010e061f */
[----:B------:R-:W-:-:S02]  /*4d90*/  ISETP.GE.AND.EX P0, PT, R5, RZ, PT, P0 ;  /* 0x000000ff0500720c */ /* 0x000fc40003f06300 */
[----:B------:R-:W-:Y:S01]  /*4da0*/  IADD3 R39, P2, PT, R41, R30, RZ ;  /* 0x0000001e29277210 */ /* 0x000fe20007f5e0ff */
[----:B------:R-:W-:Y:S01]  /*4db0*/  IMAD.IADD R30, R38, 0x1, R45 ;  /* 0x00000001261e7824 */ /* 0x000fe200078e022d */
[C---:B------:R-:W-:Y:S02]  /*4dc0*/  IADD3.X R36, PT, PT, R28.reuse, RZ, RZ, P3, P1 ;  /* 0x000000ff1c247210 */ /* 0x040fe40001fe24ff */
[C---:B------:R-:W-:Y:S01]  /*4dd0*/  IADD3 R6, P6, PT, R29.reuse, R34, RZ ;  /* 0x000000221d067210 */ /* 0x040fe20007fde0ff */
[----:B------:R-:W-:Y:S01]  /*4de0*/  IMAD.X R34, RZ, RZ, R28, P4 ;  /* 0x000000ffff227224 */ /* 0x000fe200020e061c */
[C---:B------:R-:W-:Y:S02]  /*4df0*/  IADD3 R24, P5, PT, R29.reuse, R24, RZ ;  /* 0x000000181d187210 */ /* 0x040fe40007fbe0ff */
[C---:B------:R-:W-:Y:S01]  /*4e00*/  IADD3 R7, P3, PT, R29.reuse, R38, RZ ;  /* 0x000000261d077210 */ /* 0x040fe20007f7e0ff */
[C---:B------:R-:W-:Y:S01]  /*4e10*/  IMAD.X R37, R28.reuse, 0x1, R37, P6 ;  /* 0x000000011c257824 */ /* 0x040fe200030e0625 */
[----:B------:R-:W-:Y:S01]  /*4e20*/  IADD3 R30, P1, PT, R29, R30, RZ ;  /* 0x0000001e1d1e7210 */ /* 0x000fe20007f3e0ff */
[----:B------:R-:W-:-:S02]  /*4e30*/  IMAD.X R27, R28, 0x1, R27, P5 ;  /* 0x000000011c1b7824 */ /* 0x000fc400028e061b */
[C---:B------:R-:W-:Y:S02]  /*4e40*/  IMAD.X R0, R28.reuse, 0x1, R0, P3 ;  /* 0x000000011c007824 */ /* 0x040fe400018e0600 */
[----:B------:R-:W-:Y:S02]  /*4e50*/  IMAD.X R38, RZ, RZ, R36, P2 ;  /* 0x000000ffff267224 */ /* 0x000fe400010e0624 */
[----:B------:R-:W-:Y:S01]  /*4e60*/  IMAD.X R31, R28, 0x1, R26, P1 ;  /* 0x000000011c1f7824 */ /* 0x000fe200008e061a */
[----:B------:R-:W-:Y:S06]  /*4e70*/  @!P0 BRA `(.L_x_780) ;  /* 0x0000000400f08947 */ /* 0x000fec0003800000 */
[----:B------:R-:W0:Y:S01]  /*4e80*/  LDS.64 R26, [UR4+0xa8] ;  /* 0x0000a804ff1a7984 */ /* 0x000e220008000a00 */
[----:B------:R-:W-:Y:S01]  /*4e90*/  BAR.SYNC.DEFER_BLOCKING 0x0 ;  /* 0x0000000000007b1d */ /* 0x000fe20000010000 */
[----:B------:R-:W-:Y:S02]  /*4ea0*/  ISETP.NE.AND P1, PT, R2, R8, PT ;  /* 0x000000080200720c */ /* 0x000fe40003f25270 */
[----:B------:R-:W-:Y:S02]  /*4eb0*/  ISETP.NE.AND P2, PT, R8, R10, PT ;  /* 0x0000000a0800720c */ /* 0x000fe40003f45270 */
[----:B------:R-:W-:Y:S02]  /*4ec0*/  ISETP.NE.AND P0, PT, R10, R12, PT ;  /* 0x0000000c0a00720c */ /* 0x000fe40003f05270 */
[----:B------:R-:W-:Y:S02]  /*4ed0*/  ISETP.NE.AND P6, PT, R12, R14, PT ;  /* 0x0000000e0c00720c */ /* 0x000fe40003fc5270 */
[----:B------:R-:W-:-:S02]  /*4ee0*/  ISETP.NE.AND P3, PT, R18, R20, PT ;  /* 0x000000141200720c */ /* 0x000fc40003f65270 */
[----:B------:R-:W-:Y:S02]  /*4ef0*/  ISETP.NE.AND P4, PT, R20, R22, PT ;  /* 0x000000161400720c */ /* 0x000fe40003f85270 */
[----:B------:R-:W-:Y:S01]  /*4f00*/  ISETP.NE.AND P5, PT, R22, R25, PT ;  /* 0x000000191600720c */ /* 0x000fe20003fa5270 */
[--C-:B0-----:R-:W-:Y:S02]  /*4f10*/  @P1 IMAD.IADD R29, R29, 0x1, -R26.reuse ;  /* 0x000000011d1d1824 */ /* 0x101fe400078e0a1a */
[--C-:B------:R-:W-:Y:S02]  /*4f20*/  @P2 IMAD.IADD R43, R43, 0x1, -R26.reuse ;  /* 0x000000012b2b2824 */ /* 0x100fe400078e0a1a */
[--C-:B------:R-:W-:Y:S01]  /*4f30*/  @P0 IMAD.IADD R41, R41, 0x1, -R26.reuse ;  /* 0x0000000129290824 */ /* 0x100fe200078e0a1a */
[----:B------:R-:W-:Y:S01]  /*4f40*/  @P1 LEA R29, R29, UR4, 0x3 ;  /* 0x000000041d1d1c11 */ /* 0x000fe2000f8e18ff */
[--C-:B------:R-:W-:Y:S01]  /*4f50*/  @P6 IMAD.IADD R39, R39, 0x1, -R26.reuse ;  /* 0x0000000127276824 */ /* 0x100fe200078e0a1a */
[----:B------:R-:W-:Y:S01]  /*4f60*/  @P2 LEA R43, R43, UR4, 0x3 ;  /* 0x000000042b2b2c11 */ /* 0x000fe2000f8e18ff */
[--C-:B------:R-:W-:Y:S01]  /*4f70*/  @P3 IMAD.IADD R7, R7, 0x1, -R26.reuse ;  /* 0x0000000107073824 */ /* 0x100fe200078e0a1a */
[----:B------:R-:W-:Y:S01]  /*4f80*/  @P0 LEA R41, R41, UR4, 0x3 ;  /* 0x0000000429290c11 */ /* 0x000fe2000f8e18ff */
[----:B------:R0:W-:Y:S01]  /*4f90*/  @P1 STS.64 [R29], R2 ;  /* 0x000000021d001388 */ /* 0x0001e20000000a00 */
[----:B------:R-:W-:Y:S01]  /*4fa0*/  ISETP.NE.AND P1, PT, R14, R16, PT ;  /* 0x000000100e00720c */ /* 0x000fe20003f25270 */
[--C-:B------:R-:W-:Y:S01]  /*4fb0*/  @P4 IMAD.IADD R30, R30, 0x1, -R26.reuse ;  /* 0x000000011e1e4824 */ /* 0x100fe200078e0a1a */
[----:B------:R-:W-:Y:S01]  /*4fc0*/  @P6 LEA R39, R39, UR4, 0x3 ;  /* 0x0000000427276c11 */ /* 0x000fe2000f8e18ff */
[----:B------:R0:W-:Y:S01]  /*4fd0*/  @P2 STS.64 [R43], R8 ;  /* 0x000000082b002388 */ /* 0x0001e20000000a00 */
[----:B------:R-:W-:Y:S01]  /*4fe0*/  ISETP.NE.AND P2, PT, R16, R18, PT ;  /* 0x000000121000720c */ /* 0x000fe20003f45270 */
[----:B------:R-:W-:Y:S01]  /*4ff0*/  @P5 IMAD.IADD R24, R24, 0x1, -R26 ;  /* 0x0000000118185824 */ /* 0x000fe200078e0a1a */
[----:B------:R-:W-:Y:S01]  /*5000*/  @P3 LEA R7, R7, UR4, 0x3 ;  /* 0x0000000407073c11 */ /* 0x000fe2000f8e18ff */
[----:B------:R0:W-:Y:S01]  /*5010*/  @P0 STS.64 [R41], R10 ;  /* 0x0000000a29000388 */ /* 0x0001e20000000a00 */
[----:B------:R-:W-:-:S02]  /*5020*/  @P4 LEA R30, R30, UR4, 0x3 ;  /* 0x000000041e1e4c11 */ /* 0x000fc4000f8e18ff */
[----:B------:R-:W-:Y:S01]  /*5030*/  @P5 LEA R24, R24, UR4, 0x3 ;  /* 0x0000000418185c11 */ /* 0x000fe2000f8e18ff */
[----:B------:R0:W-:Y:S01]  /*5040*/  @P6 STS.64 [R39], R12 ;  /* 0x0000000c27006388 */ /* 0x0001e20000000a00 */
[----:B------:R-:W-:Y:S01]  /*5050*/  ISETP.GT.U32.AND P0, PT, R4, R33, PT ;  /* 0x000000210400720c */ /* 0x000fe20003f04070 */
[----:B------:R-:W-:-:S03]  /*5060*/  @P1 IMAD.IADD R35, R35, 0x1, -R26 ;  /* 0x0000000123231824 */ /* 0x000fc600078e0a1a */
[----:B------:R-:W-:Y:S01]  /*5070*/  ISETP.GT.U32.AND.EX P0, PT, R5, RZ, PT, P0 ;  /* 0x000000ff0500720c */ /* 0x000fe20003f04100 */
[----:B------:R-:W-:Y:S01]  /*5080*/  @P2 IMAD.IADD R6, R6, 0x1, -R26 ;  /* 0x0000000106062824 */ /* 0x000fe200078e0a1a */
[----:B------:R-:W-:-:S04]  /*5090*/  @P1 LEA R35, R35, UR4, 0x3 ;  /* 0x0000000423231c11 */ /* 0x000fc8000f8e18ff */
[----:B------:R-:W-:Y:S01]  /*50a0*/  @P2 LEA R6, R6, UR4, 0x3 ;  /* 0x0000000406062c11 */ /* 0x000fe2000f8e18ff */
        /* <DEDUP_REMOVED lines=11> */
[----:B------:R-:W-:-:S04]  /*5160*/  LOP3.LUT R3, RZ, R21, RZ, 0x33, !PT ;  /* 0x00000015ff037212 */ /* 0x000fc800078e33ff */
[----:B------:R-:W-:Y:S02]  /*5170*/  IADD3 R14, P0, PT, R4, R3, RZ ;  /* 0x00000003040e7210 */ /* 0x000fe40007f1e0ff */
[----:B------:R-:W-:Y:S02]  /*5180*/  LOP3.LUT R3, RZ, R23, RZ, 0x33, !PT ;  /* 0x00000017ff037212 */ /* 0x000fe400078e33ff */
[----:B------:R-:W-:-:S03]  /*5190*/  LOP3.LUT R0, R14, 0x300, RZ, 0xc0, !PT ;  /* 0x000003000e007812 */ /* 0x000fc600078ec0ff */
[----:B------:R-:W-:Y:S01]  /*51a0*/  IMAD.X R3, R5, 0x1, R3, P0 ;  /* 0x0000000105037824 */ /* 0x000fe200000e0603 */
[----:B------:R-:W-:Y:S02]  /*51b0*/  ISETP.NE.U32.AND P1, PT, R0, 0x300, PT ;  /* 0x000003000000780c */ /* 0x000fe40003f25070 */
[----:B------:R-:W-:Y:S02]  /*51c0*/  ISETP.GE.U32.AND P0, PT, R14, 0x300, PT ;  /* 0x000003000e00780c */ /* 0x000fe40003f06070 */
[----:B------:R-:W-:Y:S02]  /*51d0*/  ISETP.NE.AND.EX P1, PT, RZ, RZ, PT, P1 ;  /* 0x000000ffff00720c */ /* 0x000fe40003f25310 */
[----:B------:R-:W-:-:S11]  /*51e0*/  ISETP.GE.U32.AND.EX P0, PT, R3, RZ, PT, P0 ;  /* 0x000000ff0300720c */ /* 0x000fd60003f06100 */
[----:B0-----:R-:W-:Y:S05]  /*51f0*/  @!P1 BRA `(.L_x_782) ;  /* 0x0000000000849947 */ /* 0x001fea0003800000 */
[----:B------:R-:W0:Y:S01]  /*5200*/  LDCU.128 UR12, c[0x0][0x390] ;  /* 0x00007200ff0c77ac */ /* 0x000e220008000c00 */
[----:B------:R-:W-:Y:S01]  /*5210*/  SHF.R.U64 R14, R14, 0x8, R3 ;  /* 0x000000080e0e7819 */ /* 0x000fe20000001203 */
[----:B------:R-:W-:Y:S01]  /*5220*/  IMAD.MOV.U32 R15, RZ, RZ, RZ ;  /* 0x000000ffff0f7224 */ /* 0x000fe200078e00ff */
[----:B------:R-:W-:-:S03]  /*5230*/  IADD3 R11, P1, PT, R26, R21, RZ ;  /* 0x000000151a0b7210 */ /* 0x000fc60007f3e0ff */
[----:B------:R-:W-:Y:S02]  /*5240*/  VIADD R14, R14, 0x1 ;  /* 0x000000010e0e7836 */ /* 0x000fe40000000000 */
[----:B------:R-:W-:Y:S02]  /*5250*/  IMAD.X R0, R27, 0x1, R23, P1 ;  /* 0x000000011b007824 */ /* 0x000fe400008e0617 */
[C---:B------:R-:W-:Y:S01]  /*5260*/  IMAD.SHL.U32 R10, R11.reuse, 0x4, RZ ;  /* 0x000000040b0a7824 */ /* 0x040fe200078e00ff */
[----:B------:R-:W-:Y:S02]  /*5270*/  LOP3.LUT R14, R14, 0x3, RZ, 0xc0, !PT ;  /* 0x000000030e0e7812 */ /* 0x000fe400078ec0ff */
[----:B------:R-:W-:Y:S02]  /*5280*/  SHF.L.U64.HI R11, R11, 0x2, R0 ;  /* 0x000000020b0b7819 */ /* 0x000fe40000010200 */
[----:B------:R-:W-:Y:S02]  /*5290*/  LEA R21, P3, R14, R21, 0x8 ;  /* 0x000000150e157211 */ /* 0x000fe400078640ff */
[----:B------:R-:W-:-:S02]  /*52a0*/  LEA R0, R33, UR4, 0x3 ;  /* 0x0000000421007c11 */ /* 0x000fc4000f8e18ff */
[C---:B0-----:R-:W-:Y:S02]  /*52b0*/  IADD3 R12, P1, PT, R10.reuse, UR14, RZ ;  /* 0x0000000e0a0c7c10 */ /* 0x041fe4000ff3e0ff */
[----:B------:R-:W-:Y:S02]  /*52c0*/  IADD3 R10, P2, PT, R10, UR12, RZ ;  /* 0x0000000c0a0a7c10 */ /* 0x000fe4000ff5e0ff */
[C---:B------:R-:W-:Y:S02]  /*52d0*/  IADD3.X R13, PT, PT, R11.reuse, UR15, RZ, P1, !PT ;  /* 0x0000000f0b0d7c10 */ /* 0x040fe40008ffe4ff */
[----:B------:R-:W-:Y:S02]  /*52e0*/  IADD3.X R11, PT, PT, R11, UR13, RZ, P2, !PT ;  /* 0x0000000d0b0b7c10 */ /* 0x000fe400097fe4ff */
[----:B------:R-:W-:-:S07]  /*52f0*/  LEA.HI.X R23, R14, R23, R15, 0x8, P3 ;  /* 0x000000170e177211 */ /* 0x000fce00018f440f */
.L_x_783:
        /* <DEDUP_REMOVED lines=17> */
.L_x_782:
[----:B------:R-:W-:Y:S05]  /*5410*/  BSYNC.RECONVERGENT B0 ;  /* 0x0000000000007941 */ /* 0x000fea0003800200 */
.L_x_781:
[----:B------:R-:W-:Y:S05]  /*5420*/  @!P0 EXIT ;  /* 0x000000000000894d */ /* 0x000fea0003800000 */
.L_x_784:
[C---:B------:R-:W-:Y:S02]  /*5430*/  LEA R0, R21.reuse, UR4, 0x3 ;  /* 0x0000000415007c11 */ /* 0x040fe4000f8e18ff */
[----:B0---4-:R-:W-:Y:S01]  /*5440*/  IADD3 R3, P0, PT, R26, R21, RZ ;  /* 0x000000151a037210 */ /* 0x011fe20007f1e0ff */
[----:B------:R-:W-:Y:S02]  /*5450*/  VIADD R21, R21, 0x400 ;  /* 0x0000040015157836 */ /* 0x000fe40000000000 */
[----:B------:R-:W0:Y:S02]  /*5460*/  LDS.64 R12, [R0] ;  /* 0x00000000000c7984 */ /* 0x000e240000000a00 */
[----:B------:R-:W-:Y:S02]  /*5470*/  IMAD.X R2, R27, 0x1, R23, P0 ;  /* 0x000000011b027824 */ /* 0x000fe400000e0617 */
[----:B------:R-:W1:Y:S01]  /*5480*/  LDS.64 R14, [R0+0x800] ;  /* 0x00080000000e7984 */ /* 0x000e620000000a00 */
[----:B------:R-:W-:-:S02]  /*5490*/  IMAD.SHL.U32 R10, R3, 0x4, RZ ;  /* 0x00000004030a7824 */ /* 0x000fc400078e00ff */
[----:B------:R-:W-:Y:S01]  /*54a0*/  IMAD.X R6, RZ, RZ, R27, P0 ;  /* 0x000000ffff067224 */ /* 0x000fe200000e061b */
[----:B------:R-:W2:Y:S01]  /*54b0*/  LDS.64 R16, [R0+0x1000] ;  /* 0x0010000000107984 */ /* 0x000ea20000000a00 */
[C---:B------:R-:W-:Y:S01]  /*54c0*/  SHF.L.U64.HI R2, R3.reuse, 0x2, R2 ;  /* 0x0000000203027819 */ /* 0x040fe20000010202 */
[----:B------:R-:W-:Y:S01]  /*54d0*/  IMAD.MOV.U32 R23, RZ, RZ, RZ ;  /* 0x000000ffff177224 */ /* 0x000fe200078e00ff */
[C---:B------:R-:W-:Y:S01]  /*54e0*/  IADD3 R8, P0, PT, R10.reuse, UR16, RZ ;  /* 0x000000100a087c10 */ /* 0x040fe2000ff1e0ff */
[----:B------:R-:W3:Y:S01]  /*54f0*/  LDS.64 R18, [R0+0x1800] ;  /* 0x0018000000127984 */ /* 0x000ee20000000a00 */
[----:B------:R-:W-:Y:S02]  /*5500*/  IADD3 R10, P1, PT, R10, UR18, RZ ;  /* 0x000000120a0a7c10 */ /* 0x000fe4000ff3e0ff */
[----:B------:R-:W-:Y:S02]  /*5510*/  SHF.L.U64.HI R6, R3, 0x2, R6 ;  /* 0x0000000203067819 */ /* 0x000fe40000010206 */
[----:B------:R-:W-:-:S02]  /*5520*/  IADD3.X R9, PT, PT, R2, UR17, RZ, P0, !PT ;  /* 0x0000001102097c10 */ /* 0x000fc400087fe4ff */
[----:B------:R-:W-:Y:S01]  /*5530*/  IADD3.X R11, PT, PT, R2, UR19, RZ, P1, !PT ;  /* 0x00000013020b7c10 */ /* 0x000fe20008ffe4ff */
[----:B------:R-:W-:Y:S01]  /*5540*/  IMAD.MOV.U32 R2, RZ, RZ, R8 ;  /* 0x000000ffff027224 */ /* 0x000fe200078e0008 */
[C---:B------:R-:W-:Y:S02]  /*5550*/  IADD3.X R3, PT, PT, R6.reuse, UR17, RZ, P0, !PT ;  /* 0x0000001106037c10 */ /* 0x040fe400087fe4ff */
[----:B------:R-:W-:Y:S01]  /*5560*/  IADD3.X R7, PT, PT, R6, UR19, RZ, P1, !PT ;  /* 0x0000001306077c10 */ /* 0x000fe20008ffe4ff */
[----:B------:R-:W-:Y:S01]  /*5570*/  IMAD.MOV.U32 R6, RZ, RZ, R10 ;  /* 0x000000ffff067224 */ /* 0x000fe200078e000a */
        /* <DEDUP_REMOVED lines=12> */
.L_x_780:
[----:B------:R-:W-:Y:S01]  /*5640*/  ISETP.NE.AND P2, PT, R2, R8, PT ;  /* 0x000000080200720c */ /* 0x000fe20003f45270 */
[----:B------:R-:W-:Y:S01]  /*5650*/  BSSY.RECONVERGENT B0, `(.L_x_785) ;  /* 0x000000e000007945 */ /* 0x000fe20003800200 */
[----:B------:R-:W-:Y:S02]  /*5660*/  ISETP.NE.AND P0, PT, R22, R25, PT ;  /* 0x000000191600720c */ /* 0x000fe40003f05270 */
[----:B------:R-:W-:Y:S02]  /*5670*/  ISETP.NE.AND P4, PT, R8, R10, PT ;  /* 0x0000000a0800720c */ /* 0x000fe40003f85270 */
[----:B------:R-:W-:-:S07]  /*5680*/  ISETP.NE.AND P1, PT, R10, R12, PT ;  /* 0x0000000c0a00720c */ /* 0x000fce0003f25270 */
[----:B------:R-:W-:Y:S06]  /*5690*/  @!P2 BRA `(.L_x_786) ;  /* 0x000000000024a947 */ /* 0x000fec0003800000 */
        /* <DEDUP_REMOVED lines=9> */
.L_x_786:
[----:B------:R-:W-:Y:S05]  /*5730*/  BSYNC.RECONVERGENT B0 ;  /* 0x0000000000007941 */ /* 0x000fea0003800200 */
.L_x_785:
        /* <DEDUP_REMOVED lines=11> */
.L_x_788:
[----:B------:R-:W-:Y:S05]  /*57f0*/  BSYNC.RECONVERGENT B0 ;  /* 0x0000000000007941 */ /* 0x000fea0003800200 */
.L_x_787:
        /* <DEDUP_REMOVED lines=16> */
.L_x_790:
[----:B------:R-:W-:Y:S05]  /*5900*/  BSYNC.RECONVERGENT B0 ;  /* 0x0000000000007941 */ /* 0x000fea0003800200 */
.L_x_789:
[----:B------:R-:W-:Y:S04]  /*5910*/  BSSY.RECONVERGENT B0, `(.L_x_791) ;  /* 0x000000b000007945 */ /* 0x000fe80003800200 */
[----:B------:R-:W-:Y:S05]  /*5920*/  @!P2 BRA `(.L_x_792) ;  /* 0x000000000024a947 */ /* 0x000fea0003800000 */
[----:B------:R-:W3:Y:S01]  /*5930*/  LDCU.128 UR4, c[0x0][0x390] ;  /* 0x00007200ff0477ac */ /* 0x000ee20008000c00 */
[C---:B012---:R-:W-:Y:S01]  /*5940*/  IMAD.SHL.U32 R4, R39.reuse, 0x4, RZ ;  /* 0x0000000427047824 */ /* 0x047fe200078e00ff */
[----:B------:R-:W-:-:S04]  /*5950*/  SHF.L.U64.HI R39, R39, 0x2, R38 ;  /* 0x0000000227277819 */ /* 0x000fc80000010226 */
[C---:B---3--:R-:W-:Y:S02]  /*5960*/  IADD3 R2, P1, PT, R4.reuse, UR4, RZ ;  /* 0x0000000404027c10 */ /* 0x048fe4000ff3e0ff */
[----:B------:R-:W-:Y:S02]  /*5970*/  IADD3 R4, P2, PT, R4, UR6, RZ ;  /* 0x0000000604047c10 */ /* 0x000fe4000ff5e0ff */
[C---:B------:R-:W-:Y:S02]  /*5980*/  IADD3.X R3, PT, PT, R39.reuse, UR5, RZ, P1, !PT ;  /* 0x0000000527037c10 */ /* 0x040fe40008ffe4ff */
[----:B------:R-:W-:-:S03]  /*5990*/  IADD3.X R5, PT, PT, R39, UR7, RZ, P2, !PT ;  /* 0x0000000727057c10 */ /* 0x000fc600097fe4ff */
[----:B------:R3:W-:Y:S04]  /*59a0*/  STG.E desc[UR8][R2.64], R12 ;  /* 0x0000000c02007986 */ /* 0x0007e8000c101908 */
[----:B------:R3:W-:Y:S02]  /*59b0*/  STG.E desc[UR8][R4.64], R13 ;  /* 0x0000000d04007986 */ /* 0x0007e4000c101908 */
.L_x_792:
[----:B------:R-:W-:Y:S05]  /*59c0*/  BSYNC.RECONVERGENT B0 ;  /* 0x0000000000007941 */ /* 0x000fea0003800200 */
.L_x_791:
[----:B------:R-:W-:Y:S04]  /*59d0*/  BSSY.RECONVERGENT B0, `(.L_x_793) ;  /* 0x000000b000007945 */ /* 0x000fe80003800200 */
[----:B------:R-:W-:Y:S05]  /*59e0*/  @!P3 BRA `(.L_x_794) ;  /* 0x000000000024b947 */ /* 0x000fea0003800000 */
[----:B------:R-:W4:Y:S01]  /*59f0*/  LDCU.128 UR4, c[0x0][0x390] ;  /* 0x00007200ff0477ac */ /* 0x000f220008000c00 */
[C---:B0123--:R-:W-:Y:S01]  /*5a00*/  IMAD.SHL.U32 R4, R35.reuse, 0x4, RZ ;  /* 0x0000000423047824 */ /* 0x04ffe200078e00ff */
[----:B------:R-:W-:-:S04]  /*5a10*/  SHF.L.U64.HI R32, R35, 0x2, R32 ;  /* 0x0000000223207819 */ /* 0x000fc80000010220 */
[C---:B----4-:R-:W-:Y:S02]  /*5a20*/  IADD3 R2, P1, PT, R4.reuse, UR4, RZ ;  /* 0x0000000404027c10 */ /* 0x050fe4000ff3e0ff */
[----:B------:R-:W-:Y:S02]  /*5a30*/  IADD3 R4, P2, PT, R4, UR6, RZ ;  /* 0x0000000604047c10 */ /* 0x000fe4000ff5e0ff */
[C---:B------:R-:W-:Y:S02]  /*5a40*/  IADD3.X R3, PT, PT, R32.reuse, UR5, RZ, P1, !PT ;  /* 0x0000000520037c10 */ /* 0x040fe40008ffe4ff */
[----:B------:R-:W-:-:S03]  /*5a50*/  IADD3.X R5, PT, PT, R32, UR7, RZ, P2, !PT ;  /* 0x0000000720057c10 */ /* 0x000fc600097fe4ff */
[----:B------:R4:W-:Y:S04]  /*5a60*/  STG.E desc[UR8][R2.64], R14 ;  /* 0x0000000e02007986 */ /* 0x0009e8000c101908 */
[----:B------:R4:W-:Y:S02]  /*5a70*/  STG.E desc[UR8][R4.64], R15 ;  /* 0x0000000f04007986 */ /* 0x0009e4000c101908 */
.L_x_794:
[----:B------:R-:W-:Y:S05]  /*5a80*/  BSYNC.RECONVERGENT B0 ;  /* 0x0000000000007941 */ /* 0x000fea0003800200 */
.L_x_793:
[----:B------:R-:W-:Y:S04]  /*5a90*/  BSSY.RECONVERGENT B0, `(.L_x_795) ;  /* 0x000000b000007945 */ /* 0x000fe80003800200 */
[----:B------:R-:W-:Y:S05]  /*5aa0*/  @!P4 BRA `(.L_x_796) ;  /* 0x000000000024c947 */ /* 0x000fea0003800000 */
[----:B------:R-:W5:Y:S01]  /*5ab0*/  LDCU.128 UR4, c[0x0][0x390] ;  /* 0x00007200ff0477ac */ /* 0x000f620008000c00 */
[C---:B01234-:R-:W-:Y:S01]  /*5ac0*/  IMAD.SHL.U32 R4, R6.reuse, 0x4, RZ ;  /* 0x0000000406047824 */ /* 0x05ffe200078e00ff */
[----:B------:R-:W-:-:S04]  /*5ad0*/  SHF.L.U64.HI R37, R6, 0x2, R37 ;  /* 0x0000000206257819 */ /* 0x000fc80000010225 */
[C---:B-----5:R-:W-:Y:S02]  /*5ae0*/  IADD3 R2, P1, PT, R4.reuse, UR4, RZ ;  /* 0x0000000404027c10 */ /* 0x060fe4000ff3e0ff */
[----:B------:R-:W-:Y:S02]  /*5af0*/  IADD3 R4, P2, PT, R4, UR6, RZ ;  /* 0x0000000604047c10 */ /* 0x000fe4000ff5e0ff */
[C---:B------:R-:W-:Y:S02]  /*5b00*/  IADD3.X R3, PT, PT, R37.reuse, UR5, RZ, P1, !PT ;  /* 0x0000000525037c10 */ /* 0x040fe40008ffe4ff */
[----:B------:R-:W-:-:S03]  /*5b10*/  IADD3.X R5, PT, PT, R37, UR7, RZ, P2, !PT ;  /* 0x0000000725057c10 */ /* 0x000fc600097fe4ff */
[----:B------:R0:W-:Y:S04]  /*5b20*/  STG.E desc[UR8][R2.64], R16 ;  /* 0x0000001002007986 */ /* 0x0001e8000c101908 */
[----:B------:R0:W-:Y:S02]  /*5b30*/  STG.E desc[UR8][R4.64], R17 ;  /* 0x0000001104007986 */ /* 0x0001e4000c101908 */
.L_x_796:
[----:B------:R-:W-:Y:S05]  /*5b40*/  BSYNC.RECONVERGENT B0 ;  /* 0x0000000000007941 */ /* 0x000fea0003800200 */
.L_x_795:
        /* <DEDUP_REMOVED lines=11> */
.L_x_798:
[----:B------:R-:W-:Y:S05]  /*5c00*/  BSYNC.RECONVERGENT B0 ;  /* 0x0000000000007941 */ /* 0x000fea0003800200 */
.L_x_797:
        /* <DEDUP_REMOVED lines=11> */
.L_x_800:
[----:B------:R-:W-:Y:S05]  /*5cc0*/  BSYNC.RECONVERGENT B0 ;  /* 0x0000000000007941 */ /* 0x000fea0003800200 */
.L_x_799:
[----:B------:R-:W-:Y:S05]  /*5cd0*/  @!P0 EXIT ;  /* 0x000000000000894d */ /* 0x000fea0003800000 */
[----:B------:R-:W5:Y:S01]  /*5ce0*/  LDCU.128 UR4, c[0x0][0x390] ;  /* 0x00007200ff0477ac */ /* 0x000f620008000c00 */
[C---:B01234-:R-:W-:Y:S01]  /*5cf0*/  IMAD.SHL.U32 R4, R24.reuse, 0x4, RZ ;  /* 0x0000000418047824 */ /* 0x05ffe200078e00ff */
[----:B------:R-:W-:-:S04]  /*5d00*/  SHF.L.U64.HI R27, R24, 0x2, R27 ;  /* 0x00000002181b7819 */ /* 0x000fc8000001021b */
[C---:B-----5:R-:W-:Y:S02]  /*5d10*/  IADD3 R2, P0, PT, R4.reuse, UR4, RZ ;  /* 0x0000000404027c10 */ /* 0x060fe4000ff1e0ff */
[----:B------:R-:W-:Y:S02]  /*5d20*/  IADD3 R4, P1, PT, R4, UR6, RZ ;  /* 0x0000000604047c10 */ /* 0x000fe4000ff3e0ff */
[C---:B------:R-:W-:Y:S02]  /*5d30*/  IADD3.X R3, PT, PT, R27.reuse, UR5, RZ, P0, !PT ;  /* 0x000000051b037c10 */ /* 0x040fe400087fe4ff */
[----:B------:R-:W-:-:S03]  /*5d40*/  IADD3.X R5, PT, PT, R27, UR7, RZ, P1, !PT ;  /* 0x000000071b057c10 */ /* 0x000fc60008ffe4ff */
[----:B------:R-:W-:Y:S04]  /*5d50*/  STG.E desc[UR8][R2.64], R22 ;  /* 0x0000001602007986 */ /* 0x000fe8000c101908 */
[----:B------:R-:W-:Y:S01]  /*5d60*/  STG.E desc[UR8][R4.64], R23 ;  /* 0x0000001704007986 */ /* 0x000fe2000c101908 */
[----:B------:R-:W-:Y:S05]  /*5d70*/  EXIT ;  /* 0x000000000000794d */ /* 0x000fea0003800000 */
.L_x_721:
[----:B------:R-:W-:-:S04]  /*5d80*/  ISETP.GE.U32.AND P0, PT, R26, 0x1, PT ;  /* 0x000000011a00780c */ /* 0x000fc80003f06070 */
[----:B------:R-:W-:-:S13]  /*5d90*/  ISETP.GE.AND.EX P0, PT, R30, RZ, PT, P0 ;  /* 0x000000ff1e00720c */ /* 0x000fda0003f06300 */
[----:B------:R-:W-:Y:S05]  /*5da0*/  @!P0 EXIT ;  /* 0x000000000000894d */ /* 0x000fea0003800000 */
[----:B------:R-:W-:-:S13]  /*5db0*/  ISETP.NE.AND P0, PT, R39, RZ, PT ;  /* 0x000000ff2700720c */ /* 0x000fda0003f05270 */
[----:B------:R-:W-:Y:S05]  /*5dc0*/  @P0 BRA `(.L_x_801) ;  /* 0x0000002800b40947 */ /* 0x000fea0003800000 */
[----:B------:R-:W0:Y:S08]  /*5dd0*/  LDC.64 R2, c[0x0][0x380] ;  /* 0x0000e000ff027b82 */ /* 0x000e300000000a00 */
[----:B------:R-:W1:Y:S01]  /*5de0*/  LDC.64 R4, c[0x0][0x388] ;  /* 0x0000e200ff047b82 */ /* 0x000e620000000a00 */
[----:B0-----:R-:W-:-:S05]  /*5df0*/  IMAD.WIDE.U32 R2, RZ, 0x2400, R2 ;  /* 0x00002400ff027825 */ /* 0x001fca00078e0002 */
[----:B------:R0:W2:Y:S01]  /*5e00*/  LDG.E.CONSTANT R6, desc[UR8][R2.64] ;  /* 0x0000000802067981 */ /* 0x0000a2000c1e9900 */
[----:B-1----:R-:W-:-:S05]  /*5e10*/  IMAD.WIDE.U32 R4, RZ, 0x2400, R4 ;  /* 0x00002400ff047825 */ /* 0x002fca00078e0004 */
[----:B------:R1:W3:Y:S01]  /*5e20*/  LDG.E.CONSTANT R15, desc[UR8][R4.64] ;  /* 0x00000008040f7981 */ /* 0x0002e2000c1e9900 */
[----:B------:R-:W4:Y:S02]  /*5e30*/  S2R R0, SR_TID.X ;  /* 0x0000000000007919 */ /* 0x000f240000002100 */
[C---:B----4-:R-:W-:Y:S02]  /*5e40*/  LOP3.LUT R7, R0.reuse, 0x1f, RZ, 0xc0, !PT ;  /* 0x0000001f00077812 */ /* 0x050fe400078ec0ff */
[----:B------:R-:W-:-:S05]  /*5e50*/  LOP3.LUT R8, R0, 0x3e0, RZ, 0xc0, !PT ;  /* 0x000003e000087812 */ /* 0x000fca00078ec0ff */
[----:B------:R-:W-:-:S04]  /*5e60*/  IMAD R11, R8, 0x9, R7 ;  /* 0x00000009080b7824 */ /* 0x000fc800078e0207 */
[----:B------:R-:W-:-:S05]  /*5e70*/  VIADD R7, R11, 0x20 ;  /* 0x000000200b077836 */ /* 0x000fca0000000000 */
[----:B------:R-:W-:Y:S01]  /*5e80*/  ISETP.GE.AND P5, PT, R7, UR4, PT ;  /* 0x0000000407007c0c */ /* 0x000fe2000bfa6270 */
[C---:B------:R-:W-:Y:S02]  /*5e90*/  IMAD.SHL.U32 R7, R11.reuse, 0x4, RZ ;  /* 0x000000040b077824 */ /* 0x040fe400078e00ff */
[----:B------:R-:W-:-:S03]  /*5ea0*/  VIADD R8, R11, 0x40 ;  /* 0x000000400b087836 */ /* 0x000fc60000000000 */
[----:B0-----:R-:W-:Y:S02]  /*5eb0*/  IADD3 R2, P2, PT, R2, R7, RZ ;  /* 0x0000000702027210 */ /* 0x001fe40007f5e0ff */
[----:B-1----:R-:W-:Y:S01]  /*5ec0*/  IADD3 R4, P1, PT, R7, R4, RZ ;  /* 0x0000000407047210 */ /* 0x002fe20007f3e0ff */
[C---:B------:R-:W-:Y:S01]  /*5ed0*/  VIADD R7, R11.reuse, 0xc0 ;  /* 0x000000c00b077836 */ /* 0x040fe20000000000 */
[----:B------:R-:W-:Y:S01]  /*5ee0*/  ISETP.GE.AND P0, PT, R8, UR4, PT ;  /* 0x0000000408007c0c */ /* 0x000fe2000bf06270 */
[C---:B------:R-:W-:Y:S01]  /*5ef0*/  VIADD R8, R11.reuse, 0xa0 ;  /* 0x000000a00b087836 */ /* 0x040fe20000000000 */
[----:B------:R-:W-:Y:S01]  /*5f00*/  ISETP.GE.AND P6, PT, R11, UR4, PT ;  /* 0x000000040b007c0c */ /* 0x000fe2000bfc6270 */
[----:B------:R-:W-:Y:S01]  /*5f10*/  IMAD.X R5, RZ, RZ, R5, P1 ;  /* 0x000000ffff057224 */ /* 0x000fe200008e0605 */
[----:B------:R-:W-:Y:S01]  /*5f20*/  ISETP.GE.AND P1, PT, R7, UR4, PT ;  /* 0x0000000407007c0c */ /* 0x000fe2000bf26270 */
[C---:B------:R-:W-:Y:S02]  /*5f30*/  VIADD R9, R11.reuse, 0x60 ;  /* 0x000000600b097836 */ /* 0x040fe40000000000 */
[----:B------:R-:W-:-:S02]  /*5f40*/  VIADD R10, R11, 0x80 ;  /* 0x000000800b0a7836 */ /* 0x000fc40000000000 */
[----:B------:R-:W-:Y:S01]  /*5f50*/  IMAD.X R3, RZ, RZ, R3, P2 ;  /* 0x000000ffff037224 */ /* 0x000fe200010e0603 */
[----:B------:R-:W-:Y:S02]  /*5f60*/  ISETP.GE.AND P2, PT, R8, UR4, PT ;  /* 0x0000000408007c0c */ /* 0x000fe4000bf46270 */
[----:B------:R-:W-:Y:S01]  /*5f70*/  ISETP.GE.AND P4, PT, R9, UR4, PT ;  /* 0x0000000409007c0c */ /* 0x000fe2000bf86270 */
[C---:B------:R-:W-:Y:S01]  /*5f80*/  VIADD R9, R11.reuse, 0x100 ;  /* 0x000001000b097836 */ /* 0x040fe20000000000 */
[----:B------:R-:W-:Y:S01]  /*5f90*/  ISETP.GE.AND P3, PT, R10, UR4, PT ;  /* 0x000000040a007c0c */ /* 0x000fe2000bf66270 */
[----:B------:R-:W-:Y:S02]  /*5fa0*/  VIADD R10, R11, 0xe0 ;  /* 0x000000e00b0a7836 */ /* 0x000fe40000000000 */
[----:B--2---:R-:W-:Y:S02]  /*5fb0*/  IMAD.MOV.U32 R7, RZ, RZ, R6 ;  /* 0x000000ffff077224 */ /* 0x004fe400078e0006 */
[----:B------:R-:W2:Y:S02]  /*5fc0*/  @!P6 LDG.E.CONSTANT R6, desc[UR8][R2.64] ;  /* 0x000000080206e981 */ /* 0x000ea4000c1e9900 */
[----:B------:R-:W-:-:S02]  /*5fd0*/  IMAD.MOV.U32 R8, RZ, RZ, R7 ;  /* 0x000000ffff087224 */ /* 0x000fc400078e0007 */
[----:B---3--:R-:W-:Y:S02]  /*5fe0*/  IMAD.MOV.U32 R17, RZ, RZ, R15 ;  /* 0x000000ffff117224 */ /* 0x008fe400078e000f */
[----:B------:R-:W3:Y:S02]  /*5ff0*/  @!P6 LDG.E.CONSTANT R15, desc[UR8][R4.64] ;  /* 0x00000008040fe981 */ /* 0x000ee4000c1e9900 */
[----:B------:R-:W-:Y:S01]  /*6000*/  IMAD.MOV.U32 R19, RZ, RZ, R17 ;  /* 0x000000ffff137224 */ /* 0x000fe200078e0011 */
[----:B------:R-:W-:Y:S01]  /*6010*/  ISETP.GE.AND P6, PT, R10, UR4, PT ;  /* 0x000000040a007c0c */ /* 0x000fe2000bfc6270 */
[----:B------:R-:W4:Y:S04]  /*6020*/  @!P5 LDG.E.CONSTANT R8, desc[UR8][R2.64+0x80] ;  /* 0x000080080208d981 */ /* 0x000f28000c1e9900 */
[----:B------:R-:W5:Y:S01]  /*6030*/  @!P5 LDG.E.CONSTANT R19, desc[UR8][R4.64+0x80] ;  /* 0x000080080413d981 */ /* 0x000f62000c1e9900 */
[----:B------:R-:W-:Y:S01]  /*6040*/  ISETP.GE.AND P5, PT, R9, UR4, PT ;  /* 0x0000000409007c0c */ /* 0x000fe2000bfa6270 */
[----:B------:R-:W-:-:S02]  /*6050*/  IMAD.MOV.U32 R9, RZ, RZ, R7 ;  /* 0x000000ffff097224 */ /* 0x000fc400078e0007 */
[--C-:B------:R-:W-:Y:S02]  /*6060*/  IMAD.MOV.U32 R10, RZ, RZ, R7.reuse ;  /* 0x000000ffff0a7224 */ /* 0x100fe400078e0007 */
[--C-:B------:R-:W-:Y:S02]  /*6070*/  IMAD.MOV.U32 R11, RZ, RZ, R7.reuse ;  /* 0x000000ffff0b7224 */ /* 0x100fe400078e0007 */
[--C-:B------:R-:W-:Y:S01]  /*6080*/  IMAD.MOV.U32 R12, RZ, RZ, R7.reuse ;  /* 0x000000ffff0c7224 */ /* 0x100fe200078e0007 */
[----:B------:R-:W3:Y:S01]  /*6090*/  @!P0 LDG.E.CONSTANT R9, desc[UR8][R2.64+0x100] ;  /* 0x0001000802098981 */ /* 0x000ee2000c1e9900 */
[--C-:B------:R-:W-:Y:S02]  /*60a0*/  IMAD.MOV.U32 R13, RZ, RZ, R7.reuse ;  /* 0x000000ffff0d7224 */ /* 0x100fe400078e0007 */
[----:B------:R-:W-:Y:S01]  /*60b0*/  IMAD.MOV.U32 R14, RZ, RZ, R7 ;  /* 0x000000ffff0e7224 */ /* 0x000fe200078e0007 */
[----:B------:R-:W5:Y:S04]  /*60c0*/  @!P4 LDG.E.CONSTANT R10, desc[UR8][R2.64+0x180] ;  /* 0x00018008020ac981 */ /* 0x000f68000c1e9900 */
[----:B------:R-:W5:Y:S04]  /*60d0*/  @!P3 LDG.E.CONSTANT R11, desc[UR8][R2.64+0x200] ;  /* 0x00020008020bb981 */ /* 0x000f68000c1e9900 */
[----:B------:R-:W5:Y:S04]  /*60e0*/  @!P2 LDG.E.CONSTANT R12, desc[UR8][R2.64+0x280] ;  /* 0x00028008020ca981 */ /* 0x000f68000c1e9900 */
[----:B------:R-:W5:Y:S04]  /*60f0*/  @!P1 LDG.E.CONSTANT R13, desc[UR8][R2.64+0x300] ;  /* 0x00030008020d9981 */ /* 0x000f68000c1e9900 */
[----:B------:R-:W5:Y:S04]  /*6100*/  @!P6 LDG.E.CONSTANT R14, desc[UR8][R2.64+0x380] ;  /* 0x00038008020ee981 */ /* 0x000f68000c1e9900 */
[----:B------:R0:W5:Y:S01]  /*6110*/  @!P5 LDG.E.CONSTANT R7, desc[UR8][R2.64+0x400] ;  /* 0x000400080207d981 */ /* 0x000162000c1e9900 */
[----:B------:R-:W-:-:S02]  /*6120*/  IMAD.MOV.U32 R20, RZ, RZ, R17 ;  /* 0x000000ffff147224 */ /* 0x000fc400078e0011 */
[--C-:B------:R-:W-:Y:S02]  /*6130*/  IMAD.MOV.U32 R21, RZ, RZ, R17.reuse ;  /* 0x000000ffff157224 */ /* 0x100fe400078e0011 */
[--C-:B------:R-:W-:Y:S02]  /*6140*/  IMAD.MOV.U32 R22, RZ, RZ, R17.reuse ;  /* 0x000000ffff167224 */ /* 0x100fe400078e0011 */
[--C-:B------:R-:W-:Y:S01]  /*6150*/  IMAD.MOV.U32 R23, RZ, RZ, R17.reuse ;  /* 0x000000ffff177224 */ /* 0x100fe200078e0011 */
[----:B------:R-:W5:Y:S01]  /*6160*/  @!P0 LDG.E.CONSTANT R20, desc[UR8][R4.64+0x100] ;  /* 0x0001000804148981 */ /* 0x000f62000c1e9900 */
        /* <DEDUP_REMOVED lines=8> */
[----:B0-----:R-:W0:Y:S01]  /*61f0*/  S2R R2, SR_LANEID ;  /* 0x0000000000027919 */ /* 0x001e220000000000 */
[----:B------:R-:W1:Y:S01]  /*6200*/  S2UR UR5, SR_CgaCtaId ;  /* 0x00000000000579c3 */ /* 0x000e620000008800 */
[----:B------:R-:W-:Y:S01]  /*6210*/  SHF.R.U32.HI R3, RZ, 0x5, R0 ;  /* 0x00000005ff037819 */ /* 0x000fe20000011600 */
[----:B------:R-:W-:-:S02]  /*6220*/  UMOV UR4, 0x400 ;  /* 0x0000040000047882 */ /* 0x000fc40000000000 */
[----:B-1----:R-:W-:Y:S02]  /*6230*/  ULEA UR4, UR5, UR4, 0x18 ;  /* 0x0000000405047291 */ /* 0x002fe4000f8ec0ff */
[----:B0-----:R-:W-:-:S05]  /*6240*/  IMAD R3, R3, 0x120, R2 ;  /* 0x0000012003037824 */ /* 0x001fca00078e0202 */
[----:B------:R-:W-:-:S05]  /*6250*/  LEA R28, R3, UR4, 0x2 ;  /* 0x00000004031c7c11 */ /* 0x000fca000f8e10ff */
[----:B------:R-:W-:Y:S01]  /*6260*/  IMAD R31, R2, 0x20, R28 ;  /* 0x00000020021f7824 */ /* 0x000fe200078e021c */
[C---:B------:R-:W-:Y:S02]  /*6270*/  LEA R32, R0.reuse, UR4, 0x2 ;  /* 0x0000000400207c11 */ /* 0x040fe4000f8e10ff */
[----:B------:R-:W-:Y:S01]  /*6280*/  ISETP.NE.AND P5, PT, R0, RZ, PT ;  /* 0x000000ff0000720c */ /* 0x000fe20003fa5270 */
[----:B------:R-:W-:Y:S01]  /*6290*/  IMAD.MOV.U32 R47, RZ, RZ, RZ ;  /* 0x000000ffff2f7224 */ /* 0x000fe200078e00ff */
[----:B--2---:R-:W-:Y:S04]  /*62a0*/  STS [R28], R6 ;  /* 0x000000061c007388 */ /* 0x004fe80000000800 */
[----:B----4-:R-:W-:Y:S04]  /*62b0*/  STS [R28+0x80], R8 ;  /* 0x000080081c007388 */ /* 0x010fe80000000800 */
[----:B---3--:R-:W-:Y:S04]  /*62c0*/  STS [R28+0x100], R9 ;  /* 0x000100091c007388 */ /* 0x008fe80000000800 */
[----:B-----5:R-:W-:Y:S04]  /*62d0*/  STS [R28+0x180], R10 ;  /* 0x0001800a1c007388 */ /* 0x020fe80000000800 */
[----:B------:R-:W-:Y:S04]  /*62e0*/  STS [R28+0x200], R11 ;  /* 0x0002000b1c007388 */ /* 0x000fe80000000800 */
[----:B------:R-:W-:Y:S04]  /*62f0*/  STS [R28+0x280], R12 ;  /* 0x0002800c1c007388 */ /* 0x000fe80000000800 */
[----:B------:R-:W-:Y:S04]  /*6300*/  STS [R28+0x300], R13 ;  /* 0x0003000d1c007388 */ /* 0x000fe80000000800 */
[----:B------:R-:W-:Y:S04]  /*6310*/  STS [R28+0x380], R14 ;  /* 0x0003800e1c007388 */ /* 0x000fe80000000800 */
[----:B------:R-:W-:Y:S01]  /*6320*/  STS [R28+0x400], R7 ;  /* 0x000400071c007388 */ /* 0x000fe20000000800 */
[----:B------:R-:W-:-:S03]  /*6330*/  NOP ;  /* 0x0000000000007918 */ /* 0x000fc60000000000 */
[----:B------:R-:W0:Y:S04]  /*6340*/  LDS R27, [R31+0x20] ;  /* 0x000020001f1b7984 */ /* 0x000e280000000800 */
[----:B------:R-:W-:Y:S04]  /*6350*/  LDS R2, [R31] ;  /* 0x000000001f027984 */ /* 0x000fe80000000800 */
[----:B------:R-:W1:Y:S04]  /*6360*/  LDS R4, [R31+0x4] ;  /* 0x000004001f047984 */ /* 0x000e680000000800 */
[----:B------:R-:W-:Y:S04]  /*6370*/  LDS R6, [R31+0x8] ;  /* 0x000008001f067984 */ /* 0x000fe80000000800 */
[----:B------:R-:W-:Y:S04]  /*6380*/  LDS R8, [R31+0xc] ;  /* 0x00000c001f087984 */ /* 0x000fe80000000800 */
[----:B------:R-:W-:Y:S04]  /*6390*/  LDS R10, [R31+0x10] ;  /* 0x000010001f0a7984 */ /* 0x000fe80000000800 */
[----:B------:R-:W-:Y:S04]  /*63a0*/  LDS R12, [R31+0x14] ;  /* 0x000014001f0c7984 */ /* 0x000fe80000000800 */
[----:B------:R-:W-:Y:S04]  /*63b0*/  LDS R14, [R31+0x18] ;  /* 0x000018001f0e7984 */ /* 0x000fe80000000800 */
[----:B------:R-:W-:Y:S01]  /*63c0*/  LDS R16, [R31+0x1c] ;  /* 0x00001c001f107984 */ /* 0x000fe20000000800 */
[----:B------:R-:W-:Y:S06]  /*63d0*/  BAR.SYNC.DEFER_BLOCKING 0x0 ;  /* 0x0000000000007b1d */ /* 0x000fec0000010000 */
[----:B------:R-:W-:Y:S04]  /*63e0*/  STS [R28], R15 ;  /* 0x0000000f1c007388 */ /* 0x000fe80000000800 */
[----:B------:R-:W-:Y:S04]  /*63f0*/  STS [R28+0x80], R19 ;  /* 0x000080131c007388 */ /* 0x000fe80000000800 */
[----:B------:R-:W-:Y:S04]  /*6400*/  STS [R28+0x100], R20 ;  /* 0x000100141c007388 */ /* 0x000fe80000000800 */
[----:B------:R2:W-:Y:S04]  /*6410*/  STS [R28+0x180], R21 ;  /* 0x000180151c007388 */ /* 0x0005e80000000800 */
[----:B------:R-:W-:Y:S04]  /*6420*/  STS [R28+0x200], R22 ;  /* 0x000200161c007388 */ /* 0x000fe80000000800 */
[----:B------:R3:W-:Y:S04]  /*6430*/  STS [R28+0x280], R23 ;  /* 0x000280171c007388 */ /* 0x0007e80000000800 */
[----:B------:R-:W-:Y:S04]  /*6440*/  STS [R28+0x300], R24 ;  /* 0x000300181c007388 */ /* 0x000fe80000000800 */
[----:B------:R4:W-:Y:S04]  /*6450*/  STS [R28+0x380], R25 ;  /* 0x000380191c007388 */ /* 0x0009e80000000800 */
[----:B------:R-:W-:Y:S01]  /*6460*/  STS [R28+0x400], R17 ;  /* 0x000400111c007388 */ /* 0x000fe20000000800 */
[----:B------:R-:W-:-:S03]  /*6470*/  NOP ;  /* 0x0000000000007918 */ /* 0x000fc60000000000 */
[----:B------:R-:W5:Y:S04]  /*6480*/  LDS R3, [R31] ;  /* 0x000000001f037984 */ /* 0x000f680000000800 */
[----:B------:R-:W5:Y:S04]  /*6490*/  LDS R5, [R31+0x4] ;  /* 0x000004001f057984 */ /* 0x000f680000000800 */
[----:B------:R-:W5:Y:S04]  /*64a0*/  LDS R7, [R31+0x8] ;  /* 0x000008001f077984 */ /* 0x000f680000000800 */
[----:B------:R-:W-:Y:S04]  /*64b0*/  LDS R9, [R31+0xc] ;  /* 0x00000c001f097984 */ /* 0x000fe80000000800 */
[----:B------:R-:W-:Y:S04]  /*64c0*/  LDS R11, [R31+0x10] ;  /* 0x000010001f0b7984 */ /* 0x000fe80000000800 */
[----:B------:R-:W-:Y:S04]  /*64d0*/  LDS R13, [R31+0x14] ;  /* 0x000014001f0d7984 */ /* 0x000fe80000000800 */
[----:B------:R-:W-:Y:S04]  /*64e0*/  LDS R15, [R31+0x18] ;  /* 0x000018001f0f7984 */ /* 0x000fe80000000800 */
[----:B------:R-:W-:Y:S04]  /*64f0*/  LDS R17, [R31+0x1c] ;  /* 0x00001c001f117984 */ /* 0x000fe80000000800 */
[----:B------:R-:W-:Y:S01]  /*6500*/  LDS R19, [R31+0x20] ;  /* 0x000020001f137984 */ /* 0x000fe20000000800 */
[----:B------:R-:W-:Y:S06]  /*6510*/  BAR.SYNC.DEFER_BLOCKING 0x0 ;  /* 0x0000000000007b1d */ /* 0x000fec0000010000 */
[----:B0-----:R-:W-:Y:S02]  /*6520*/  STS [R32+0x4d8], R27 ;  /* 0x0004d81b20007388 */ /* 0x001fe40000000800 */
[----:B------:R-:W-:Y:S01]  /*6530*/  BAR.SYNC.DEFER_BLOCKING 0x0 ;  /* 0x0000000000007b1d */ /* 0x000fe20000010000 */
[----:B--2---:R-:W-:-:S04]  /*6540*/  IMAD R21, R0, 0x9, RZ ;  /* 0x0000000900157824 */ /* 0x004fc800078e02ff */
[C---:B---3--:R-:W-:Y:S01]  /*6550*/  VIADD R23, R21.reuse, 0x1 ;  /* 0x0000000115177836 */ /* 0x048fe20000000000 */
[----:B------:R-:W0:Y:S04]  /*6560*/  @P5 LDS R18, [R32+0x4d4] ;  /* 0x0004d40020125984 */ /* 0x000e280000000800 */
[----:B------:R-:W-:Y:S02]  /*6570*/  ISETP.EQ.U32.AND P0, PT, R26, R23, PT ;  /* 0x000000171a00720c */ /* 0x000fe40003f02070 */
[----:B-1----:R-:W-:Y:S01]  /*6580*/  ISETP.NE.AND P6, PT, R2, R4, PT ;  /* 0x000000040200720c */ /* 0x002fe20003fc5270 */
[----:B----4-:R-:W-:-:S03]  /*6590*/  VIADD R25, R21, 0x2 ;  /* 0x0000000215197836 */ /* 0x010fc60000000000 */
[----:B------:R-:W-:Y:S02]  /*65a0*/  ISETP.EQ.OR.EX P0, PT, R30, RZ, P6, P0 ;  /* 0x000000ff1e00720c */ /* 0x000fe40003702700 */
[----:B------:R-:W-:Y:S02]  /*65b0*/  ISETP.EQ.U32.AND P1, PT, R26, R25, PT ;  /* 0x000000191a00720c */ /* 0x000fe40003f22070 */
[----:B-----5:R-:W-:Y:S02]  /*65c0*/  SEL R20, R3, RZ, !P0 ;  /* 0x000000ff03147207 */ /* 0x020fe40004000000 */
[----:B------:R-:W-:Y:S01]  /*65d0*/  ISETP.NE.AND P6, PT, R4, R6, PT ;  /* 0x000000060400720c */ /* 0x000fe20003fc5270 */
[----:B------:R-:W-:Y:S02]  /*65e0*/  VIADD R29, R21, 0x3 ;  /* 0x00000003151d7836 */ /* 0x000fe40000000000 */
[----:B------:R-:W-:Y:S01]  /*65f0*/  IMAD.IADD R20, R5, 0x1, R20 ;  /* 0x0000000105147824 */ /* 0x000fe200078e0214 */
[----:B------:R-:W-:-:S02]  /*6600*/  ISETP.EQ.OR.EX P1, PT, R30, RZ, P6, P1 ;  /* 0x000000ff1e00720c */ /* 0x000fc40003722710 */
[----:B------:R-:W-:Y:S01]  /*6610*/  ISETP.NE.U32.AND P4, PT, R26, R21, PT ;  /* 0x000000151a00720c */ /* 0x000fe20003f85070 */
[----:B------:R-:W-:Y:S01]  /*6620*/  VIADD R23, R21, 0x4 ;  /* 0x0000000415177836 */ /* 0x000fe20000000000 */
[----:B------:R-:W-:Y:S01]  /*6630*/  SEL R20, R20, RZ, !P1 ;  /* 0x000000ff14147207 */ /* 0x000fe20004800000 */
[----:B------:R-:W-:Y:S01]  /*6640*/  IMAD.MOV.U32 R25, RZ, RZ, 0x1 ;  /* 0x00000001ff197424 */ /* 0x000fe200078e00ff */
[----:B------:R-:W-:Y:S02]  /*6650*/  ISETP.NE.AND.EX P4, PT, R30, RZ, PT, P4 ;  /* 0x000000ff1e00720c */ /* 0x000fe40003f85340 */
[----:B------:R-:W-:Y:S02]  /*6660*/  ISETP.EQ.U32.AND P2, PT, R26, R29, PT ;  /* 0x0000001d1a00720c */ /* 0x000fe40003f42070 */
[----:B------:R-:W-:Y:S01]  /*6670*/  ISETP.NE.AND P6, PT, R6, R8, PT ;  /* 0x000000080600720c */ /* 0x000fe20003fc5270 */
[----:B------:R-:W-:Y:S01]  /*6680*/  IMAD.IADD R20, R7, 0x1, R20 ;  /* 0x0000000107147824 */ /* 0x000fe200078e0214 */
[----:B------:R-:W-:-:S02]  /*6690*/  SEL R0, RZ, 0x1, P4 ;  /* 0x00000001ff007807 */ /* 0x000fc40002000000 */
[----:B------:R-:W-:Y:S02]  /*66a0*/  SEL R47, R47, RZ, P4 ;  /* 0x000000ff2f2f7207 */ /* 0x000fe40002000000 */
[----:B------:R-:W-:Y:S02]  /*66b0*/  ISETP.EQ.OR.EX P2, PT, R30, RZ, P6, P2 ;  /* 0x000000ff1e00720c */ /* 0x000fe40003742720 */
[----:B0-----:R-:W-:-:S04]  /*66c0*/  @P5 ISETP.NE.AND P3, PT, R18, R2, PT ;  /* 0x000000021200520c */ /* 0x001fc80003f65270 */
[----:B------:R-:W-:Y:S02]  /*66d0*/  @P5 SEL R25, RZ, 0x1, !P3 ;  /* 0x00000001ff195807 */ /* 0x000fe40005800000 */
[----:B------:R-:W-:Y:S01]  /*66e0*/  ISETP.EQ.U32.AND P3, PT, R26, R23, PT ;  /* 0x000000171a00720c */ /* 0x000fe20003f62070 */
[----:B------:R-:W-:Y:S01]  /*66f0*/  VIADD R23, R21, 0x7 ;  /* 0x0000000715177836 */ /* 0x000fe20000000000 */
[----:B------:R-:W-:Y:S02]  /*6700*/  @P5 SEL R0, R0, R25, !P4 ;  /* 0x0000001900005207 */ /* 0x000fe40006000000 */
[----:B------:R-:W-:Y:S02]  /*6710*/  SEL R47, R47, RZ, P5 ;  /* 0x000000ff2f2f7207 */ /* 0x000fe40002800000 */
[----:B------:R-:W-:Y:S01]  /*6720*/  ISETP.EQ.U32.AND P4, PT, R26, R23, PT ;  /* 0x000000171a00720c */ /* 0x000fe20003f82070 */
[----:B------:R-:W-:Y:S01]  /*6730*/  VIADD R23, R21, 0x8 ;  /* 0x0000000815177836 */ /* 0x000fe20000000000 */
[----:B------:R-:W-:-:S02]  /*6740*/  SEL R20, R20, RZ, !P2 ;  /* 0x000000ff14147207 */ /* 0x000fc40005000000 */
[----:B------:R-:W-:Y:S02]  /*6750*/  ISETP.NE.AND P5, PT, R8, R10, PT ;  /* 0x0000000a0800720c */ /* 0x000fe40003fa5270 */
[----:B------:R-:W-:Y:S01]  /*6760*/  ISETP.NE.AND P6, PT, R14, R16, PT ;  /* 0x000000100e00720c */ /* 0x000fe20003fc5270 */
[----:B------:R-:W-:Y:S01]  /*6770*/  IMAD.IADD R20, R9, 0x1, R20 ;  /* 0x0000000109147824 */ /* 0x000fe200078e0214 */
[----:B------:R-:W-:Y:S02]  /*6780*/  ISETP.EQ.OR.EX P3, PT, R30, RZ, P5, P3 ;  /* 0x000000ff1e00720c */ /* 0x000fe40002f62730 */
[----:B------:R-:W-:Y:S01]  /*6790*/  ISETP.EQ.U32.AND P5, PT, R26, R23, PT ;  /* 0x000000171a00720c */ /* 0x000fe20003fa2070 */
[----:B------:R-:W-:Y:S01]  /*67a0*/  VIADD R23, R21, 0x5 ;  /* 0x0000000515177836 */ /* 0x000fe20000000000 */
[----:B------:R-:W-:Y:S02]  /*67b0*/  ISETP.EQ.OR.EX P4, PT, R30, RZ, P6, P4 ;  /* 0x000000ff1e00720c */ /* 0x000fe40003782740 */
[----:B------:R-:W-:-:S02]  /*67c0*/  ISETP.NE.AND P6, PT, R16, R27, PT ;  /* 0x0000001b1000720c */ /* 0x000fc40003fc5270 */
[----:B------:R-:W-:Y:S02]  /*67d0*/  SEL R20, R20, RZ, !P3 ;  /* 0x000000ff14147207 */ /* 0x000fe40005800000 */
[----:B------:R-:W-:Y:S02]  /*67e0*/  P2R R22, PR, RZ, 0x4 ;  /* 0x00000004ff167803 */ /* 0x000fe40000000000 */
[----:B------:R-:W-:Y:S02]  /*67f0*/  ISETP.EQ.OR.EX P5, PT, R30, RZ, P6, P5 ;  /* 0x000000ff1e00720c */ /* 0x000fe400037a2750 */
[----:B------:R-:W-:Y:S02]  /*6800*/  ISETP.EQ.U32.AND P6, PT, R26, R23, PT ;  /* 0x000000171a00720c */ /* 0x000fe40003fc2070 */
[----:B------:R-:W-:Y:S01]  /*6810*/  ISETP.NE.AND P2, PT, R10, R12, PT ;  /* 0x0000000c0a00720c */ /* 0x000fe20003f45270 */
[----:B------:R-:W-:Y:S01]  /*6820*/  IMAD.IADD R20, R11, 0x1, R20 ;  /* 0x000000010b147824 */ /* 0x000fe200078e0214 */
[----:B------:R-:W-:-:S02]  /*6830*/  SEL R25, RZ, 0x1, !P0 ;  /* 0x00000001ff197807 */ /* 0x000fc40004000000 */
[----:B------:R-:W-:-:S04]  /*6840*/  ISETP.EQ.OR.EX P6, PT, R30, RZ, P2, P6 ;  /* 0x000000ff1e00720c */ /* 0x000fc800017c2760 */
[----:B------:R-:W-:Y:S02]  /*6850*/  SEL R23, RZ, 0x1, !P6 ;  /* 0x00000001ff177807 */ /* 0x000fe40007000000 */
[----:B------:R-:W-:Y:S02]  /*6860*/  SEL R20, R20, RZ, !P6 ;  /* 0x000000ff14147207 */ /* 0x000fe40007000000 */
[----:B------:R-:W-:Y:S02]  /*6870*/  IADD3 R25, P6, PT, R25, R0, RZ ;  /* 0x0000000019197210 */ /* 0x000fe40007fde0ff */
[----:B------:R-:W-:Y:S01]  /*6880*/  SEL R32, RZ, 0x1, !P1 ;  /* 0x00000001ff207807 */ /* 0x000fe20004800000 */
[----:B------:R-:W-:Y:S02]  /*6890*/  VIADD R21, R21, 0x6 ;  /* 0x0000000615157836 */ /* 0x000fe40000000000 */
[----:B------:R-:W-:Y:S01]  /*68a0*/  IMAD.X R31, RZ, RZ, R47, P6 ;  /* 0x000000ffff1f7224 */ /* 0x000fe200030e062f */
[----:B------:R-:W-:-:S02]  /*68b0*/  IADD3 R32, P6, PT, R25, R32, RZ ;  /* 0x0000002019207210 */ /* 0x000fc40007fde0ff */
[----:B------:R-:W-:-:S03]  /*68c0*/  ISETP.NE.AND P2, PT, R12, R14, PT ;  /* 0x0000000e0c00720c */ /* 0x000fc60003f45270 */
[----:B------:R-:W-:Y:S01]  /*68d0*/  IMAD.X R33, RZ, RZ, R31, P6 ;  /* 0x000000ffff217224 */ /* 0x000fe200030e061f */
[----:B------:R-:W-:Y:S01]  /*68e0*/  ISETP.EQ.U32.AND P6, PT, R26, R21, PT ;  /* 0x000000151a00720c */ /* 0x000fe20003fc2070 */
[----:B------:R-:W-:-:S03]  /*68f0*/  IMAD.IADD R20, R13, 0x1, R20 ;  /* 0x000000010d147824 */ /* 0x000fc600078e0214 */
[----:B------:R-:W-:-:S04]  /*6900*/  ISETP.EQ.OR.EX P6, PT, R30, RZ, P2, P6 ;  /* 0x000000ff1e00720c */ /* 0x000fc800017c2760 */
[----:B------:R-:W-:Y:S02]  /*6910*/  SEL R20, R20, RZ, !P6 ;  /* 0x000000ff14147207 */ /* 0x000fe40007000000 */
[----:B------:R-:W-:-:S03]  /*6920*/  ISETP.NE.AND P2, PT, R22, RZ, PT ;  /* 0x000000ff1600720c */ /* 0x000fc60003f45270 */
[----:B------:R-:W-:Y:S01]  /*6930*/  IMAD.IADD R20, R15, 0x1, R20 ;  /* 0x000000010f147824 */ /* 0x000fe200078e0214 */
[----:B------:R-:W-:Y:S02]  /*6940*/  SEL R25, RZ, 0x1, !P2 ;  /* 0x00000001ff197807 */ /* 0x000fe40005000000 */
[----:B------:R-:W-:Y:S02]  /*6950*/  SEL R21, RZ, 0x1, !P6 ;  /* 0x00000001ff157807 */ /* 0x000fe40007000000 */
[----:B------:R-:W-:Y:S02]  /*6960*/  SEL R20, R20, RZ, !P4 ;  /* 0x000000ff14147207 */ /* 0x000fe40006000000 */
[----:B------:R-:W-:Y:S02]  /*6970*/  IADD3 R34, P6, PT, R32, R25, RZ ;  /* 0x0000001920227210 */ /* 0x000fe40007fde0ff */
[----:B------:R-:W-:Y:S01]  /*6980*/  SEL R25, RZ, 0x1, !P3 ;  /* 0x00000001ff197807 */ /* 0x000fe20005800000 */
[----:B------:R-:W-:-:S02]  /*6990*/  IMAD.IADD R20, R17, 0x1, R20 ;  /* 0x0000000111147824 */ /* 0x000fc400078e0214 */
[----:B------:R-:W-:Y:S01]  /*69a0*/  IMAD.X R35, RZ, RZ, R33, P6 ;  /* 0x000000ffff237224 */ /* 0x000fe200030e0621 */
[----:B------:R-:W-:Y:S02]  /*69b0*/  IADD3 R36, P6, PT, R34, R25, RZ ;  /* 0x0000001922247210 */ /* 0x000fe40007fde0ff */
[----:B------:R-:W-:-:S03]  /*69c0*/  SEL R20, R20, RZ, !P5 ;  /* 0x000000ff14147207 */ /* 0x000fc60006800000 */
[----:B------:R-:W-:Y:S01]  /*69d0*/  IMAD.X R37, RZ, RZ, R35, P6 ;  /* 0x000000ffff257224 */ /* 0x000fe200030e0623 */
[----:B------:R-:W-:Y:S01]  /*69e0*/  IADD3 R38, P6, PT, R36, R23, RZ ;  /* 0x0000001724267210 */ /* 0x000fe20007fde0ff */
[----:B------:R-:W-:Y:S01]  /*69f0*/  IMAD.IADD R20, R19, 0x1, R20 ;  /* 0x0000000113147824 */ /* 0x000fe200078e0214 */
[----:B------:R-:W-:-:S03]  /*6a00*/  SEL R23, RZ, 0x1, !P4 ;  /* 0x00000001ff177807 */ /* 0x000fc60006000000 */
[----:B------:R-:W-:Y:S01]  /*6a10*/  IMAD.X R39, RZ, RZ, R37, P6 ;  /* 0x000000ffff277224 */ /* 0x000fe200030e0625 */
[----:B------:R-:W-:Y:S01]  /*6a20*/  IADD3 R40, P6, PT, R38, R21, RZ ;  /* 0x0000001526287210 */ /* 0x000fe20007fde0ff */
[----:B------:R-:W0:Y:S01]  /*6a30*/  SHFL.UP PT, R19, R20, 0x1, RZ ;  /* 0x0420000014137989 */ /* 0x000e2200000e00ff */
[----:B------:R-:W-:Y:S02]  /*6a40*/  SEL R21, RZ, 0x1, !P5 ;  /* 0x00000001ff157807 */ /* 0x000fe40006800000 */
[----:B------:R-:W-:Y:S01]  /*6a50*/  IADD3 R42, P5, PT, R40, R23, RZ ;  /* 0x00000017282a7210 */ /* 0x000fe20007fbe0ff */
[----:B------:R-:W-:-:S04]  /*6a60*/  IMAD.X R41, RZ, RZ, R39, P6 ;  /* 0x000000ffff297224 */ /* 0x000fc800030e0627 */
[----:B------:R-:W-:Y:S01]  /*6a70*/  IMAD.X R43, RZ, RZ, R41, P5 ;  /* 0x000000ffff2b7224 */ /* 0x000fe200028e0629 */
[----:B------:R-:W-:-:S05]  /*6a80*/  IADD3 R24, P5, PT, R42, R21, RZ ;  /* 0x000000152a187210 */ /* 0x000fca0007fbe0ff */
[----:B------:R-:W-:Y:S01]  /*6a90*/  IMAD.X R25, RZ, RZ, R43, P5 ;  /* 0x000000ffff197224 */ /* 0x000fe200028e062b */
[----:B------:R-:W-:-:S04]  /*6aa0*/  ISETP.NE.U32.AND P5, PT, R24, RZ, PT ;  /* 0x000000ff1800720c */ /* 0x000fc80003fa5070 */
[----:B------:R-:W-:-:S04]  /*6ab0*/  ISETP.NE.AND.EX P5, PT, R25, RZ, PT, P5 ;  /* 0x000000ff1900720c */ /* 0x000fc80003fa5350 */
[----:B0-----:R-:W-:Y:S02]  /*6ac0*/  SEL R23, R19, RZ, !P5 ;  /* 0x000000ff13177207 */ /* 0x001fe40006800000 */
[----:B------:R-:W0:Y:S01]  /*6ad0*/  S2R R19, SR_LANEID ;  /* 0x0000000000137919 */ /* 0x000e220000000000 */
[----:B------:R-:W1:Y:S04]  /*6ae0*/  SHFL.UP PT, R21, R24, 0x1, RZ ;  /* 0x0420000018157989 */ /* 0x000e6800000e00ff */
[----:B------:R-:W2:Y:S01]  /*6af0*/  SHFL.UP PT, R22, R25, 0x1, RZ ;  /* 0x0420000019167989 */ /* 0x000ea200000e00ff */
[----:B0-----:R-:W-:-:S04]  /*6b00*/  ISETP.GE.AND P5, PT, R19, 0x1, PT ;  /* 0x000000011300780c */ /* 0x001fc80003fa6270 */
[----:B------:R-:W-:-:S05]  /*6b10*/  SEL R23, R23, RZ, P5 ;  /* 0x000000ff17177207 */ /* 0x000fca0002800000 */
[----:B------:R-:W-:-:S05]  /*6b20*/  IMAD.IADD R23, R20, 0x1, R23 ;  /* 0x0000000114177824 */ /* 0x000fca00078e0217 */
[----:B------:R-:W0:Y:S01]  /*6b30*/  SHFL.UP PT, R20, R23, 0x2, RZ ;  /* 0x0440000017147989 */ /* 0x000e2200000e00ff */
[----:B-1----:R-:W-:Y:S02]  /*6b40*/  SEL R21, R21, RZ, P5 ;  /* 0x000000ff15157207 */ /* 0x002fe40002800000 */
[----:B--2---:R-:W-:Y:S02]  /*6b50*/  SEL R22, R22, RZ, P5 ;  /* 0x000000ff16167207 */ /* 0x004fe40002800000 */
[----:B------:R-:W-:-:S05]  /*6b60*/  IADD3 R29, P5, PT, R21, R24, RZ ;  /* 0x00000018151d7210 */ /* 0x000fca0007fbe0ff */
[----:B------:R-:W-:Y:S01]  /*6b70*/  IMAD.X R28, R22, 0x1, R25, P5 ;  /* 0x00000001161c7824 */ /* 0x000fe200028e0619 */
[----:B------:R-:W-:-:S04]  /*6b80*/  ISETP.NE.U32.AND P5, PT, R29, RZ, PT ;  /* 0x000000ff1d00720c */ /* 0x000fc80003fa5070 */
[----:B------:R-:W-:Y:S01]  /*6b90*/  ISETP.NE.AND.EX P5, PT, R28, RZ, PT, P5 ;  /* 0x000000ff1c00720c */ /* 0x000fe20003fa5350 */
[----:B------:R-:W1:Y:S03]  /*6ba0*/  SHFL.UP PT, R21, R28, 0x2, RZ ;  /* 0x044000001c157989 */ /* 0x000e6600000e00ff */
[----:B0-----:R-:W-:Y:S02]  /*6bb0*/  SEL R22, R20, RZ, !P5 ;  /* 0x000000ff14167207 */ /* 0x001fe40006800000 */
[----:B------:R-:W0:Y:S01]  /*6bc0*/  SHFL.UP PT, R20, R29, 0x2, RZ ;  /* 0x044000001d147989 */ /* 0x000e2200000e00ff */
[----:B------:R-:W-:-:S04]  /*6bd0*/  ISETP.GE.AND P5, PT, R19, 0x2, PT ;  /* 0x000000021300780c */ /* 0x000fc80003fa6270 */
[----:B------:R-:W-:-:S05]  /*6be0*/  SEL R22, R22, RZ, P5 ;  /* 0x000000ff16167207 */ /* 0x000fca0002800000 */
[----:B------:R-:W-:Y:S01]  /*6bf0*/  IMAD.IADD R22, R23, 0x1, R22 ;  /* 0x0000000117167824 */ /* 0x000fe200078e0216 */
[----:B-1----:R-:W-:Y:S02]  /*6c00*/  SEL R21, R21, RZ, P5 ;  /* 0x000000ff15157207 */ /* 0x002fe40002800000 */
        /* <DEDUP_REMOVED lines=32> */
[----:B------:R-:W1:Y:S01]  /*6e10*/  SHFL.UP PT, R21, R24, 0x10, RZ ;  /* 0x0600000018157989 */ /* 0x000e6200000e00ff */
[----:B------:R-:W2:Y:S02]  /*6e20*/  S2R R44, SR_TID.X ;  /* 0x00000000002c7919 */ /* 0x000ea40000002100 */
[----:B0-----:R-:W-:Y:S02]  /*6e30*/  SEL R23, R20, RZ, !P5 ;  /* 0x000000ff14177207 */ /* 0x001fe40006800000 */
[----:B------:R-:W0:Y:S01]  /*6e40*/  SHFL.UP PT, R20, R25, 0x10, RZ ;  /* 0x0600000019147989 */ /* 0x000e2200000e00ff */
[----:B------:R-:W-:-:S04]  /*6e50*/  ISETP.GE.AND P5, PT, R19, 0x10, PT ;  /* 0x000000101300780c */ /* 0x000fc80003fa6270 */
[----:B------:R-:W-:Y:S02]  /*6e60*/  SEL R23, R23, RZ, P5 ;  /* 0x000000ff17177207 */ /* 0x000fe40002800000 */
[----:B-1----:R-:W-:-:S03]  /*6e70*/  SEL R21, R21, RZ, P5 ;  /* 0x000000ff15157207 */ /* 0x002fc60002800000 */
[----:B------:R-:W-:Y:S01]  /*6e80*/  IMAD.IADD R45, R22, 0x1, R23 ;  /* 0x00000001162d7824 */ /* 0x000fe200078e0217 */
[----:B0-----:R-:W-:Y:S02]  /*6e90*/  SEL R20, R20, RZ, P5 ;  /* 0x000000ff14147207 */ /* 0x001fe40002800000 */
[----:B------:R-:W-:Y:S02]  /*6ea0*/  ISETP.NE.AND P5, PT, R19, 0x1f, PT ;  /* 0x0000001f1300780c */ /* 0x000fe40003fa5270 */
[----:B------:R-:W-:Y:S02]  /*6eb0*/  IADD3 R20, P6, PT, R20, R25, RZ ;  /* 0x0000001914147210 */ /* 0x000fe40007fde0ff */
[----:B--2---:R-:W-:-:S03]  /*6ec0*/  SHF.R.U32.HI R46, RZ, 0x5, R44 ;  /* 0x00000005ff2e7819 */ /* 0x004fc6000001162c */
[----:B------:R-:W-:-:S06]  /*6ed0*/  IMAD.X R21, R21, 0x1, R24, P6 ;  /* 0x0000000115157824 */ /* 0x000fcc00030e0618 */
[----:B------:R-:W-:-:S05]  /*6ee0*/  @!P5 LEA R48, R46, UR4, 0x4 ;  /* 0x000000042e30dc11 */ /* 0x000fca000f8e20ff */
[----:B------:R-:W-:Y:S04]  /*6ef0*/  @!P5 STS.64 [R48], R20 ;  /* 0x000000143000d388 */ /* 0x000fe80000000a00 */
[----:B------:R-:W-:Y:S01]  /*6f00*/  @!P5 STS [R48+0x8], R45 ;  /* 0x0000082d3000d388 */ /* 0x000fe20000000800 */
[----:B------:R-:W-:Y:S06]  /*6f10*/  BAR.SYNC.DEFER_BLOCKING 0x0 ;  /* 0x0000000000007b1d */ /* 0x000fec0000010000 */
[----:B------:R-:W-:Y:S04]  /*6f20*/  LDS.64 R22, [UR4+0x10] ;  /* 0x00001004ff167984 */ /* 0x000fe80008000a00 */
[----:B------:R-:W0:Y:S04]  /*6f30*/  LDS.64 R24, [UR4] ;  /* 0x00000004ff187984 */ /* 0x000e280008000a00 */
[----:B------:R-:W1:Y:S01]  /*6f40*/  LDS.64 R28, [UR4+0x20] ;  /* 0x00002004ff1c7984 */ /* 0x000e620008000a00 */
[----:B0-----:R-:W-:-:S05]  /*6f50*/  IADD3 R53, P5, PT, R24, R22, RZ ;  /* 0x0000001618357210 */ /* 0x001fca0007fbe0ff */
[----:B------:R-:W-:Y:S01]  /*6f60*/  IMAD.X R55, R25, 0x1, R23, P5 ;  /* 0x0000000119377824 */ /* 0x000fe200028e0617 */
[----:B------:R-:W-:Y:S02]  /*6f70*/  ISETP.NE.U32.AND P5, PT, R22, RZ, PT ;  /* 0x000000ff1600720c */ /* 0x000fe40003fa5070 */
[----:B------:R-:W0:Y:S02]  /*6f80*/  LDS R22, [UR4+0x8] ;  /* 0x00000804ff167984 */ /* 0x000e240008000800 */
[----:B------:R-:W-:Y:S02]  /*6f90*/  ISETP.NE.AND.EX P5, PT, R23, RZ, PT, P5 ;  /* 0x000000ff1700720c */ /* 0x000fe40003fa5350 */
[----:B------:R-:W2:Y:S01]  /*6fa0*/  LDS R23, [UR4+0x18] ;  /* 0x00001804ff177984 */ /* 0x000ea20008000800 */
[----:B-1----:R-:W-:-:S05]  /*6fb0*/  IADD3 R51, P6, PT, R28, R53, RZ ;  /* 0x000000351c337210 */ /* 0x002fca0007fde0ff */
[----:B------:R-:W-:Y:S01]  /*6fc0*/  IMAD.X R49, R29, 0x1, R55, P6 ;  /* 0x000000011d317824 */ /* 0x000fe200030e0637 */
[----:B------:R-:W-:-:S04]  /*6fd0*/  ISETP.NE.AND P6, PT, R46, 0x2, PT ;  /* 0x000000022e00780c */ /* 0x000fc80003fc5270 */
[----:B------:R-:W-:Y:S02]  /*6fe0*/  SEL R48, R53, R24, !P6 ;  /* 0x0000001835307207 */ /* 0x000fe40007000000 */
[----:B------:R-:W-:Y:S02]  /*6ff0*/  SEL R50, R55, R25, !P6 ;  /* 0x0000001937327207 */ /* 0x000fe40007000000 */
[----:B------:R-:W1:Y:S01]  /*7000*/  LDS R25, [UR4+0x28] ;  /* 0x00002804ff197984 */ /* 0x000e620008000800 */
[----:B0-----:R-:W-:Y:S02]  /*7010*/  SEL R24, R22, RZ, !P5 ;  /* 0x000000ff16187207 */ /* 0x001fe40006800000 */
[----:B------:R-:W-:-:S03]  /*7020*/  ISETP.NE.U32.AND P5, PT, R28, RZ, PT ;  /* 0x000000ff1c00720c */ /* 0x000fc60003fa5070 */
[----:B--2---:R-:W-:Y:S01]  /*7030*/  IMAD.IADD R23, R23, 0x1, R24 ;  /* 0x0000000117177824 */ /* 0x004fe200078e0218 */
[----:B------:R-:W-:-:S04]  /*7040*/  ISETP.NE.AND.EX P5, PT, R29, RZ, PT, P5 ;  /* 0x000000ff1d00720c */ /* 0x000fc80003fa5350 */
[C---:B------:R-:W-:Y:S02]  /*7050*/  SEL R24, R23.reuse, R22, !P6 ;  /* 0x0000001617187207 */ /* 0x040fe40007000000 */
[----:B------:R-:W-:Y:S02]  /*7060*/  SEL R28, R23, RZ, !P5 ;  /* 0x000000ff171c7207 */ /* 0x000fe40006800000 */
[----:B------:R-:W0:Y:S01]  /*7070*/  LDS.64 R22, [UR4+0x30] ;  /* 0x00003004ff167984 */ /* 0x000e220008000a00 */
[----:B------:R-:W-:Y:S02]  /*7080*/  ISETP.NE.AND P5, PT, R46, 0x3, PT ;  /* 0x000000032e00780c */ /* 0x000fe40003fa5270 */
[----:B-1----:R-:W-:Y:S02]  /*7090*/  IMAD.IADD R25, R25, 0x1, R28 ;  /* 0x0000000119197824 */ /* 0x002fe400078e021c */
[----:B------:R-:W-:Y:S02]  /*70a0*/  SEL R48, R51, R48, !P5 ;  /* 0x0000003033307207 */ /* 0x000fe40006800000 */
[----:B------:R-:W-:-:S02]  /*70b0*/  SEL R50, R49, R50, !P5 ;  /* 0x0000003231327207 */ /* 0x000fc40006800000 */
[----:B------:R-:W-:Y:S02]  /*70c0*/  SEL R24, R25, R24, !P5 ;  /* 0x0000001819187207 */ /* 0x000fe40006800000 */
[----:B0-----:R-:W-:-:S04]  /*70d0*/  ISETP.NE.U32.AND P5, PT, R22, RZ, PT ;  /* 0x000000ff1600720c */ /* 0x001fc80003fa5070 */
[----:B------:R-:W-:Y:S02]  /*70e0*/  ISETP.NE.AND.EX P5, PT, R23, RZ, PT, P5 ;  /* 0x000000ff1700720c */ /* 0x000fe40003fa5350 */
[----:B------:R-:W-:Y:S02]  /*70f0*/  IADD3 R51, P6, PT, R22, R51, RZ ;  /* 0x0000003316337210 */ /* 0x000fe40007fde0ff */
[----:B------:R-:W-:Y:S02]  /*7100*/  SEL R28, R25, RZ, !P5 ;  /* 0x000000ff191c7207 */ /* 0x000fe40006800000 */
[----:B------:R-:W0:Y:S01]  /*7110*/  LDS R25, [UR4+0x38] ;  /* 0x00003804ff197984 */ /* 0x000e220008000800 */
[----:B------:R-:W-:-:S03]  /*7120*/  IMAD.X R53, R23, 0x1, R49, P6 ;  /* 0x0000000117357824 */ /* 0x000fc600030e0631 */
[----:B------:R-:W1:Y:S01]  /*7130*/  LDS.64 R22, [UR4+0x40] ;  /* 0x00004004ff167984 */ /* 0x000e620008000a00 */
[----:B------:R-:W-:-:S04]  /*7140*/  ISETP.NE.AND P5, PT, R46, 0x4, PT ;  /* 0x000000042e00780c */ /* 0x000fc80003fa5270 */
[----:B------:R-:W-:Y:S02]  /*7150*/  SEL R48, R51, R48, !P5 ;  /* 0x0000003033307207 */ /* 0x000fe40006800000 */
[----:B------:R-:W-:Y:S01]  /*7160*/  SEL R50, R53, R50, !P5 ;  /* 0x0000003235327207 */ /* 0x000fe20006800000 */
[----:B0-----:R-:W-:-:S05]  /*7170*/  IMAD.IADD R25, R25, 0x1, R28 ;  /* 0x0000000119197824 */ /* 0x001fca00078e021c */
[----:B------:R-:W-:Y:S02]  /*7180*/  SEL R24, R25, R24, !P5 ;  /* 0x0000001819187207 */ /* 0x000fe40006800000 */
[----:B-1----:R-:W-:-:S04]  /*7190*/  ISETP.NE.U32.AND P5, PT, R22, RZ, PT ;  /* 0x000000ff1600720c */ /* 0x002fc80003fa5070 */
        /* <DEDUP_REMOVED lines=12> */
[----:B------:R-:W-:-:S04]  /*7260*/  ISETP.NE.AND.EX P5, PT, R23, RZ, PT, P5 ;  /* 0x000000ff1700720c */ /* 0x000fc80003fa5350 */
[----:B------:R-:W-:Y:S02]  /*7270*/  SEL R28, R25, RZ, !P5 ;  /* 0x000000ff191c7207 */ /* 0x000fe40006800000 */
[----:B------:R-:W0:Y:S01]  /*7280*/  LDS R25, [UR4+0x58] ;  /* 0x00005804ff197984 */ /* 0x000e220008000800 */
[----:B------:R-:W-:-:S05]  /*7290*/  IADD3 R49, P6, PT, R22, R49, RZ ;  /* 0x0000003116317210 */ /* 0x000fca0007fde0ff */
[----:B------:R-:W-:Y:S02]  /*72a0*/  IMAD.X R51, R23, 0x1, R29, P6 ;  /* 0x0000000117337824 */ /* 0x000fe400030e061d */
[----:B------:R-:W1:Y:S01]  /*72b0*/  LDS.64 R22, [UR4+0x60] ;  /* 0x00006004ff167984 */ /* 0x000e620008000a00 */
[----:B------:R-:W-:-:S03]  /*72c0*/  ISETP.NE.AND P5, PT, R46, 0x6, PT ;  /* 0x000000062e00780c */ /* 0x000fc60003fa5270 */
[----:B------:R-:W-:Y:S01]  /*72d0*/  SHFL.UP PT, R20, R20, 0x1, RZ ;  /* 0x0420000014147989 */ /* 0x000fe200000e00ff */
[----:B------:R-:W-:Y:S01]  /*72e0*/  SEL R50, R51, R50, !P5 ;  /* 0x0000003233327207 */ /* 0x000fe20006800000 */
[----:B0-----:R-:W-:Y:S01]  /*72f0*/  IMAD.IADD R25, R25, 0x1, R28 ;  /* 0x0000000119197824 */ /* 0x001fe200078e021c */
[----:B------:R-:W-:Y:S02]  /*7300*/  SEL R28, R49, R48, !P5 ;  /* 0x00000030311c7207 */ /* 0x000fe40006800000 */
[----:B------:R-:W0:Y:S01]  /*7310*/  LDS R48, [UR4+0x68] ;  /* 0x00006804ff307984 */ /* 0x000e220008000800 */
[----:B-1----:R-:W-:-:S05]  /*7320*/  IADD3 R49, P6, PT, R22, R49, RZ ;  /* 0x0000003116317210 */ /* 0x002fca0007fde0ff */
[----:B------:R-:W-:Y:S01]  /*7330*/  IMAD.X R29, R23, 0x1, R51, P6 ;  /* 0x00000001171d7824 */ /* 0x000fe200030e0633 */
[----:B------:R-:W-:Y:S02]  /*7340*/  SEL R51, R25, R24, !P5 ;  /* 0x0000001819337207 */ /* 0x000fe40006800000 */
[----:B------:R-:W-:Y:S01]  /*7350*/  ISETP.NE.U32.AND P5, PT, R22, RZ, PT ;  /* 0x000000ff1600720c */ /* 0x000fe20003fa5070 */
[----:B------:R-:W1:Y:S03]  /*7360*/  SHFL.UP PT, R21, R21, 0x1, RZ ;  /* 0x0420000015157989 */ /* 0x000e6600000e00ff */
[----:B------:R-:W-:-:S04]  /*7370*/  ISETP.NE.AND.EX P5, PT, R23, RZ, PT, P5 ;  /* 0x000000ff1700720c */ /* 0x000fc80003fa5350 */
[----:B------:R-:W-:Y:S02]  /*7380*/  SEL R25, R25, RZ, !P5 ;  /* 0x000000ff19197207 */ /* 0x000fe40006800000 */
[----:B------:R-:W-:Y:S02]  /*7390*/  ISETP.NE.AND P5, PT, R46, 0x7, PT ;  /* 0x000000072e00780c */ /* 0x000fe40003fa5270 */
[----:B------:R-:W-:Y:S02]  /*73a0*/  ISETP.GE.U32.AND P6, PT, R44, 0x20, PT ;  /* 0x000000202c00780c */ /* 0x000fe40003fc6070 */
[----:B------:R-:W-:Y:S02]  /*73b0*/  SEL R22, R49, R28, !P5 ;  /* 0x0000001c31167207 */ /* 0x000fe40006800000 */
[----:B------:R-:W-:Y:S01]  /*73c0*/  SEL R23, R29, R50, !P5 ;  /* 0x000000321d177207 */ /* 0x000fe20006800000 */
[----:B0-----:R-:W-:-:S05]  /*73d0*/  IMAD.IADD R48, R48, 0x1, R25 ;  /* 0x0000000130307824 */ /* 0x001fca00078e0219 */
[----:B------:R-:W-:Y:S02]  /*73e0*/  SEL R51, R48, R51, !P5 ;  /* 0x0000003330337207 */ /* 0x000fe40006800000 */
[----:B------:R-:W-:Y:S02]  /*73f0*/  ISETP.NE.AND P5, PT, R19, RZ, PT ;  /* 0x000000ff1300720c */ /* 0x000fe40003fa5270 */
[----:B------:R-:W-:Y:S02]  /*7400*/  SEL R22, R22, RZ, P6 ;  /* 0x000000ff16167207 */ /* 0x000fe40003000000 */
[----:B------:R-:W-:Y:S02]  /*7410*/  SEL R25, R20, RZ, P5 ;  /* 0x000000ff14197207 */ /* 0x000fe40002800000 */
[----:B------:R-:W-:Y:S02]  /*7420*/  SEL R19, R23, RZ, P6 ;  /* 0x000000ff17137207 */ /* 0x000fe40003000000 */
[----:B-1----:R-:W-:-:S02]  /*7430*/  SEL R28, R21, RZ, P5 ;  /* 0x000000ff151c7207 */ /* 0x002fc40002800000 */
[----:B------:R-:W-:Y:S01]  /*7440*/  IADD3 R25, P6, PT, R25, R22, RZ ;  /* 0x0000001619197210 */ /* 0x000fe20007fde0ff */
[----:B------:R-:W0:Y:S04]  /*7450*/  SHFL.UP PT, R45, R45, 0x1, RZ ;  /* 0x042000002d2d7989 */ /* 0x000e2800000e00ff */
[----:B------:R-:W-:Y:S01]  /*7460*/  IMAD.X R28, R28, 0x1, R19, P6 ;  /* 0x000000011c1c7824 */ /* 0x000fe200030e0613 */
[----:B------:R-:W-:-:S04]  /*7470*/  ISETP.GE.U32.AND P6, PT, R44, 0x20, PT ;  /* 0x000000202c00780c */ /* 0x000fc80003fc6070 */
[----:B------:R-:W-:Y:S02]  /*7480*/  SEL R19, R51, RZ, P6 ;  /* 0x000000ff33137207 */ /* 0x000fe40003000000 */
[----:B------:R-:W-:-:S05]  /*7490*/  IADD3 R23, P6, PT, R25, R0, RZ ;  /* 0x0000000019177210 */ /* 0x000fca0007fde0ff */
[----:B------:R-:W-:Y:S01]  /*74a0*/  IMAD.X R22, R28, 0x1, R47, P6 ;  /* 0x000000011c167824 */ /* 0x000fe200030e062f */
[----:B------:R-:W-:-:S04]  /*74b0*/  ISETP.NE.U32.AND P6, PT, R20, RZ, PT ;  /* 0x000000ff1400720c */ /* 0x000fc80003fc5070 */
[----:B------:R-:W-:-:S04]  /*74c0*/  ISETP.NE.AND.EX P6, PT, R21, RZ, PT, P6 ;  /* 0x000000ff1500720c */ /* 0x000fc80003fc5360 */
[----:B------:R-:W-:-:S05]  /*74d0*/  SEL R20, R19, RZ, !P6 ;  /* 0x000000ff13147207 */ /* 0x000fca0007000000 */
[----:B0-----:R-:W-:Y:S01]  /*74e0*/  @P5 IMAD.IADD R19, R45, 0x1, R20 ;  /* 0x000000012d135824 */ /* 0x001fe200078e0214 */
[----:B------:R-:W-:-:S04]  /*74f0*/  ISETP.NE.U32.AND P5, PT, R0, RZ, PT ;  /* 0x000000ff0000720c */ /* 0x000fc80003fa5070 */
[----:B------:R-:W-:-:S04]  /*7500*/  ISETP.NE.AND.EX P5, PT, R47, RZ, PT, P5 ;  /* 0x000000ff2f00720c */ /* 0x000fc80003fa5350 */
[----:B------:R-:W-:-:S05]  /*7510*/  SEL R20, R19, RZ, !P5 ;  /* 0x000000ff13147207 */ /* 0x000fca0006800000 */
[----:B------:R-:W-:-:S05]  /*7520*/  IMAD.IADD R3, R3, 0x1, R20 ;  /* 0x0000000103037824 */ /* 0x000fca00078e0214 */
[----:B------:R-:W-:-:S05]  /*7530*/  SEL R20, R3, RZ, !P0 ;  /* 0x000000ff03147207 */ /* 0x000fca0004000000 */
[----:B------:R-:W-:-:S05]  /*7540*/  IMAD.IADD R5, R5, 0x1, R20 ;  /* 0x0000000105057824 */ /* 0x000fca00078e0214 */
[----:B------:R-:W-:-:S05]  /*7550*/  SEL R20, R5, RZ, !P1 ;  /* 0x000000ff05147207 */ /* 0x000fca0004800000 */
[----:B------:R-:W-:-:S05]  /*7560*/  IMAD.IADD R7, R7, 0x1, R20 ;  /* 0x0000000107077824 */ /* 0x000fca00078e0214 */
[----:B------:R-:W-:-:S05]  /*7570*/  SEL R20, R7, RZ, !P2 ;  /* 0x000000ff07147207 */ /* 0x000fca0005000000 */
[----:B------:R-:W-:Y:S02]  /*7580*/  IMAD.IADD R9, R9, 0x1, R20 ;  /* 0x0000000109097824 */ /* 0x000fe400078e0214 */
[----:B------:R-:W-:-:S03]  /*7590*/  IMAD R44, R44, 0x9, RZ ;  /* 0x000000092c2c7824 */ /* 0x000fc600078e02ff */
[----:B------:R-:W-:Y:S01]  /*75a0*/  SEL R20, R9, RZ, !P3 ;  /* 0x000000ff09147207 */ /* 0x000fe20005800000 */
[----:B------:R-:W-:Y:S01]  /*75b0*/  VIADD R21, R44, 0x5 ;  /* 0x000000052c157836 */ /* 0x000fe20000000000 */
[----:B------:R-:W-:-:S03]  /*75c0*/  ISETP.NE.AND P6, PT, R10, R12, PT ;  /* 0x0000000c0a00720c */ /* 0x000fc60003fc5270 */
[----:B------:R-:W-:-:S05]  /*75d0*/  IMAD.IADD R11, R11, 0x1, R20 ;  /* 0x000000010b0b7824 */ /* 0x000fca00078e0214 */
[----:B------:R-:W-:Y:S02]  /*75e0*/  SEL R20, R11, RZ, !P6 ;  /* 0x000000ff0b147207 */ /* 0x000fe40007000000 */
[----:B------:R-:W-:-:S04]  /*75f0*/  ISETP.NE.U32.AND P6, PT, R26, R21, PT ;  /* 0x000000151a00720c */ /* 0x000fc80003fc5070 */
[----:B------:R-:W-:-:S04]  /*7600*/  ISETP.NE.AND.EX P6, PT, R30, RZ, PT, P6 ;  /* 0x000000ff1e00720c */ /* 0x000fc80003fc5360 */
[----:B------:R-:W-:Y:S02]  /*7610*/  SEL R44, R20, RZ, P6 ;  /* 0x000000ff142c7207 */ /* 0x000fe40003000000 */
[----:B------:R-:W0:Y:S01]  /*7620*/  LDS.64 R20, [UR4+0x70] ;  /* 0x00007004ff147984 */ /* 0x000e220008000a00 */
[----:B------:R-:W1:Y:S02]  /*7630*/  S2R R24, SR_TID.X ;  /* 0x0000000000187919 */ /* 0x000e640000002100 */
[----:B------:R-:W-:Y:S01]  /*7640*/  IMAD.IADD R13, R13, 0x1, R44 ;  /* 0x000000010d0d7824 */ /* 0x000fe200078e022c */
[----:B------:R-:W-:-:S04]  /*7650*/  ISETP.NE.AND P6, PT, R12, R14, PT ;  /* 0x0000000e0c00720c */ /* 0x000fc80003fc5270 */
[----:B------:R-:W-:Y:S02]  /*7660*/  SEL R45, R13, RZ, !P6 ;  /* 0x000000ff0d2d7207 */ /* 0x000fe40007000000 */
[----:B0-----:R-:W-:-:S05]  /*7670*/  IADD3 R44, P6, PT, R20, R49, RZ ;  /* 0x00000031142c7210 */ /* 0x001fca0007fde0ff */
[----:B------:R-:W-:Y:S01]  /*7680*/  IMAD.X R29, R21, 0x1, R29, P6 ;  /* 0x00000001151d7824 */ /* 0x000fe200030e061d */
[----:B------:R-:W-:Y:S01]  /*7690*/  ISETP.NE.U32.AND P6, PT, R20, RZ, PT ;  /* 0x000000ff1400720c */ /* 0x000fe20003fc5070 */
[----:B-1----:R-:W-:-:S03]  /*76a0*/  IMAD R20, R24, 0x9, RZ ;  /* 0x0000000918147824 */ /* 0x002fc600078e02ff */
[----:B------:R-:W-:Y:S01]  /*76b0*/  ISETP.NE.AND.EX P6, PT, R21, RZ, PT, P6 ;  /* 0x000000ff1500720c */ /* 0x000fe20003fc5360 */
[----:B------:R-:W-:-:S03]  /*76c0*/  VIADD R21, R20, 0x6 ;  /* 0x0000000614157836 */ /* 0x000fc60000000000 */
[----:B------:R-:W-:Y:S02]  /*76d0*/  SEL R20, R48, RZ, !P6 ;  /* 0x000000ff30147207 */ /* 0x000fe40007000000 */
[----:B------:R-:W-:Y:S02]  /*76e0*/  ISETP.NE.U32.AND P6, PT, R26, R21, PT ;  /* 0x000000151a00720c */ /* 0x000fe40003fc5070 */
[----:B------:R-:W-:Y:S02]  /*76f0*/  SEL R21, RZ, 0x1, !P0 ;  /* 0x00000001ff157807 */ /* 0x000fe40004000000 */
[----:B------:R-:W-:-:S03]  /*7700*/  ISETP.NE.AND.EX P6, PT, R30, RZ, PT, P6 ;  /* 0x000000ff1e00720c */ /* 0x000fc60003fc5360 */
[----:B------:R-:W-:Y:S01]  /*7710*/  IMAD.IADD R0, R21, 0x1, R0 ;  /* 0x0000000115007824 */ /* 0x000fe200078e0200 */
[----:B------:R-:W-:Y:S01]  /*7720*/  SEL R50, R45, RZ, P6 ;  /* 0x000000ff2d327207 */ /* 0x000fe20003000000 */
[----:B------:R-:W0:Y:S03]  /*7730*/  LDS R21, [UR4+0x78] ;  /* 0x00007804ff157984 */ /* 0x000e260008000800 */
[----:B------:R-:W-:-:S05]  /*7740*/  IADD3 R0, P6, PT, R25, R0, RZ ;  /* 0x0000000019007210 */ /* 0x000fca0007fde0ff */
[----:B------:R-:W-:Y:S01]  /*7750*/  IMAD.X R31, R28, 0x1, R31, P6 ;  /* 0x000000011c1f7824 */ /* 0x000fe200030e061f */
        /* <DEDUP_REMOVED lines=12> */
[----:B------:R-:W-:-:S04]  /*7820*/  ISETP.GE.U32.AND P6, PT, R44, 0x101, PT ;  /* 0x000001012c00780c */ /* 0x000fc80003fc6070 */
[----:B------:R-:W-:Y:S01]  /*7830*/  ISETP.GE.AND.EX P6, PT, R29, RZ, PT, P6 ;  /* 0x000000ff1d00720c */ /* 0x000fe20003fc6360 */
[----:B------:R-:W-:Y:S01]  /*7840*/  IMAD.IADD R15, R15, 0x1, R50 ;  /* 0x000000010f0f7824 */ /* 0x000fe200078e0232 */
[----:B------:R-:W-:Y:S04]  /*7850*/  BSSY.RECONVERGENT B0, `(.L_x_802) ;  /* 0x00000f0000007945 */ /* 0x000fe80003800200 */
[----:B------:R-:W-:Y:S01]  /*7860*/  SEL R32, R15, RZ, !P4 ;  /* 0x000000ff0f207207 */ /* 0x000fe20006000000 */
[----:B0-----:R-:W-:-:S04]  /*7870*/  IMAD.IADD R36, R21, 0x1, R20 ;  /* 0x0000000115247824 */ /* 0x001fc800078e0214 */
[----:B------:R-:W-:Y:S02]  /*7880*/  IMAD.IADD R17, R17, 0x1, R32 ;  /* 0x0000000111117824 */ /* 0x000fe400078e0220 */
[----:B------:R-:W-:Y:S05]  /*7890*/  @!P6 BRA `(.L_x_803) ;  /* 0x0000000400d0e947 */ /* 0x000fea0003800000 */
[----:B------:R-:W-:Y:S01]  /*78a0*/  BAR.SYNC.DEFER_BLOCKING 0x0 ;  /* 0x0000000000007b1d */ /* 0x000fe20000010000 */
[----:B------:R-:W-:Y:S01]  /*78b0*/  IMAD.MOV.U32 R33, RZ, RZ, 0x9 ;  /* 0x00000009ff217424 */ /* 0x000fe200078e00ff */
[----:B------:R-:W-:Y:S02]  /*78c0*/  @P5 LEA R25, R25, UR4, 0x3 ;  /* 0x0000000419195c11 */ /* 0x000fe4000f8e18ff */
[----:B------:R-:W-:Y:S01]  /*78d0*/  @P0 LEA R23, R23, UR4, 0x3 ;  /* 0x0000000417170c11 */ /* 0x000fe2000f8e18ff */
[-C--:B------:R-:W-:Y:S01]  /*78e0*/  IMAD R21, R24, R33.reuse, 0x5 ;  /* 0x0000000518157424 */ /* 0x080fe200078e0221 */
[----:B------:R-:W-:Y:S01]  /*78f0*/  @P1 LEA R0, R0, UR4, 0x3 ;  /* 0x0000000400001c11 */ /* 0x000fe2000f8e18ff */
[----:B------:R-:W-:Y:S01]  /*7900*/  IMAD R31, R24, R33, 0x6 ;  /* 0x00000006181f7424 */ /* 0x000fe200078e0221 */
[----:B------:R-:W-:Y:S01]  /*7910*/  @P2 LEA R45, R45, UR4, 0x3 ;  /* 0x000000042d2d2c11 */ /* 0x000fe2000f8e18ff */
[----:B------:R-:W0:Y:S01]  /*7920*/  LDCU.128 UR16, c[0x0][0x390] ;  /* 0x00007200ff1077ac */ /* 0x000e220008000c00 */
[----:B------:R-:W-:Y:S01]  /*7930*/  ISETP.NE.U32.AND P6, PT, R26, R21, PT ;  /* 0x000000151a00720c */ /* 0x000fe20003fc5070 */
[----:B------:R-:W-:Y:S01]  /*7940*/  IMAD R21, R24, R33, 0x8 ;  /* 0x0000000818157424 */ /* 0x000fe200078e0221 */
[----:B------:R-:W-:Y:S01]  /*7950*/  @P3 LEA R34, R34, UR4, 0x3 ;  /* 0x0000000422223c11 */ /* 0x000fe2000f8e18ff */
[----:B------:R-:W-:Y:S01]  /*7960*/  BSSY.RECONVERGENT B1, `(.L_x_804) ;  /* 0x0000066000017945 */ /* 0x000fe20003800200 */
[----:B------:R-:W-:Y:S01]  /*7970*/  @P4 LEA R40, R40, UR4, 0x3 ;  /* 0x0000000428284c11 */ /* 0x000fe2000f8e18ff */
[----:B------:R1:W-:Y:S01]  /*7980*/  @P5 STS.64 [R25], R18 ;  /* 0x0000001219005388 */ /* 0x0003e20000000a00 */
[----:B------:R-:W-:-:S03]  /*7990*/  ISETP.NE.AND P5, PT, R10, R12, PT ;  /* 0x0000000c0a00720c */ /* 0x000fc60003fa5270 */
[----:B------:R1:W-:Y:S01]  /*79a0*/  @P0 STS.64 [R23], R2 ;  /* 0x0000000217000388 */ /* 0x0003e20000000a00 */
[----:B------:R-:W-:Y:S02]  /*79b0*/  ISETP.NE.U32.AND P0, PT, R26, R31, PT ;  /* 0x0000001f1a00720c */ /* 0x000fe40003f05070 */
[----:B------:R-:W-:Y:S01]  /*79c0*/  ISETP.NE.AND.EX P5, PT, R30, RZ, !P5, P6 ;  /* 0x000000ff1e00720c */ /* 0x000fe20006fa5360 */
[----:B------:R1:W-:Y:S01]  /*79d0*/  @P1 STS.64 [R0], R4 ;  /* 0x0000000400001388 */ /* 0x0003e20000000a00 */
[----:B------:R-:W-:Y:S02]  /*79e0*/  ISETP.NE.AND P1, PT, R12, R14, PT ;  /* 0x0000000e0c00720c */ /* 0x000fe40003f25270 */
[----:B------:R-:W-:Y:S01]  /*79f0*/  ISETP.NE.U32.AND P6, PT, R26, R21, PT ;  /* 0x000000151a00720c */ /* 0x000fe20003fc5070 */
[----:B------:R1:W-:Y:S01]  /*7a00*/  @P2 STS.64 [R45], R6 ;  /* 0x000000062d002388 */ /* 0x0003e20000000a00 */
[----:B------:R-:W-:Y:S02]  /*7a10*/  ISETP.NE.AND.EX P0, PT, R30, RZ, !P1, P0 ;  /* 0x000000ff1e00720c */ /* 0x000fe40004f05300 */
[----:B------:R-:W-:Y:S01]  /*7a20*/  ISETP.NE.AND P1, PT, R16, R27, PT ;  /* 0x0000001b1000720c */ /* 0x000fe20003f25270 */
[----:B------:R1:W-:Y:S03]  /*7a30*/  @P3 STS.64 [R34], R8 ;  /* 0x0000000822003388 */ /* 0x0003e60000000a00 */
[----:B------:R-:W-:-:S02]  /*7a40*/  ISETP.NE.AND.EX P6, PT, R30, RZ, !P1, P6 ;  /* 0x000000ff1e00720c */ /* 0x000fc40004fc5360 */
[----:B------:R-:W-:-:S05]  /*7a50*/  @!P5 LEA R47, R47, UR4, 0x3 ;  /* 0x000000042f2fdc11 */ /* 0x000fca000f8e18ff */
[----:B------:R-:W-:Y:S01]  /*7a60*/  @!P0 LEA R38, R38, UR4, 0x3 ;  /* 0x0000000426268c11 */ /* 0x000fe2000f8e18ff */
[----:B------:R1:W-:Y:S04]  /*7a70*/  @!P5 STS.64 [R47], R10 ;  /* 0x0000000a2f00d388 */ /* 0x0003e80000000a00 */
[----:B------:R1:W-:Y:S01]  /*7a80*/  @!P0 STS.64 [R38], R12 ;  /* 0x0000000c26008388 */ /* 0x0003e20000000a00 */
[----:B------:R-:W-:Y:S02]  /*7a90*/  ISETP.GT.U32.AND P0, PT, R44, R24, PT ;  /* 0x000000182c00720c */ /* 0x000fe40003f04070 */
[----:B------:R-:W-:Y:S01]  /*7aa0*/  @!P6 LEA R42, R42, UR4, 0x3 ;  /* 0x000000042a2aec11 */ /* 0x000fe2000f8e18ff */
[----:B------:R1:W-:Y:S01]  /*7ab0*/  @P4 STS.64 [R40], R14 ;  /* 0x0000000e28004388 */ /* 0x0003e20000000a00 */
[----:B------:R-:W-:-:S03]  /*7ac0*/  ISETP.GT.U32.AND.EX P0, PT, R29, RZ, PT, P0 ;  /* 0x000000ff1d00720c */ /* 0x000fc60003f04100 */
[----:B------:R1:W-:Y:S01]  /*7ad0*/  @!P6 STS.64 [R42], R16 ;  /* 0x000000102a00e388 */ /* 0x0003e20000000a00 */
[----:B------:R-:W-:Y:S09]  /*7ae0*/  BAR.SYNC.DEFER_BLOCKING 0x0 ;  /* 0x0000000000007b1d */ /* 0x000ff20000010000 */
[----:B0-----:R-:W-:Y:S05]  /*7af0*/  @!P0 BRA `(.L_x_805) ;  /* 0x0000000400308947 */ /* 0x001fea0003800000 */
[----:B-1----:R-:W-:Y:S01]  /*7b00*/  IMAD.MOV.U32 R19, RZ, RZ, R24 ;  /* 0x000000ffff137224 */ /* 0x002fe200078e0018 */
[----:B------:R-:W-:Y:S01]  /*7b10*/  BSSY.RECONVERGENT B2, `(.L_x_806) ;  /* 0x000002b000027945 */ /* 0x000fe20003800200 */
[----:B------:R-:W-:-:S03]  /*7b20*/  IMAD.MOV.U32 R18, RZ, RZ, RZ ;  /* 0x000000ffff127224 */ /* 0x000fc600078e00ff */
        /* <DEDUP_REMOVED lines=9> */
[----:B------:R-:W-:Y:S05]  /*7bc0*/  @!P1 BRA `(.L_x_807) ;  /* 0x00000000007c9947 */ /* 0x000fea0003800000 */
        /* <DEDUP_REMOVED lines=14> */
.L_x_808:
        /* <DEDUP_REMOVED lines=17> */
.L_x_807:
[----:B------:R-:W-:Y:S05]  /*7dc0*/  BSYNC.RECONVERGENT B2 ;  /* 0x0000000000027941 */ /* 0x000fea0003800200 */
.L_x_806:
[----:B------:R-:W-:Y:S05]  /*7dd0*/  @!P0 BRA `(.L_x_805) ;  /* 0x0000000000788947 */ /* 0x000fea0003800000 */
.L_x_809:
        /* <DEDUP_REMOVED lines=30> */
.L_x_805:
[----:B------:R-:W-:Y:S05]  /*7fc0*/  BSYNC.RECONVERGENT B1 ;  /* 0x0000000000017941 */ /* 0x000fea0003800200 */
.L_x_804:
[----:B------:R-:W-:Y:S05]  /*7fd0*/  BRA `(.L_x_810) ;  /* 0x0000000400dc7947 */ /* 0x000fea0003800000 */
.L_x_803:
[----:B------:R-:W-:Y:S01]  /*7fe0*/  IMAD.MOV.U32 R37, RZ, RZ, 0x9 ;  /* 0x00000009ff257424 */ /* 0x000fe200078e00ff */
[----:B------:R-:W-:Y:S03]  /*7ff0*/  BSSY.RECONVERGENT B1, `(.L_x_811) ;  /* 0x000000d000017945 */ /* 0x000fe60003800200 */
[CC--:B------:R-:W-:Y:S02]  /*8000*/  IMAD R49, R24.reuse, R37.reuse, 0x5 ;  /* 0x0000000518317424 */ /* 0x0c0fe400078e0225 */
[----:B------:R-:W-:Y:S01]  /*8010*/  IMAD R51, R24, R37, 0x6 ;  /* 0x0000000618337424 */ /* 0x000fe200078e0225 */
        /* <DEDUP_REMOVED lines=10> */
.L_x_812:
[----:B------:R-:W-:Y:S05]  /*80c0*/  BSYNC.RECONVERGENT B1 ;  /* 0x0000000000017941 */ /* 0x000fea0003800200 */
.L_x_811:
[----:B------:R-:W-:Y:S01]  /*80d0*/  BSSY.RECONVERGENT B1, `(.L_x_813) ;  /* 0x000000e000017945 */ /* 0x000fe20003800200 */
[----:B------:R-:W-:Y:S01]  /*80e0*/  ISETP.NE.U32.AND P6, PT, R26, R49, PT ;  /* 0x000000311a00720c */ /* 0x000fe20003fc5070 */
[----:B------:R-:W-:Y:S01]  /*80f0*/  IMAD R37, R24, R37, 0x8 ;  /* 0x0000000818257424 */ /* 0x000fe200078e0225 */
[----:B------:R-:W-:Y:S01]  /*8100*/  ISETP.NE.U32.AND P5, PT, R26, R51, PT ;  /* 0x000000331a00720c */ /* 0x000fe20003fa5070 */
[----:B------:R-:W-:-:S12]  /*8110*/  @!P0 BRA `(.L_x_814) ;  /* 0x0000000000248947 */ /* 0x000fd80003800000 */
[----:B------:R-:W1:Y:S01]  /*8120*/  LDCU.128 UR12, c[0x0][0x390] ;  /* 0x00007200ff0c77ac */ /* 0x000e620008000c00 */
[C---:B0-----:R-:W-:Y:S01]  /*8130*/  IMAD.SHL.U32 R20, R23.reuse, 0x4, RZ ;  /* 0x0000000417147824 */ /* 0x041fe200078e00ff */
[----:B------:R-:W-:-:S04]  /*8140*/  SHF.L.U64.HI R22, R23, 0x2, R22 ;  /* 0x0000000217167819 */ /* 0x000fc80000010216 */
[----:B-1----:R-:W-:-:S04]  /*8150*/  IADD3 R18, P0, PT, R20, UR12, RZ ;  /* 0x0000000c14127c10 */ /* 0x002fc8000ff1e0ff */
[----:B------:R-:W-:Y:S02]  /*8160*/  IADD3.X R19, PT, PT, R22, UR13, RZ, P0, !PT ;  /* 0x0000000d16137c10 */ /* 0x000fe400087fe4ff */
[----:B------:R-:W-:-:S03]  /*8170*/  IADD3 R20, P0, PT, R20, UR14, RZ ;  /* 0x0000000e14147c10 */ /* 0x000fc6000ff1e0ff */
[----:B------:R1:W-:Y:S01]  /*8180*/  STG.E desc[UR8][R18.64], R2 ;  /* 0x0000000212007986 */ /* 0x0003e2000c101908 */
[----:B------:R-:W-:-:S05]  /*8190*/  IADD3.X R21, PT, PT, R22, UR15, RZ, P0, !PT ;  /* 0x0000000f16157c10 */ /* 0x000fca00087fe4ff */
[----:B------:R1:W-:Y:S04]  /*81a0*/  STG.E desc[UR8][R20.64], R3 ;  /* 0x0000000314007986 */ /* 0x0003e8000c101908 */
.L_x_814:
[----:B------:R-:W-:Y:S05]  /*81b0*/  BSYNC.RECONVERGENT B1 ;  /* 0x0000000000017941 */ /* 0x000fea0003800200 */
.L_x_813:
[----:B------:R-:W-:Y:S01]  /*81c0*/  BSSY.RECONVERGENT B1, `(.L_x_815) ;  /* 0x000000c000017945 */ /* 0x000fe20003800200 */
[----:B------:R-:W-:-:S03]  /*81d0*/  ISETP.NE.U32.AND P0, PT, R26, R37, PT ;  /* 0x000000251a00720c */ /* 0x000fc60003f05070 */
[----:B------:R-:W-:Y:S10]  /*81e0*/  @!P1 BRA `(.L_x_816) ;  /* 0x0000000000249947 */ /* 0x000ff40003800000 */
        /* <DEDUP_REMOVED lines=9> */
.L_x_816:
[----:B------:R-:W-:Y:S05]  /*8280*/  BSYNC.RECONVERGENT B1 ;  /* 0x0000000000017941 */ /* 0x000fea0003800200 */
.L_x_815:
[----:B------:R-:W-:Y:S04]  /*8290*/  BSSY.RECONVERGENT B1, `(.L_x_817) ;  /* 0x000000b000017945 */ /* 0x000fe80003800200 */
[----:B------:R-:W-:Y:S05]  /*82a0*/  @!P2 BRA `(.L_x_818) ;  /* 0x000000000024a947 */ /* 0x000fea0003800000 */
[----:B------:R-:W1:Y:S01]  /*82b0*/  LDCU.128 UR12, c[0x0][0x390] ;  /* 0x00007200ff0c77ac */ /* 0x000e620008000c00 */
[C---:B--2---:R-:W-:Y:S01]  /*82c0*/  IMAD.SHL.U32 R4, R45.reuse, 0x4, RZ ;  /* 0x000000042d047824 */ /* 0x044fe200078e00ff */
[----:B------:R-:W-:-:S04]  /*82d0*/  SHF.L.U64.HI R46, R45, 0x2, R46 ;  /* 0x000000022d2e7819 */ /* 0x000fc8000001022e */
[C---:B-1----:R-:W-:Y:S02]  /*82e0*/  IADD3 R2, P1, PT, R4.reuse, UR12, RZ ;  /* 0x0000000c04027c10 */ /* 0x042fe4000ff3e0ff */
[----:B------:R-:W-:Y:S02]  /*82f0*/  IADD3 R4, P2, PT, R4, UR14, RZ ;  /* 0x0000000e04047c10 */ /* 0x000fe4000ff5e0ff */
[C---:B------:R-:W-:Y:S02]  /*8300*/  IADD3.X R3, PT, PT, R46.reuse, UR13, RZ, P1, !PT ;  /* 0x0000000d2e037c10 */ /* 0x040fe40008ffe4ff */
[----:B------:R-:W-:-:S03]  /*8310*/  IADD3.X R5, PT, PT, R46, UR15, RZ, P2, !PT ;  /* 0x0000000f2e057c10 */ /* 0x000fc600097fe4ff */
[----:B------:R3:W-:Y:S04]  /*8320*/  STG.E desc[UR8][R2.64], R6 ;  /* 0x0000000602007986 */ /* 0x0007e8000c101908 */
[----:B------:R3:W-:Y:S02]  /*8330*/  STG.E desc[UR8][R4.64], R7 ;  /* 0x0000000704007986 */ /* 0x0007e4000c101908 */
.L_x_818:
[----:B------:R-:W-:Y:S05]  /*8340*/  BSYNC.RECONVERGENT B1 ;  /* 0x0000000000017941 */ /* 0x000fea0003800200 */
.L_x_817:
[----:B------:R-:W-:Y:S04]  /*8350*/  BSSY.RECONVERGENT B1, `(.L_x_819) ;  /* 0x000000b000017945 */ /* 0x000fe80003800200 */
[----:B------:R-:W-:Y:S05]  /*8360*/  @!P3 BRA `(.L_x_820) ;  /* 0x000000000024b947 */ /* 0x000fea0003800000 */
[----:B------:R-:W1:Y:S01]  /*8370*/  LDCU.128 UR12, c[0x0][0x390] ;  /* 0x00007200ff0c77ac */ /* 0x000e620008000c00 */
[C---:B--23--:R-:W-:Y:S01]  /*8380*/  IMAD.SHL.U32 R4, R34.reuse, 0x4, RZ ;  /* 0x0000000422047824 */ /* 0x04cfe200078e00ff */
[----:B------:R-:W-:-:S04]  /*8390*/  SHF.L.U64.HI R35, R34, 0x2, R35 ;  /* 0x0000000222237819 */ /* 0x000fc80000010223 */
[C---:B-1----:R-:W-:Y:S02]  /*83a0*/  IADD3 R2, P1, PT, R4.reuse, UR12, RZ ;  /* 0x0000000c04027c10 */ /* 0x042fe4000ff3e0ff */
[----:B------:R-:W-:Y:S02]  /*83b0*/  IADD3 R4, P2, PT, R4, UR14, RZ ;  /* 0x0000000e04047c10 */ /* 0x000fe4000ff5e0ff */
[C---:B------:R-:W-:Y:S02]  /*83c0*/  IADD3.X R3, PT, PT, R35.reuse, UR13, RZ, P1, !PT ;  /* 0x0000000d23037c10 */ /* 0x040fe40008ffe4ff */
[----:B------:R-:W-:-:S03]  /*83d0*/  IADD3.X R5, PT, PT, R35, UR15, RZ, P2, !PT ;  /* 0x0000000f23057c10 */ /* 0x000fc600097fe4ff */
[----:B------:R4:W-:Y:S04]  /*83e0*/  STG.E desc[UR8][R2.64], R8 ;  /* 0x0000000802007986 */ /* 0x0009e8000c101908 */
[----:B------:R4:W-:Y:S02]  /*83f0*/  STG.E desc[UR8][R4.64], R9 ;  /* 0x0000000904007986 */ /* 0x0009e4000c101908 */
.L_x_820:
[----:B------:R-:W-:Y:S05]  /*8400*/  BSYNC.RECONVERGENT B1 ;  /* 0x0000000000017941 */ /* 0x000fea0003800200 */
.L_x_819:
[----:B------:R-:W-:Y:S01]  /*8410*/  ISETP.NE.AND P3, PT, R10, R12, PT ;  /* 0x0000000c0a00720c */ /* 0x000fe20003f65270 */
[----:B------:R-:W-:Y:S01]  /*8420*/  BSSY.RECONVERGENT B1, `(.L_x_821) ;  /* 0x0000010000017945 */ /* 0x000fe20003800200 */
[----:B------:R-:W-:Y:S02]  /*8430*/  ISETP.NE.AND.EX P6, PT, R30, RZ, PT, P6 ;  /* 0x000000ff1e00720c */ /* 0x000fe40003fc5360 */
[----:B------:R-:W-:Y:S02]  /*8440*/  ISETP.NE.AND P1, PT, R12, R14, PT ;  /* 0x0000000e0c00720c */ /* 0x000fe40003f25270 */
[----:B------:R-:W-:Y:S02]  /*8450*/  ISETP.NE.AND P2, PT, R16, R27, PT ;  /* 0x0000001b1000720c */ /* 0x000fe40003f45270 */
[C---:B------:R-:W-:Y:S02]  /*8460*/  ISETP.NE.AND.EX P5, PT, R30.reuse, RZ, PT, P5 ;  /* 0x000000ff1e00720c */ /* 0x040fe40003fa5350 */
[----:B------:R-:W-:-:S05]  /*8470*/  ISETP.NE.AND.EX P0, PT, R30, RZ, PT, P0 ;  /* 0x000000ff1e00720c */ /* 0x000fca0003f05300 */
[----:B------:R-:W-:Y:S08]  /*8480*/  @!P3 BRA P6, `(.L_x_822) ;  /* 0x000000000024b947 */ /* 0x000ff00003000000 */
[----:B------:R-:W1:Y:S01]  /*8490*/  LDCU.128 UR12, c[0x0][0x390] ;  /* 0x00007200ff0c77ac */ /* 0x000e620008000c00 */
[C---:B--234-:R-:W-:Y:S01]  /*84a0*/  IMAD.SHL.U32 R4, R47.reuse, 0x4, RZ ;  /* 0x000000042f047824 */ /* 0x05cfe200078e00ff */
[----:B------:R-:W-:-:S04]  /*84b0*/  SHF.L.U64.HI R48, R47, 0x2, R48 ;  /* 0x000000022f307819 */ /* 0x000fc80000010230 */
[C---:B-1----:R-:W-:Y:S02]  /*84c0*/  IADD3 R2, P3, PT, R4.reuse, UR12, RZ ;  /* 0x0000000c04027c10 */ /* 0x042fe4000ff7e0ff */
[----:B------:R-:W-:Y:S02]  /*84d0*/  IADD3 R4, P6, PT, R4, UR14, RZ ;  /* 0x0000000e04047c10 */ /* 0x000fe4000ffde0ff */
[C---:B------:R-:W-:Y:S02]  /*84e0*/  IADD3.X R3, PT, PT, R48.reuse, UR13, RZ, P3, !PT ;  /* 0x0000000d30037c10 */ /* 0x040fe40009ffe4ff */
[----:B------:R-:W-:-:S03]  /*84f0*/  IADD3.X R5, PT, PT, R48, UR15, RZ, P6, !PT ;  /* 0x0000000f30057c10 */ /* 0x000fc6000b7fe4ff */
[----:B------:R1:W-:Y:S04]  /*8500*/  STG.E desc[UR8][R2.64], R10 ;  /* 0x0000000a02007986 */ /* 0x0003e8000c101908 */
[----:B------:R1:W-:Y:S02]  /*8510*/  STG.E desc[UR8][R4.64], R11 ;  /* 0x0000000b04007986 */ /* 0x0003e4000c101908 */
.L_x_822:
[----:B------:R-:W-:Y:S05]  /*8520*/  BSYNC.RECONVERGENT B1 ;  /* 0x0000000000017941 */ /* 0x000fea0003800200 */
.L_x_821:
[----:B------:R-:W-:Y:S04]  /*8530*/  BSSY.RECONVERGENT B1, `(.L_x_823) ;  /* 0x000000b000017945 */ /* 0x000fe80003800200 */
[----:B------:R-:W-:Y:S05]  /*8540*/  @!P1 BRA P5, `(.L_x_824) ;  /* 0x0000000000249947 */ /* 0x000fea0002800000 */
[----:B------:R-:W5:Y:S01]  /*8550*/  LDCU.128 UR12, c[0x0][0x390] ;  /* 0x00007200ff0c77ac */ /* 0x000f620008000c00 */
[C---:B-1234-:R-:W-:Y:S01]  /*8560*/  IMAD.SHL.U32 R4, R38.reuse, 0x4, RZ ;  /* 0x0000000426047824 */ /* 0x05efe200078e00ff */
[----:B------:R-:W-:-:S04]  /*8570*/  SHF.L.U64.HI R39, R38, 0x2, R39 ;  /* 0x0000000226277819 */ /* 0x000fc80000010227 */
[C---:B-----5:R-:W-:Y:S02]  /*8580*/  IADD3 R2, P1, PT, R4.reuse, UR12, RZ ;  /* 0x0000000c04027c10 */ /* 0x060fe4000ff3e0ff */
[----:B------:R-:W-:Y:S02]  /*8590*/  IADD3 R4, P3, PT, R4, UR14, RZ ;  /* 0x0000000e04047c10 */ /* 0x000fe4000ff7e0ff */
[C---:B------:R-:W-:Y:S02]  /*85a0*/  IADD3.X R3, PT, PT, R39.reuse, UR13, RZ, P1, !PT ;  /* 0x0000000d27037c10 */ /* 0x040fe40008ffe4ff */
[----:B------:R-:W-:-:S03]  /*85b0*/  IADD3.X R5, PT, PT, R39, UR15, RZ, P3, !PT ;  /* 0x0000000f27057c10 */ /* 0x000fc60009ffe4ff */
[----:B------:R1:W-:Y:S04]  /*85c0*/  STG.E desc[UR8][R2.64], R12 ;  /* 0x0000000c02007986 */ /* 0x0003e8000c101908 */
[----:B------:R1:W-:Y:S02]  /*85d0*/  STG.E desc[UR8][R4.64], R13 ;  /* 0x0000000d04007986 */ /* 0x0003e4000c101908 */
.L_x_824:
[----:B------:R-:W-:Y:S05]  /*85e0*/  BSYNC.RECONVERGENT B1 ;  /* 0x0000000000017941 */ /* 0x000fea0003800200 */
.L_x_823:
[----:B------:R-:W-:Y:S04]  /*85f0*/  BSSY.RECONVERGENT B1, `(.L_x_825) ;  /* 0x000000b000017945 */ /* 0x000fe80003800200 */
[----:B------:R-:W-:Y:S05]  /*8600*/  @!P4 BRA `(.L_x_826) ;  /* 0x000000000024c947 */ /* 0x000fea0003800000 */
        /* <DEDUP_REMOVED lines=9> */
.L_x_826:
[----:B------:R-:W-:Y:S05]  /*86a0*/  BSYNC.RECONVERGENT B1 ;  /* 0x0000000000017941 */ /* 0x000fea0003800200 */
.L_x_825:
        /* <DEDUP_REMOVED lines=10> */
.L_x_810:
[----:B------:R-:W-:Y:S05]  /*8750*/  BSYNC.RECONVERGENT B0 ;  /* 0x0000000000007941 */ /* 0x000fea0003800200 */
.L_x_802:
[----:B------:R-:W-:-:S13]  /*8760*/  ISETP.NE.AND P0, PT, R24, 0xff, PT ;  /* 0x000000ff1800780c */ /* 0x000fda0003f05270 */
[----:B------:R-:W-:Y:S05]  /*8770*/  @P0 EXIT ;  /* 0x000000000000094d */ /* 0x000fea0003800000 */
[----:B01234-:R-:W0:Y:S01]  /*8780*/  LDC.64 R2, c[0x0][0x3a0] ;  /* 0x0000e800ff027b82 */ /* 0x01fe220000000a00 */
[----:B------:R-:W-:-:S04]  /*8790*/  ISETP.NE.U32.AND P0, PT, R26, 0x900, PT ;  /* 0x000009001a00780c */ /* 0x000fc80003f05070 */
[----:B------:R-:W-:-:S13]  /*87a0*/  ISETP.NE.AND.EX P0, PT, R30, RZ, PT, P0 ;  /* 0x000000ff1e00720c */ /* 0x000fda0003f05300 */
[----:B------:R-:W-:Y:S05]  /*87b0*/  @P0 BRA `(.L_x_827) ;  /* 0x00000000002c0947 */ /* 0x000fea0003800000 */
[----:B------:R-:W1:Y:S01]  /*87c0*/  LDCU.128 UR4, c[0x0][0x390] ;  /* 0x00007200ff0477ac */ /* 0x000e620008000c00 */
[C---:B------:R-:W-:Y:S01]  /*87d0*/  IMAD.SHL.U32 R6, R44.reuse, 0x4, RZ ;  /* 0x000000042c067824 */ /* 0x040fe200078e00ff */
[----:B------:R-:W-:-:S04]  /*87e0*/  SHF.L.U64.HI R0, R44, 0x2, R29 ;  /* 0x000000022c007819 */ /* 0x000fc8000001021d */
[C---:B-1----:R-:W-:Y:S02]  /*87f0*/  IADD3 R4, P0, PT, R6.reuse, UR4, RZ ;  /* 0x0000000406047c10 */ /* 0x042fe4000ff1e0ff */
[----:B------:R-:W-:Y:S02]  /*8800*/  IADD3 R6, P1, PT, R6, UR6, RZ ;  /* 0x0000000606067c10 */ /* 0x000fe4000ff3e0ff */
[C---:B------:R-:W-:Y:S02]  /*8810*/  IADD3.X R5, PT, PT, R0.reuse, UR5, RZ, P0, !PT ;  /* 0x0000000500057c10 */ /* 0x040fe400087fe4ff */
[----:B------:R-:W-:Y:S02]  /*8820*/  IADD3.X R7, PT, PT, R0, UR7, RZ, P1, !PT ;  /* 0x0000000700077c10 */ /* 0x000fe40008ffe4ff */
[----:B------:R-:W-:Y:S01]  /*8830*/  IADD3 R44, P0, PT, R44, 0x1, RZ ;  /* 0x000000012c2c7810 */ /* 0x000fe20007f1e0ff */
[----:B------:R1:W-:Y:S04]  /*8840*/  STG.E desc[UR8][R4.64], R27 ;  /* 0x0000001b04007986 */ /* 0x0003e8000c101908 */
[----:B------:R1:W-:Y:S01]  /*8850*/  STG.E desc[UR8][R6.64], R36 ;  /* 0x0000002406007986 */ /* 0x0003e2000c101908 */
[----:B------:R-:W-:-:S07]  /*8860*/  IMAD.X R29, RZ, RZ, R29, P0 ;  /* 0x000000ffff1d7224 */ /* 0x000fce00000e061d */
.L_x_827:
[----:B------:R-:W-:-:S05]  /*8870*/  IMAD.MOV.U32 R45, RZ, RZ, R29 ;  /* 0x000000ffff2d7224 */ /* 0x000fca00078e001d */
[----:B0-----:R-:W-:Y:S01]  /*8880*/  STG.E.64 desc[UR8][R2.64], R44 ;  /* 0x0000002c02007986 */ /* 0x001fe2000c101b08 */
[----:B------:R-:W-:Y:S05]  /*8890*/  EXIT ;  /* 0x000000000000794d */ /* 0x000fea0003800000 */
.L_x_801:
[----:B------:R-:W0:Y:S08]  /*88a0*/  LDC.64 R2, c[0x0][0x380] ;  /* 0x0000e000ff027b82 */ /* 0x000e300000000a00 */
[----:B------:R-:W1:Y:S01]  /*88b0*/  LDC.64 R6, c[0x0][0x388] ;  /* 0x0000e200ff067b82 */ /* 0x000e620000000a00 */
[----:B0-----:R-:W-:-:S05]  /*88c0*/  IMAD.WIDE.U32 R2, R39, 0x2400, R2 ;  /* 0x0000240027027825 */ /* 0x001fca00078e0002 */
[----:B------:R-:W2:Y:S01]  /*88d0*/  LDG.E.CONSTANT R10, desc[UR8][R2.64] ;  /* 0x00000008020a7981 */ /* 0x000ea2000c1e9900 */
[----:B-1----:R-:W-:-:S05]  /*88e0*/  IMAD.WIDE.U32 R6, R39, 0x2400, R6 ;  /* 0x0000240027067825 */ /* 0x002fca00078e0006 */
[----:B------:R0:W3:Y:S01]  /*88f0*/  LDG.E.CONSTANT R23, desc[UR8][R6.64] ;  /* 0x0000000806177981 */ /* 0x0000e2000c1e9900 */
[----:B------:R-:W1:Y:S02]  /*8900*/  S2R R32, SR_TID.X ;  /* 0x0000000000207919 */ /* 0x000e640000002100 */
[C---:B-1----:R-:W-:Y:S02]  /*8910*/  LOP3.LUT R0, R32.reuse, 0x1f, RZ, 0xc0, !PT ;  /* 0x0000001f20007812 */ /* 0x042fe400078ec0ff */
[----:B------:R-:W-:-:S05]  /*8920*/  LOP3.LUT R5, R32, 0x3e0, RZ, 0xc0, !PT ;  /* 0x000003e020057812 */ /* 0x000fca00078ec0ff */
[----:B------:R-:W-:-:S04]  /*8930*/  IMAD R9, R5, 0x9, R0 ;  /* 0x0000000905097824 */ /* 0x000fc800078e0200 */
[C---:B------:R-:W-:Y:S02]  /*8940*/  VIADD R5, R9.reuse, 0x20 ;  /* 0x0000002009057836 */ /* 0x040fe40000000000 */
[----:B------:R-:W-:-:S03]  /*8950*/  VIADD R11, R9, 0x40 ;  /* 0x00000040090b7836 */ /* 0x000fc60000000000 */
[-C--:B------:R-:W-:Y:S01]  /*8960*/  ISETP.GE.U32.AND P5, PT, R5, R26.reuse, PT ;  /* 0x0000001a0500720c */ /* 0x080fe20003fa6070 */
[C---:B------:R-:W-:Y:S02]  /*8970*/  IMAD.SHL.U32 R5, R9.reuse, 0x4, RZ ;  /* 0x0000000409057824 */ /* 0x040fe400078e00ff */
[----:B------:R-:W-:Y:S01]  /*8980*/  VIADD R13, R9, 0x60 ;  /* 0x00000060090d7836 */ /* 0x000fe20000000000 */
[-C--:B------:R-:W-:Y:S01]  /*8990*/  ISETP.GE.U32.AND P0, PT, R11, R26.reuse, PT ;  /* 0x0000001a0b00720c */ /* 0x080fe20003f06070 */
[C---:B------:R-:W-:Y:S01]  /*89a0*/  VIADD R11, R9.reuse, 0xa0 ;  /* 0x000000a0090b7836 */ /* 0x040fe20000000000 */
[-C--:B------:R-:W-:Y:S02]  /*89b0*/  ISETP.GE.U32.AND P6, PT, R9, R26.reuse, PT ;  /* 0x0000001a0900720c */ /* 0x080fe40003fc6070 */
[----:B------:R-:W-:Y:S02]  /*89c0*/  IADD3 R4, P2, PT, R2, R5, RZ ;  /* 0x0000000502047210 */ /* 0x000fe40007f5e0ff */
[----:B------:R-:W-:Y:S01]  /*89d0*/  ISETP.GE.U32.AND P4, PT, R13, R26, PT ;  /* 0x0000001a0d00720c */ /* 0x000fe20003f86070 */
[----:B------:R-:W-:Y:S01]  /*89e0*/  VIADD R13, R9, 0xc0 ;  /* 0x000000c0090d7836 */ /* 0x000fe20000000000 */
[----:B0-----:R-:W-:Y:S01]  /*89f0*/  IADD3 R6, P1, PT, R5, R6, RZ ;  /* 0x0000000605067210 */ /* 0x001fe20007f3e0ff */
[----:B------:R-:W-:Y:S01]  /*8a00*/  IMAD.X R5, RZ, RZ, R3, P2 ;  /* 0x000000ffff057224 */ /* 0x000fe200010e0603 */
[----:B------:R-:W-:Y:S01]  /*8a10*/  ISETP.GE.U32.AND P2, PT, R11, R26, PT ;  /* 0x0000001a0b00720c */ /* 0x000fe20003f46070 */
[----:B------:R-:W-:-:S02]  /*8a20*/  VIADD R15, R9, 0x80 ;  /* 0x00000080090f7836 */ /* 0x000fc40000000000 */
[----:B------:R-:W-:Y:S01]  /*8a30*/  IMAD.X R7, RZ, RZ, R7, P1 ;  /* 0x000000ffff077224 */ /* 0x000fe200008e0607 */
[-C--:B------:R-:W-:Y:S01]  /*8a40*/  ISETP.GE.U32.AND P1, PT, R13, R26.reuse, PT ;  /* 0x0000001a0d00720c */ /* 0x080fe20003f26070 */
[C---:B------:R-:W-:Y:S02]  /*8a50*/  VIADD R13, R9.reuse, 0xe0 ;  /* 0x000000e0090d7836 */ /* 0x040fe40000000000 */
[----:B------:R-:W-:Y:S01]  /*8a60*/  VIADD R9, R9, 0x100 ;  /* 0x0000010009097836 */ /* 0x000fe20000000000 */
[----:B------:R-:W-:Y:S01]  /*8a70*/  ISETP.GE.U32.AND P3, PT, R15, R26, PT ;  /* 0x0000001a0f00720c */ /* 0x000fe20003f66070 */
[----:B------:R-:W-:Y:S02]  /*8a80*/  IMAD.MOV.U32 R8, RZ, RZ, RZ ;  /* 0x000000ffff087224 */ /* 0x000fe400078e00ff */
[----:B--2---:R-:W-:Y:S02]  /*8a90*/  IMAD.MOV.U32 R0, RZ, RZ, R10 ;  /* 0x000000ffff007224 */ /* 0x004fe400078e000a */
[----:B------:R-:W2:Y:S02]  /*8aa0*/  @!P6 LDG.E.CONSTANT R10, desc[UR8][R4.64] ;  /* 0x00000008040ae981 */ /* 0x000ea4000c1e9900 */
[----:B------:R-:W-:-:S02]  /*8ab0*/  IMAD.MOV.U32 R11, RZ, RZ, R0 ;  /* 0x000000ffff0b7224 */ /* 0x000fc400078e0000 */
[----:B---3--:R-:W-:Y:S02]  /*8ac0*/  IMAD.MOV.U32 R24, RZ, RZ, R23 ;  /* 0x000000ffff187224 */ /* 0x008fe400078e0017 */
[----:B------:R-:W3:Y:S02]  /*8ad0*/  @!P6 LDG.E.CONSTANT R23, desc[UR8][R6.64] ;  /* 0x000000080617e981 */ /* 0x000ee4000c1e9900 */
[----:B------:R-:W-:Y:S01]  /*8ae0*/  IMAD.MOV.U32 R25, RZ, RZ, R24 ;  /* 0x000000ffff197224 */ /* 0x000fe200078e0018 */
[-C--:B------:R-:W-:Y:S01]  /*8af0*/  ISETP.GE.U32.AND P6, PT, R13, R26.reuse, PT ;  /* 0x0000001a0d00720c */ /* 0x080fe20003fc6070 */
[----:B------:R-:W4:Y:S04]  /*8b00*/  @!P5 LDG.E.CONSTANT R11, desc[UR8][R4.64+0x80] ;  /* 0x00008008040bd981 */ /* 0x000f28000c1e9900 */
[----:B------:R-:W5:Y:S01]  /*8b10*/  @!P5 LDG.E.CONSTANT R25, desc[UR8][R6.64+0x80] ;  /* 0x000080080619d981 */ /* 0x000f62000c1e9900 */
[----:B------:R-:W-:Y:S01]  /*8b20*/  ISETP.GE.U32.AND P5, PT, R9, R26, PT ;  /* 0x0000001a0900720c */ /* 0x000fe20003fa6070 */
        /* <DEDUP_REMOVED lines=26> */
[----:B------:R-:W-:-:S13]  /*8cd0*/  ISETP.NE.AND P0, PT, R32, RZ, PT ;  /* 0x000000ff2000720c */ /* 0x000fda0003f05270 */
[----:B------:R5:W5:Y:S01]  /*8ce0*/  @!P0 LDG.E.CONSTANT R8, desc[UR8][R2.64+-0x4] ;  /* 0xfffffc0802088981 */ /* 0x000b62000c1e9900 */
[----:B------:R-:W1:Y:S01]  /*8cf0*/  S2R R28, SR_LANEID ;  /* 0x00000000001c7919 */ /* 0x000e620000000000 */
[----:B------:R-:W1:Y:S01]  /*8d00*/  S2UR UR5, SR_CgaCtaId ;  /* 0x00000000000579c3 */ /* 0x000e620000008800 */
[----:B------:R-:W-:Y:S01]  /*8d10*/  SHF.R.U32.HI R9, RZ, 0x5, R32 ;  /* 0x00000005ff097819 */ /* 0x000fe20000011620 */
[----:B------:R-:W-:Y:S01]  /*8d20*/  UMOV UR4, 0x400 ;  /* 0x0000040000047882 */ /* 0x000fe20000000000 */
[----:B0-----:R-:W-:Y:S01]  /*8d30*/  P2R R4, PR, RZ, 0x1 ;  /* 0x00000001ff047803 */ /* 0x001fe20000000000 */
[----:B-1----:R-:W-:Y:S02]  /*8d40*/  ULEA UR4, UR5, UR4, 0x18 ;  /* 0x0000000405047291 */ /* 0x002fe4000f8ec0ff */
[----:B------:R-:W-:-:S05]  /*8d50*/  IMAD R4, R9, 0x120, R28 ;  /* 0x0000012009047824 */ /* 0x000fca00078e021c */
[----:B------:R-:W-:-:S05]  /*8d60*/  LEA R4, R4, UR4, 0x2 ;  /* 0x0000000404047c11 */ /* 0x000fca000f8e10ff */
[----:B------:R-:W-:Y:S01]  /*8d70*/  IMAD R5, R28, 0x20, R4 ;  /* 0x000000201c057824 */ /* 0x000fe200078e0204 */
[C---:B------:R-:W-:Y:S02]  /*8d80*/  LEA R6, R32.reuse, UR4, 0x2 ;  /* 0x0000000420067c11 */ /* 0x040fe4000f8e10ff */
[C---:B------:R-:W-:Y:S01]  /*8d90*/  ISETP.NE.AND P0, PT, R32.reuse, RZ, PT ;  /* 0x000000ff2000720c */ /* 0x040fe20003f05270 */
[----:B------:R-:W-:-:S05]  /*8da0*/  IMAD R7, R32, 0x9, RZ ;  /* 0x0000000920077824 */ /* 0x000fca00078e02ff */
[----:B------:R-:W-:Y:S01]  /*8db0*/  ISETP.EQ.U32.AND P4, PT, R26, R7, PT ;  /* 0x000000071a00720c */ /* 0x000fe20003f82070 */
        /* <DEDUP_REMOVED lines=21> */
[----:B------:R2:W-:Y:S04]  /*8f10*/  STS [R4+0x80], R25 ;  /* 0x0000801904007388 */ /* 0x0005e80000000800 */
[----:B------:R3:W-:Y:S04]  /*8f20*/  STS [R4+0x100], R27 ;  /* 0x0001001b04007388 */ /* 0x0007e80000000800 */
[----:B------:R4:W-:Y:S04]  /*8f30*/  STS [R4+0x180], R31 ;  /* 0x0001801f04007388 */ /* 0x0009e80000000800 */
[----:B------:R-:W-:Y:S04]  /*8f40*/  STS [R4+0x200], R33 ;  /* 0x0002002104007388 */ /* 0x000fe80000000800 */
[----:B------:R-:W-:Y:S04]  /*8f50*/  STS [R4+0x280], R34 ;  /* 0x0002802204007388 */ /* 0x000fe80000000800 */
[----:B------:R-:W-:Y:S04]  /*8f60*/  STS [R4+0x300], R35 ;  /* 0x0003002304007388 */ /* 0x000fe80000000800 */
[----:B------:R-:W-:Y:S04]  /*8f70*/  STS [R4+0x380], R36 ;  /* 0x0003802404007388 */ /* 0x000fe80000000800 */
[----:B------:R-:W-:Y:S01]  /*8f80*/  STS [R4+0x400], R24 ;  /* 0x0004001804007388 */ /* 0x000fe20000000800 */
        /* <DEDUP_REMOVED lines=9> */
[----:B------:R5:W-:Y:S01]  /*9020*/  LDS R0, [R5+0x20] ;  /* 0x0000200005007984 */ /* 0x000be20000000800 */
[----:B------:R-:W-:Y:S06]  /*9030*/  BAR.SYNC.DEFER_BLOCKING 0x0 ;  /* 0x0000000000007b1d */ /* 0x000fec0000010000 */
[----:B0-----:R-:W-:Y:S02]  /*9040*/  STS [R6+0x4d8], R29 ;  /* 0x0004d81d06007388 */ /* 0x001fe40000000800 */
[----:B------:R-:W-:Y:S06]  /*9050*/  BAR.SYNC.DEFER_BLOCKING 0x0 ;  /* 0x0000000000007b1d */ /* 0x000fec0000010000 */
[----:B------:R-:W0:Y:S01]  /*9060*/  @P0 LDS R8, [R6+0x4d4] ;  /* 0x0004d40006080984 */ /* 0x000e220000000800 */
[----:B--2---:R-:W-:-:S02]  /*9070*/  VIADD R25, R7, 0x1 ;  /* 0x0000000107197836 */ /* 0x004fc40000000000 */
[C---:B---3--:R-:W-:Y:S01]  /*9080*/  VIADD R27, R7.reuse, 0x2 ;  /* 0x00000002071b7836 */ /* 0x048fe20000000000 */
[----:B-1----:R-:W-:Y:S01]  /*9090*/  ISETP.NE.AND P5, PT, R10, R12, PT ;  /* 0x0000000c0a00720c */ /* 0x002fe20003fa5270 */
[C---:B----4-:R-:W-:Y:S01]  /*90a0*/  VIADD R31, R7.reuse, 0x3 ;  /* 0x00000003071f7836 */ /* 0x050fe20000000000 */
[C---:B------:R-:W-:Y:S01]  /*90b0*/  ISETP.EQ.U32.AND P2, PT, R26.reuse, R25, PT ;  /* 0x000000191a00720c */ /* 0x040fe20003f42070 */
[----:B-----5:R-:W-:Y:S01]  /*90c0*/  VIADD R5, R7, 0x4 ;  /* 0x0000000407057836 */ /* 0x020fe20000000000 */
[----:B------:R-:W-:Y:S02]  /*90d0*/  ISETP.EQ.U32.AND P3, PT, R26, R27, PT ;  /* 0x0000001b1a00720c */ /* 0x000fe40003f62070 */
[----:B------:R-:W-:Y:S02]  /*90e0*/  ISETP.EQ.OR.EX P5, PT, R30, RZ, P5, P2 ;  /* 0x000000ff1e00720c */ /* 0x000fe40002fa2720 */
[C---:B------:R-:W-:Y:S02]  /*90f0*/  ISETP.EQ.U32.AND P1, PT, R26.reuse, R31, PT ;  /* 0x0000001f1a00720c */ /* 0x040fe40003f22070 */
[----:B------:R-:W-:-:S02]  /*9100*/  ISETP.EQ.U32.AND P2, PT, R26, R5, PT ;  /* 0x000000051a00720c */ /* 0x000fc40003f42070 */
[----:B------:R-:W-:Y:S02]  /*9110*/  SEL R4, RZ, 0x1, !P5 ;  /* 0x00000001ff047807 */ /* 0x000fe40006800000 */
[----:B0-----:R-:W-:-:S04]  /*9120*/  ISETP.NE.AND P0, PT, R8, R10, PT ;  /* 0x0000000a0800720c */ /* 0x001fc80003f05270 */
[----:B------:R-:W-:Y:S02]  /*9130*/  ISETP.EQ.OR.EX P4, PT, R30, RZ, P0, P4 ;  /* 0x000000ff1e00720c */ /* 0x000fe40000782740 */
[----:B------:R-:W-:Y:S02]  /*9140*/  ISETP.NE.AND P0, PT, R12, R14, PT ;  /* 0x0000000e0c00720c */ /* 0x000fe40003f05270 */
[----:B------:R-:W-:Y:S02]  /*9150*/  SEL R6, RZ, 0x1, !P4 ;  /* 0x00000001ff067807 */ /* 0x000fe40006000000 */
[----:B------:R-:W-:Y:S02]  /*9160*/  ISETP.EQ.OR.EX P3, PT, R30, RZ, P0, P3 ;  /* 0x000000ff1e00720c */ /* 0x000fe40000762730 */
[----:B------:R-:W-:Y:S02]  /*9170*/  ISETP.NE.AND P4, PT, R14, R16, PT ;  /* 0x000000100e00720c */ /* 0x000fe40003f85270 */
[----:B------:R-:W-:-:S02]  /*9180*/  ISETP.NE.AND P0, PT, R16, R18, PT ;  /* 0x000000121000720c */ /* 0x000fc40003f05270 */
[----:B------:R-:W-:Y:S02]  /*9190*/  SEL R27, RZ, 0x1, !P3 ;  /* 0x00000001ff1b7807 */ /* 0x000fe40005800000 */
[C---:B------:R-:W-:Y:S02]  /*91a0*/  ISETP.EQ.OR.EX P6, PT, R30.reuse, RZ, P4, P1 ;  /* 0x000000ff1e00720c */ /* 0x040fe400027c2710 */
[----:B------:R-:W-:Y:S02]  /*91b0*/  ISETP.EQ.OR.EX P2, PT, R30, RZ, P0, P2 ;  /* 0x000000ff1e00720c */ /* 0x000fe40000742720 */
[----:B------:R-:W-:Y:S02]  /*91c0*/  IADD3 R27, P0, P1, R27, R4, R6 ;  /* 0x000000041b1b7210 */ /* 0x000fe4000791e006 */
[----:B------:R-:W-:Y:S02]  /*91d0*/  SEL R5, RZ, 0x1, !P6 ;  /* 0x00000001ff057807 */ /* 0x000fe40007000000 */
[----:B------:R-:W-:-:S02]  /*91e0*/  SEL R4, RZ, 0x1, !P2 ;  /* 0x00000001ff047807 */ /* 0x000fc40005000000 */
[----:B------:R-:W-:Y:S02]  /*91f0*/  IADD3.X R24, PT, PT, RZ, RZ, RZ, P0, P1 ;  /* 0x000000ffff187210 */ /* 0x000fe400007e24ff */
[----:B------:R-:W-:Y:S01]  /*9200*/  IADD3 R27, P0, P1, R4, R27, R5 ;  /* 0x0000001b041b7210 */ /* 0x000fe2000791e005 */
[----:B------:R-:W-:-:S03]  /*9210*/  VIADD R5, R7, 0x5 ;  /* 0x0000000507057836 */ /* 0x000fc60000000000 */
[----:B------:R-:W-:Y:S02]  /*9220*/  IADD3.X R24, PT, PT, RZ, R24, RZ, P0, P1 ;  /* 0x00000018ff187210 */ /* 0x000fe400007e24ff */
[----:B------:R-:W-:Y:S01]  /*9230*/  ISETP.EQ.U32.AND P0, PT, R26, R5, PT ;  /* 0x000000051a00720c */ /* 0x000fe20003f02070 */
[----:B------:R-:W-:Y:S01]  /*9240*/  VIADD R5, R7, 0x6 ;  /* 0x0000000607057836 */ /* 0x000fe20000000000 */
[----:B------:R-:W-:Y:S02]  /*9250*/  ISETP.NE.AND P1, PT, R18, R20, PT ;  /* 0x000000141200720c */ /* 0x000fe40003f25270 */
[----:B------:R-:W-:Y:S02]  /*9260*/  ISETP.NE.AND P4, PT, R20, R22, PT ;  /* 0x000000161400720c */ /* 0x000fe40003f85270 */
[----:B------:R-:W-:Y:S02]  /*9270*/  ISETP.EQ.OR.EX P1, PT, R30, RZ, P1, P0 ;  /* 0x000000ff1e00720c */ /* 0x000fe40000f22700 */
[----:B------:R-:W-:-:S04]  /*9280*/  ISETP.EQ.U32.AND P0, PT, R26, R5, PT ;  /* 0x000000051a00720c */ /* 0x000fc80003f02070 */
[----:B------:R-:W-:Y:S02]  /*9290*/  ISETP.EQ.OR.EX P0, PT, R30, RZ, P4, P0 ;  /* 0x000000ff1e00720c */ /* 0x000fe40002702700 */
[----:B------:R-:W-:Y:S02]  /*92a0*/  SEL R5, RZ, 0x1, !P1 ;  /* 0x00000001ff057807 */ /* 0x000fe40004800000 */
[----:B------:R-:W-:Y:S02]  /*92b0*/  SEL R4, RZ, 0x1, !P0 ;  /* 0x00000001ff047807 */ /* 0x000fe40004000000 */
[----:B------:R-:W-:Y:S02]  /*92c0*/  P2R R31, PR, RZ, 0x20 ;  /* 0x00000020ff1f7803 */ /* 0x000fe40000000000 */
[----:B------:R-:W-:Y:S01]  /*92d0*/  IADD3 R27, P4, P5, R4, R27, R5 ;  /* 0x0000001b041b7210 */ /* 0x000fe20007d9e005 */
[C---:B------:R-:W-:Y:S02]  /*92e0*/  VIADD R5, R7.reuse, 0x7 ;  /* 0x0000000707057836 */ /* 0x040fe40000000000 */
[----:B------:R-:W-:Y:S01]  /*92f0*/  VIADD R7, R7, 0x8 ;  /* 0x0000000807077836 */ /* 0x000fe20000000000 */
[----:B------:R-:W-:-:S02]  /*9300*/  IADD3.X R24, PT, PT, RZ, R24, RZ, P4, P5 ;  /* 0x00000018ff187210 */ /* 0x000fc400027ea4ff */
[----:B------:R-:W-:Y:S02]  /*9310*/  ISETP.EQ.U32.AND P5, PT, R26, R5, PT ;  /* 0x000000051a00720c */ /* 0x000fe40003fa2070 */
[----:B------:R-:W-:Y:S02]  /*9320*/  ISETP.NE.AND P4, PT, R22, R2, PT ;  /* 0x000000021600720c */ /* 0x000fe40003f85270 */
[----:B------:R-:W-:Y:S02]  /*9330*/  P2R R34, PR, RZ, 0x40 ;  /* 0x00000040ff227803 */ /* 0x000fe40000000000 */
[----:B------:R-:W-:Y:S02]  /*9340*/  ISETP.EQ.OR.EX P5, PT, R30, RZ, P4, P5 ;  /* 0x000000ff1e00720c */ /* 0x000fe400027a2750 */
[----:B------:R-:W-:Y:S02]  /*9350*/  ISETP.EQ.U32.AND P4, PT, R26, R7, PT ;  /* 0x000000071a00720c */ /* 0x000fe40003f82070 */
[----:B------:R-:W-:-:S02]  /*9360*/  ISETP.NE.AND P6, PT, R2, R29, PT ;  /* 0x0000001d0200720c */ /* 0x000fc40003fc5270 */
[----:B------:R-:W-:Y:S02]  /*9370*/  P2R R33, PR, RZ, 0x8 ;  /* 0x00000008ff217803 */ /* 0x000fe40000000000 */
[----:B------:R-:W-:Y:S02]  /*9380*/  ISETP.EQ.OR.EX P4, PT, R30, RZ, P6, P4 ;  /* 0x000000ff1e00720c */ /* 0x000fe40003782740 */
[----:B------:R-:W-:Y:S02]  /*9390*/  ISETP.NE.AND P3, PT, R31, RZ, PT ;  /* 0x000000ff1f00720c */ /* 0x000fe40003f65270 */
[----:B------:R-:W-:Y:S02]  /*93a0*/  SEL R5, RZ, 0x1, !P5 ;  /* 0x00000001ff057807 */ /* 0x000fe40006800000 */
[----:B------:R-:W-:Y:S02]  /*93b0*/  SEL R4, RZ, 0x1, !P4 ;  /* 0x00000001ff047807 */ /* 0x000fe40006000000 */
[----:B------:R-:W-:-:S02]  /*93c0*/  P2R R25, PR, RZ, 0x8 ;  /* 0x00000008ff197803 */ /* 0x000fc40000000000 */
[----:B------:R-:W-:-:S04]  /*93d0*/  IADD3 R27, P3, P6, R4, R27, R5 ;  /* 0x0000001b041b7210 */ /* 0x000fc80007e7e005 */
[----:B------:R-:W-:Y:S02]  /*93e0*/  IADD3.X R24, PT, PT, RZ, R24, RZ, P3, P6 ;  /* 0x00000018ff187210 */ /* 0x000fe40001fec4ff */
[----:B------:R-:W-:-:S04]  /*93f0*/  ISETP.NE.AND P3, PT, R25, RZ, PT ;  /* 0x000000ff1900720c */ /* 0x000fc80003f65270 */
[----:B------:R-:W-:Y:S02]  /*9400*/  SEL R4, R11, RZ, !P3 ;  /* 0x000000ff0b047207 */ /* 0x000fe40005800000 */
[----:B------:R-:W-:-:S03]  /*9410*/  ISETP.NE.AND P3, PT, R33, RZ, PT ;  /* 0x000000ff2100720c */ /* 0x000fc60003f65270 */
[----:B------:R-:W-:-:S05]  /*9420*/  IMAD.IADD R4, R13, 0x1, R4 ;  /* 0x000000010d047824 */ /* 0x000fca00078e0204 */
[----:B------:R-:W-:Y:S02]  /*9430*/  SEL R4, R4, RZ, !P3 ;  /* 0x000000ff04047207 */ /* 0x000fe40005800000 */
[----:B------:R-:W-:-:S03]  /*9440*/  ISETP.NE.AND P6, PT, R34, RZ, PT ;  /* 0x000000ff2200720c */ /* 0x000fc60003fc5270 */
        /* <DEDUP_REMOVED lines=13> */
[----:B------:R-:W0:Y:S01]  /*9520*/  SHFL.UP PT, R6, R0, 0x1, RZ ;  /* 0x0420000000067989 */ /* 0x000e2200000e00ff */
[----:B------:R-:W-:-:S03]  /*9530*/  ISETP.NE.U32.AND P4, PT, R27, RZ, PT ;  /* 0x000000ff1b00720c */ /* 0x000fc60003f85070 */
[----:B------:R-:W1:Y:S01]  /*9540*/  SHFL.UP PT, R4, R27, 0x1, RZ ;  /* 0x042000001b047989 */ /* 0x000e6200000e00ff */
[----:B------:R-:W-:-:S03]  /*9550*/  ISETP.NE.AND.EX P4, PT, R24, RZ, PT, P4 ;  /* 0x000000ff1800720c */ /* 0x000fc60003f85340 */
[----:B------:R-:W2:Y:S01]  /*9560*/  SHFL.UP PT, R5, R24, 0x1, RZ ;  /* 0x0420000018057989 */ /* 0x000ea200000e00ff */
[----:B0-----:R-:W-:Y:S02]  /*9570*/  SEL R6, R6, RZ, !P4 ;  /* 0x000000ff06067207 */ /* 0x001fe40006000000 */
[----:B------:R-:W-:-:S04]  /*9580*/  ISETP.GE.AND P4, PT, R28, 0x1, PT ;  /* 0x000000011c00780c */ /* 0x000fc80003f86270 */
[----:B------:R-:W-:-:S05]  /*9590*/  SEL R7, R6, RZ, P4 ;  /* 0x000000ff06077207 */ /* 0x000fca0002000000 */
[----:B------:R-:W-:Y:S01]  /*95a0*/  IMAD.IADD R7, R0, 0x1, R7 ;  /* 0x0000000100077824 */ /* 0x000fe200078e0207 */
[----:B-1----:R-:W-:-:S04]  /*95b0*/  SEL R4, R4, RZ, P4 ;  /* 0x000000ff04047207 */ /* 0x002fc80002000000 */
[----:B------:R-:W0:Y:S01]  /*95c0*/  SHFL.UP PT, R6, R7, 0x2, RZ ;  /* 0x0440000007067989 */ /* 0x000e2200000e00ff */
[----:B--2---:R-:W-:Y:S02]  /*95d0*/  SEL R5, R5, RZ, P4 ;  /* 0x000000ff05057207 */ /* 0x004fe40002000000 */
[----:B------:R-:W-:-:S05]  /*95e0*/  IADD3 R25, P4, PT, R4, R27, RZ ;  /* 0x0000001b04197210 */ /* 0x000fca0007f9e0ff */
[----:B------:R-:W-:Y:S01]  /*95f0*/  IMAD.X R27, R5, 0x1, R24, P4 ;  /* 0x00000001051b7824 */ /* 0x000fe200020e0618 */
[----:B------:R-:W1:Y:S01]  /*9600*/  SHFL.UP PT, R0, R25, 0x2, RZ ;  /* 0x0440000019007989 */ /* 0x000e6200000e00ff */
[----:B------:R-:W-:-:S03]  /*9610*/  ISETP.NE.U32.AND P4, PT, R25, RZ, PT ;  /* 0x000000ff1900720c */ /* 0x000fc60003f85070 */
[----:B------:R-:W2:Y:S01]  /*9620*/  SHFL.UP PT, R4, R27, 0x2, RZ ;  /* 0x044000001b047989 */ /* 0x000ea200000e00ff */
[----:B------:R-:W-:-:S04]  /*9630*/  ISETP.NE.AND.EX P4, PT, R27, RZ, PT, P4 ;  /* 0x000000ff1b00720c */ /* 0x000fc80003f85340 */
[----:B0-----:R-:W-:Y:S02]  /*9640*/  SEL R6, R6, RZ, !P4 ;  /* 0x000000ff06067207 */ /* 0x001fe40006000000 */
[----:B------:R-:W-:-:S04]  /*9650*/  ISETP.GE.AND P4, PT, R28, 0x2, PT ;  /* 0x000000021c00780c */ /* 0x000fc80003f86270 */
[----:B------:R-:W-:-:S05]  /*9660*/  SEL R6, R6, RZ, P4 ;  /* 0x000000ff06067207 */ /* 0x000fca0002000000 */
[----:B------:R-:W-:Y:S01]  /*9670*/  IMAD.IADD R6, R7, 0x1, R6 ;  /* 0x0000000107067824 */ /* 0x000fe200078e0206 */
[----:B-1----:R-:W-:Y:S02]  /*9680*/  SEL R0, R0, RZ, P4 ;  /* 0x000000ff00007207 */ /* 0x002fe40002000000 */
[----:B--2---:R-:W-:Y:S02]  /*9690*/  SEL R4, R4, RZ, P4 ;  /* 0x000000ff04047207 */ /* 0x004fe40002000000 */
[----:B------:R-:W0:Y:S01]  /*96a0*/  SHFL.UP PT, R5, R6, 0x4, RZ ;  /* 0x0480000006057989 */ /* 0x000e2200000e00ff */
        /* <DEDUP_REMOVED lines=8> */
[----:B------:R-:W-:Y:S02]  /*9730*/  SEL R5, R5, RZ, P4 ;  /* 0x000000ff05057207 */ /* 0x000fe40002000000 */
[----:B-1----:R-:W-:-:S03]  /*9740*/  SEL R0, R0, RZ, P4 ;  /* 0x000000ff00007207 */ /* 0x002fc60002000000 */
[----:B------:R-:W-:Y:S01]  /*9750*/  IMAD.IADD R5, R6, 0x1, R5 ;  /* 0x0000000106057824 */ /* 0x000fe200078e0205 */
[----:B--2---:R-:W-:Y:S02]  /*9760*/  SEL R4, R4, RZ, P4 ;  /* 0x000000ff04047207 */ /* 0x004fe40002000000 */
[----:B------:R-:W-:Y:S02]  /*9770*/  IADD3 R7, P4, PT, R0, R7, RZ ;  /* 0x0000000700077210 */ /* 0x000fe40007f9e0ff */
[----:B------:R-:W0:Y:S03]  /*9780*/  SHFL.UP PT, R6, R5, 0x8, RZ ;  /* 0x0500000005067989 */ /* 0x000e2600000e00ff */
[----:B------:R-:W-:Y:S01]  /*9790*/  IMAD.X R27, R4, 0x1, R25, P4 ;  /* 0x00000001041b7824 */ /* 0x000fe200020e0619 */
[----:B------:R-:W1:Y:S04]  /*97a0*/  SHFL.UP PT, R0, R7, 0x8, RZ ;  /* 0x0500000007007989 */ /* 0x000e6800000e00ff */
[----:B------:R-:W2:Y:S01]  /*97b0*/  SHFL.UP PT, R4, R27, 0x8, RZ ;  /* 0x050000001b047989 */ /* 0x000ea200000e00ff */
[----:B------:R-:W-:-:S04]  /*97c0*/  ISETP.NE.U32.AND P4, PT, R7, RZ, PT ;  /* 0x000000ff0700720c */ /* 0x000fc80003f85070 */
[----:B------:R-:W-:-:S04]  /*97d0*/  ISETP.NE.AND.EX P4, PT, R27, RZ, PT, P4 ;  /* 0x000000ff1b00720c */ /* 0x000fc80003f85340 */
[----:B0-----:R-:W-:Y:S02]  /*97e0*/  SEL R6, R6, RZ, !P4 ;  /* 0x000000ff06067207 */ /* 0x001fe40006000000 */
[----:B------:R-:W-:-:S04]  /*97f0*/  ISETP.GE.AND P4, PT, R28, 0x8, PT ;  /* 0x000000081c00780c */ /* 0x000fc80003f86270 */
[----:B------:R-:W-:Y:S02]  /*9800*/  SEL R6, R6, RZ, P4 ;  /* 0x000000ff06067207 */ /* 0x000fe40002000000 */
[----:B-1----:R-:W-:Y:S02]  /*9810*/  SEL R0, R0, RZ, P4 ;  /* 0x000000ff00007207 */ /* 0x002fe40002000000 */
[----:B--2---:R-:W-:Y:S01]  /*9820*/  SEL R4, R4, RZ, P4 ;  /* 0x000000ff04047207 */ /* 0x004fe20002000000 */
[----:B------:R-:W-:Y:S01]  /*9830*/  IMAD.IADD R6, R5, 0x1, R6 ;  /* 0x0000000105067824 */ /* 0x000fe200078e0206 */
[----:B------:R-:W-:-:S04]  /*9840*/  IADD3 R25, P4, PT, R0, R7, RZ ;  /* 0x0000000700197210 */ /* 0x000fc80007f9e0ff */
[----:B------:R-:W0:Y:S01]  /*9850*/  SHFL.UP PT, R5, R6, 0x10, RZ ;  /* 0x0600000006057989 */ /* 0x000e2200000e00ff */
[----:B------:R-:W-:-:S03]  /*9860*/  IMAD.X R24, R4, 0x1, R27, P4 ;  /* 0x0000000104187824 */ /* 0x000fc600020e061b */
[----:B------:R-:W1:Y:S04]  /*9870*/  SHFL.UP PT, R0, R25, 0x10, RZ ;  /* 0x0600000019007989 */ /* 0x000e6800000e00ff */
[----:B------:R-:W2:Y:S01]  /*9880*/  SHFL.UP PT, R4, R24, 0x10, RZ ;  /* 0x0600000018047989 */ /* 0x000ea200000e00ff */
[----:B------:R-:W-:-:S04]  /*9890*/  ISETP.NE.U32.AND P4, PT, R25, RZ, PT ;  /* 0x000000ff1900720c */ /* 0x000fc80003f85070 */
[----:B------:R-:W-:-:S04]  /*98a0*/  ISETP.NE.AND.EX P4, PT, R24, RZ, PT, P4 ;  /* 0x000000ff1800720c */ /* 0x000fc80003f85340 */
[----:B0-----:R-:W-:Y:S02]  /*98b0*/  SEL R7, R5, RZ, !P4 ;  /* 0x000000ff05077207 */ /* 0x001fe40006000000 */
[----:B------:R-:W-:-:S04]  /*98c0*/  ISETP.GE.AND P4, PT, R28, 0x10, PT ;  /* 0x000000101c00780c */ /* 0x000fc80003f86270 */
[----:B-1----:R-:W-:Y:S02]  /*98d0*/  SEL R0, R0, RZ, P4 ;  /* 0x000000ff00007207 */ /* 0x002fe40002000000 */
[----:B--2---:R-:W-:Y:S02]  /*98e0*/  SEL R5, R4, RZ, P4 ;  /* 0x000000ff04057207 */ /* 0x004fe40002000000 */
[----:B------:R-:W-:Y:S02]  /*98f0*/  SEL R7, R7, RZ, P4 ;  /* 0x000000ff07077207 */ /* 0x000fe40002000000 */
[----:B------:R-:W-:Y:S02]  /*9900*/  ISETP.NE.AND P4, PT, R28, 0x1f, PT ;  /* 0x0000001f1c00780c */ /* 0x000fe40003f85270 */
[----:B------:R-:W-:Y:S01]  /*9910*/  IADD3 R4, P5, PT, R0, R25, RZ ;  /* 0x0000001900047210 */ /* 0x000fe20007fbe0ff */
[----:B------:R-:W-:-:S04]  /*9920*/  IMAD.IADD R33, R6, 0x1, R7 ;  /* 0x0000000106217824 */ /* 0x000fc800078e0207 */
[----:B------:R-:W-:-:S06]  /*9930*/  IMAD.X R5, R5, 0x1, R24, P5 ;  /* 0x0000000105057824 */ /* 0x000fcc00028e0618 */
[----:B------:R-:W-:-:S05]  /*9940*/  @!P4 LEA R40, R9, UR4, 0x4 ;  /* 0x000000040928cc11 */ /* 0x000fca000f8e20ff */
[----:B------:R-:W-:Y:S04]  /*9950*/  @!P4 STS.64 [R40], R4 ;  /* 0x000000042800c388 */ /* 0x000fe80000000a00 */
[----:B------:R-:W-:Y:S01]  /*9960*/  @!P4 STS [R40+0x8], R33 ;  /* 0x000008212800c388 */ /* 0x000fe20000000800 */
[----:B------:R-:W-:Y:S06]  /*9970*/  BAR.SYNC.DEFER_BLOCKING 0x0 ;  /* 0x0000000000007b1d */ /* 0x000fec0000010000 */
[----:B------:R-:W-:Y:S04]  /*9980*/  LDS.64 R34, [UR4+0x10] ;  /* 0x00001004ff227984 */ /* 0x000fe80008000a00 */
[----:B------:R-:W0:Y:S04]  /*9990*/  LDS.64 R36, [UR4] ;  /* 0x00000004ff247984 */ /* 0x000e280008000a00 */
[----:B------:R-:W1:Y:S04]  /*99a0*/  LDS R0, [UR4+0x8] ;  /* 0x00000804ff007984 */ /* 0x000e680008000800 */
[----:B------:R-:W2:Y:S04]  /*99b0*/  LDS R27, [UR4+0x18] ;  /* 0x00001804ff1b7984 */ /* 0x000ea80008000800 */
[----:B------:R-:W3:Y:S04]  /*99c0*/  LDS.64 R24, [UR4+0x20] ;  /* 0x00002004ff187984 */ /* 0x000ee80008000a00 */
[----:B------:R-:W4:Y:S04]  /*99d0*/  LDS R38, [UR4+0x28] ;  /* 0x00002804ff267984 */ /* 0x000f280008000800 */
[----:B------:R-:W5:Y:S04]  /*99e0*/  LDS.64 R6, [UR4+0x30] ;  /* 0x00003004ff067984 */ /* 0x000f680008000a00 */
[----:B------:R-:W-:Y:S01]  /*99f0*/  LDS R40, [UR4+0x58] ;  /* 0x00005804ff287984 */ /* 0x000fe20008000800 */
[----:B0-----:R-:W-:-:S05]  /*9a00*/  IADD3 R41, P4, PT, R36, R34, RZ ;  /* 0x0000002224297210 */ /* 0x001fca0007f9e0ff */
[----:B------:R-:W-:Y:S01]  /*9a10*/  IMAD.X R43, R37, 0x1, R35, P4 ;  /* 0x00000001252b7824 */ /* 0x000fe200020e0623 */
[----:B------:R-:W-:-:S04]  /*9a20*/  ISETP.NE.U32.AND P4, PT, R34, RZ, PT ;  /* 0x000000ff2200720c */ /* 0x000fc80003f85070 */
[----:B------:R-:W-:-:S04]  /*9a30*/  ISETP.NE.AND.EX P4, PT, R35, RZ, PT, P4 ;  /* 0x000000ff2300720c */ /* 0x000fc80003f85340 */
[----:B-1----:R-:W-:Y:S02]  /*9a40*/  SEL R34, R0, RZ, !P4 ;  /* 0x000000ff00227207 */ /* 0x002fe40006000000 */
[----:B------:R-:W-:-:S03]  /*9a50*/  ISETP.NE.AND P4, PT, R9, 0x2, PT ;  /* 0x000000020900780c */ /* 0x000fc60003f85270 */
[----:B--2---:R-:W-:Y:S01]  /*9a60*/  IMAD.IADD R27, R27, 0x1, R34 ;  /* 0x000000011b1b7824 */ /* 0x004fe200078e0222 */
[----:B------:R-:W-:Y:S01]  /*9a70*/  SEL R42, R41, R36, !P4 ;  /* 0x00000024292a7207 */ /* 0x000fe20006000000 */
[----:B------:R-:W-:Y:S01]  /*9a80*/  LDS.64 R34, [UR4+0x40] ;  /* 0x00004004ff227984 */ /* 0x000fe20008000a00 */
[----:B------:R-:W-:Y:S02]  /*9a90*/  SEL R44, R43, R37, !P4 ;  /* 0x000000252b2c7207 */ /* 0x000fe40006000000 */
[----:B------:R-:W-:Y:S01]  /*9aa0*/  SEL R0, R27, R0, !P4 ;  /* 0x000000001b007207 */ /* 0x000fe20006000000 */
[----:B------:R-:W0:Y:S01]  /*9ab0*/  LDS R36, [UR4+0x38] ;  /* 0x00003804ff247984 */ /* 0x000e220008000800 */
[----:B---3--:R-:W-:-:S05]  /*9ac0*/  IADD3 R37, P4, PT, R24, R41, RZ ;  /* 0x0000002918257210 */ /* 0x008fca0007f9e0ff */
[----:B------:R-:W-:Y:S01]  /*9ad0*/  IMAD.X R43, R25, 0x1, R43, P4 ;  /* 0x00000001192b7824 */ /* 0x000fe200020e062b */
[----:B------:R-:W-:-:S04]  /*9ae0*/  ISETP.NE.U32.AND P4, PT, R24, RZ, PT ;  /* 0x000000ff1800720c */ /* 0x000fc80003f85070 */
[----:B------:R-:W-:Y:S02]  /*9af0*/  ISETP.NE.AND.EX P4, PT, R25, RZ, PT, P4 ;  /* 0x000000ff1900720c */ /* 0x000fe40003f85340 */
[----:B------:R-:W-:Y:S02]  /*9b00*/  LDS.64 R24, [UR4+0x50] ;  /* 0x00005004ff187984 */ /* 0x000fe40008000a00 */
[----:B------:R-:W-:Y:S02]  /*9b10*/  SEL R27, R27, RZ, !P4 ;  /* 0x000000ff1b1b7207 */ /* 0x000fe40006000000 */
[----:B------:R-:W-:-:S03]  /*9b20*/  ISETP.NE.AND P4, PT, R9, 0x3, PT ;  /* 0x000000030900780c */ /* 0x000fc60003f85270 */
[----:B----4-:R-:W-:Y:S01]  /*9b30*/  IMAD.IADD R27, R38, 0x1, R27 ;  /* 0x00000001261b7824 */ /* 0x010fe200078e021b */
[----:B------:R-:W-:Y:S01]  /*9b40*/  SEL R42, R37, R42, !P4 ;  /* 0x0000002a252a7207 */ /* 0x000fe20006000000 */
[----:B------:R-:W1:Y:S01]  /*9b50*/  LDS R38, [UR4+0x48] ;  /* 0x00004804ff267984 */ /* 0x000e620008000800 */
[----:B------:R-:W-:Y:S02]  /*9b60*/  SEL R44, R43, R44, !P4 ;  /* 0x0000002c2b2c7207 */ /* 0x000fe40006000000 */
[----:B------:R-:W-:Y:S02]  /*9b70*/  SEL R0, R27, R0, !P4 ;  /* 0x000000001b007207 */ /* 0x000fe40006000000 */
[----:B-----5:R-:W-:-:S05]  /*9b80*/  IADD3 R37, P4, PT, R6, R37, RZ ;  /* 0x0000002506257210 */ /* 0x020fca0007f9e0ff */
[----:B------:R-:W-:Y:S01]  /*9b90*/  IMAD.X R43, R7, 0x1, R43, P4 ;  /* 0x00000001072b7824 */ /* 0x000fe200020e062b */
[----:B------:R-:W-:-:S04]  /*9ba0*/  ISETP.NE.U32.AND P4, PT, R6, RZ, PT ;  /* 0x000000ff0600720c */ /* 0x000fc80003f85070 */
[----:B------:R-:W-:-:S04]  /*9bb0*/  ISETP.NE.AND.EX P4, PT, R7, RZ, PT, P4 ;  /* 0x000000ff0700720c */ /* 0x000fc80003f85340 */
[----:B------:R-:W-:Y:S02]  /*9bc0*/  SEL R27, R27, RZ, !P4 ;  /* 0x000000ff1b1b7207 */ /* 0x000fe40006000000 */
[----:B------:R-:W-:-:S03]  /*9bd0*/  ISETP.NE.AND P4, PT, R9, 0x4, PT ;  /* 0x000000040900780c */ /* 0x000fc60003f85270 */
[----:B0-----:R-:W-:Y:S01]  /*9be0*/  IMAD.IADD R27, R36, 0x1, R27 ;  /* 0x00000001241b7824 */ /* 0x001fe200078e021b */
[----:B------:R-:W-:Y:S02]  /*9bf0*/  SEL R6, R37, R42, !P4 ;  /* 0x0000002a25067207 */ /* 0x000fe40006000000 */
[----:B------:R-:W-:Y:S02]  /*9c00*/  SEL R42, R43, R44, !P4 ;  /* 0x0000002c2b2a7207 */ /* 0x000fe40006000000 */
[----:B------:R-:W-:Y:S02]  /*9c10*/  SEL R0, R27, R0, !P4 ;  /* 0x000000001b007207 */ /* 0x000fe40006000000 */
[C---:B------:R-:W-:Y:S02]  /*9c20*/  IADD3 R7, P4, PT, R34.reuse, R37, RZ ;  /* 0x0000002522077210 */ /* 0x040fe40007f9e0ff */
[----:B------:R-:W0:Y:S03]  /*9c30*/  LDS.64 R36, [UR4+0x60] ;  /* 0x00006004ff247984 */ /* 0x000e260008000a00 */
[----:B------:R-:W-:Y:S01]  /*9c40*/  IMAD.X R43, R35, 0x1, R43, P4 ;  /* 0x00000001232b7824 */ /* 0x000fe200020e062b */
[----:B------:R-:W-:-:S02]  /*9c50*/  ISETP.NE.U32.AND P4, PT, R34, RZ, PT ;  /* 0x000000ff2200720c */ /* 0x000fc40003f85070 */
[----:B------:R-:W2:Y:S02]  /*9c60*/  LDS R34, [UR4+0x68] ;  /* 0x00006804ff227984 */ /* 0x000ea40008000800 */
[----:B------:R-:W-:-:S04]  /*9c70*/  ISETP.NE.AND.EX P4, PT, R35, RZ, PT, P4 ;  /* 0x000000ff2300720c */ /* 0x000fc80003f85340 */
[----:B------:R-:W-:Y:S02]  /*9c80*/  SEL R27, R27, RZ, !P4 ;  /* 0x000000ff1b1b7207 */ /* 0x000fe40006000000 */
[----:B------:R-:W-:-:S03]  /*9c90*/  ISETP.NE.AND P4, PT, R9, 0x5, PT ;  /* 0x000000050900780c */ /* 0x000fc60003f85270 */
[----:B-1----:R-:W-:Y:S01]  /*9ca0*/  IMAD.IADD R27, R38, 0x1, R27 ;  /* 0x00000001261b7824 */ /* 0x002fe200078e021b */
[----:B------:R-:W-:Y:S02]  /*9cb0*/  SEL R38, R7, R6, !P4 ;  /* 0x0000000607267207 */ /* 0x000fe40006000000 */
[----:B------:R-:W-:Y:S02]  /*9cc0*/  SEL R42, R43, R42, !P4 ;  /* 0x0000002a2b2a7207 */ /* 0x000fe40006000000 */
[----:B------:R-:W-:Y:S02]  /*9cd0*/  SEL R0, R27, R0, !P4 ;  /* 0x000000001b007207 */ /* 0x000fe40006000000 */
[C---:B------:R-:W-:Y:S02]  /*9ce0*/  IADD3 R35, P4, PT, R24.reuse, R7, RZ ;  /* 0x0000000718237210 */ /* 0x040fe40007f9e0ff */
[----:B------:R-:W1:Y:S03]  /*9cf0*/  LDS.64 R6, [UR4+0x70] ;  /* 0x00007004ff067984 */ /* 0x000e660008000a00 */
[----:B------:R-:W-:Y:S01]  /*9d00*/  IMAD.X R43, R25, 0x1, R43, P4 ;  /* 0x00000001192b7824 */ /* 0x000fe200020e062b */
[----:B------:R-:W-:-:S04]  /*9d10*/  ISETP.NE.U32.AND P4, PT, R24, RZ, PT ;  /* 0x000000ff1800720c */ /* 0x000fc80003f85070 */
[----:B------:R-:W-:-:S04]  /*9d20*/  ISETP.NE.AND.EX P4, PT, R25, RZ, PT, P4 ;  /* 0x000000ff1900720c */ /* 0x000fc80003f85340 */
[----:B------:R-:W-:Y:S02]  /*9d30*/  SEL R27, R27, RZ, !P4 ;  /* 0x000000ff1b1b7207 */ /* 0x000fe40006000000 */
[----:B------:R-:W-:-:S03]  /*9d40*/  ISETP.NE.AND P4, PT, R9, 0x6, PT ;  /* 0x000000060900780c */ /* 0x000fc60003f85270 */
[----:B------:R-:W-:Y:S01]  /*9d50*/  IMAD.IADD R27, R40, 0x1, R27 ;  /* 0x00000001281b7824 */ /* 0x000fe200078e021b */
[----:B------:R-:W-:Y:S02]  /*9d60*/  SEL R24, R35, R38, !P4 ;  /* 0x0000002623187207 */ /* 0x000fe40006000000 */
[----:B------:R-:W-:Y:S01]  /*9d70*/  SEL R40, R43, R42, !P4 ;  /* 0x0000002a2b287207 */ /* 0x000fe20006000000 */
[----:B------:R-:W3:Y:S01]  /*9d80*/  LDS R38, [UR4+0x78] ;  /* 0x00007804ff267984 */ /* 0x000ee20008000800 */
[----:B------:R-:W-:Y:S02]  /*9d90*/  SEL R0, R27, R0, !P4 ;  /* 0x000000001b007207 */ /* 0x000fe40006000000 */
[----:B0-----:R-:W-:-:S05]  /*9da0*/  IADD3 R35, P4, PT, R36, R35, RZ ;  /* 0x0000002324237210 */ /* 0x001fca0007f9e0ff */
[----:B------:R-:W-:Y:S01]  /*9db0*/  IMAD.X R43, R37, 0x1, R43, P4 ;  /* 0x00000001252b7824 */ /* 0x000fe200020e062b */
[----:B------:R-:W-:-:S04]  /*9dc0*/  ISETP.NE.U32.AND P4, PT, R36, RZ, PT ;  /* 0x000000ff2400720c */ /* 0x000fc80003f85070 */
[----:B------:R-:W-:-:S04]  /*9dd0*/  ISETP.NE.AND.EX P4, PT, R37, RZ, PT, P4 ;  /* 0x000000ff2500720c */ /* 0x000fc80003f85340 */
[----:B------:R-:W-:Y:S02]  /*9de0*/  SEL R27, R27, RZ, !P4 ;  /* 0x000000ff1b1b7207 */ /* 0x000fe40006000000 */
[----:B------:R-:W-:-:S03]  /*9df0*/  ISETP.NE.AND P4, PT, R9, 0x7, PT ;  /* 0x000000070900780c */ /* 0x000fc60003f85270 */
[----:B--2---:R-:W-:Y:S01]  /*9e00*/  IMAD.IADD R25, R34, 0x1, R27 ;  /* 0x0000000122197824 */ /* 0x004fe200078e021b */
[----:B------:R-:W-:Y:S02]  /*9e10*/  SEL R34, R35, R24, !P4 ;  /* 0x0000001823227207 */ /* 0x000fe40006000000 */
[----:B------:R-:W-:Y:S02]  /*9e20*/  SEL R41, R43, R40, !P4 ;  /* 0x000000282b297207 */ /* 0x000fe40006000000 */
[----:B------:R-:W-:Y:S02]  /*9e30*/  SEL R24, R25, R0, !P4 ;  /* 0x0000000019187207 */ /* 0x000fe40006000000 */
[----:B-1----:R-:W-:-:S05]  /*9e40*/  IADD3 R35, P4, PT, R6, R35, RZ ;  /* 0x0000002306237210 */ /* 0x002fca0007f9e0ff */
[----:B------:R-:W-:Y:S01]  /*9e50*/  IMAD.X R36, R7, 0x1, R43, P4 ;  /* 0x0000000107247824 */ /* 0x000fe200020e062b */
[----:B------:R-:W-:-:S04]  /*9e60*/  ISETP.NE.U32.AND P4, PT, R6, RZ, PT ;  /* 0x000000ff0600720c */ /* 0x000fc80003f85070 */
[----:B------:R-:W-:-:S04]  /*9e70*/  ISETP.NE.AND.EX P4, PT, R7, RZ, PT, P4 ;  /* 0x000000ff0700720c */ /* 0x000fc80003f85340 */
[----:B------:R-:W-:Y:S02]  /*9e80*/  SEL R37, R25, RZ, !P4 ;  /* 0x000000ff19257207 */ /* 0x000fe40006000000 */
[----:B------:R-:W-:Y:S01]  /*9e90*/  ISETP.GE.U32.AND P4, PT, R32, 0x20, PT ;  /* 0x000000202000780c */ /* 0x000fe20003f86070 */
[----:B------:R0:W1:Y:S04]  /*9ea0*/  SHFL.UP PT, R27, R4, 0x1, RZ ;  /* 0x04200000041b7989 */ /* 0x00006800000e00ff */
[----:B------:R0:W2:Y:S01]  /*9eb0*/  SHFL.UP PT, R0, R5, 0x1, RZ ;  /* 0x0420000005007989 */ /* 0x0000a200000e00ff */
[----:B---3--:R-:W-:-:S03]  /*9ec0*/  IMAD.IADD R37, R38, 0x1, R37 ;  /* 0x0000000126257824 */ /* 0x008fc600078e0225 */
[----:B------:R0:W3:Y:S04]  /*9ed0*/  SHFL.UP PT, R9, R33, 0x1, RZ ;  /* 0x0420000021097989 */ /* 0x0000e800000e00ff */
[----:B------:R-:W-:Y:S05]  /*9ee0*/  @!P4 BRA `(.L_x_828) ;  /* 0x00000000002cc947 */ /* 0x000fea0003800000 */
[----:B------:R-:W-:Y:S02]  /*9ef0*/  ISETP.NE.AND P5, PT, R28, RZ, PT ;  /* 0x000000ff1c00720c */ /* 0x000fe40003fa5270 */
[C---:B-1----:R-:W-:Y:S02]  /*9f00*/  ISETP.NE.U32.AND P4, PT, R27.reuse, RZ, PT ;  /* 0x000000ff1b00720c */ /* 0x042fe40003f85070 */
[----:B------:R-:W-:Y:S02]  /*9f10*/  SEL R27, R27, RZ, P5 ;  /* 0x000000ff1b1b7207 */ /* 0x000fe40002800000 */
[C---:B--2---:R-:W-:Y:S02]  /*9f20*/  ISETP.NE.AND.EX P4, PT, R0.reuse, RZ, PT, P4 ;  /* 0x000000ff0000720c */ /* 0x044fe40003f85340 */
[----:B------:R-:W-:Y:S02]  /*9f30*/  SEL R0, R0, RZ, P5 ;  /* 0x000000ff00007207 */ /* 0x000fe40002800000 */
[----:B0-----:R-:W-:-:S02]  /*9f40*/  SEL R4, R24, RZ, !P4 ;  /* 0x000000ff18047207 */ /* 0x001fc40006000000 */
[----:B------:R-:W-:-:S03]  /*9f50*/  IADD3 R27, P4, PT, R27, R34, RZ ;  /* 0x000000221b1b7210 */ /* 0x000fc60007f9e0ff */
[----:B---3--:R-:W-:Y:S02]  /*9f60*/  @P5 IMAD.IADD R24, R9, 0x1, R4 ;  /* 0x0000000109185824 */ /* 0x008fe400078e0204 */
[----:B------:R-:W-:Y:S02]  /*9f70*/  IMAD.X R0, R0, 0x1, R41, P4 ;  /* 0x0000000100007824 */ /* 0x000fe400020e0629 */
[----:B------:R-:W-:Y:S01]  /*9f80*/  IMAD.MOV.U32 R9, RZ, RZ, R24 ;  /* 0x000000ffff097224 */ /* 0x000fe200078e0018 */
[----:B------:R-:W-:Y:S06]  /*9f90*/  BRA `(.L_x_829) ;  /* 0x0000001000587947 */ /* 0x000fec0003800000 */
.L_x_828:
[----:B------:R-:W4:Y:S01]  /*9fa0*/  LDC.64 R24, c[0x0][0x3a8] ;  /* 0x0000ea00ff187b82 */ /* 0x000f220000000a00 */
[----:B------:R-:W-:Y:S01]  /*9fb0*/  ISETP.NE.AND P4, PT, R32, RZ, PT ;  /* 0x000000ff2000720c */ /* 0x000fe20003f85270 */
[----:B------:R-:W5:-:S12]  /*9fc0*/  LDCU UR5, c[0x0][0x370] ;  /* 0x00006e00ff0577ac */ /* 0x000f580008000800 */
[----:B------:R-:W-:Y:S01]  /*9fd0*/  @!P4 IMAD.MOV.U32 R6, RZ, RZ, R35 ;  /* 0x000000ffff06c224 */ /* 0x000fe200078e0023 */
[----:B------:R1:W-:Y:S01]  /*9fe0*/  @!P4 STS [UR4+0xd0], R37 ;  /* 0x0000d025ff00c988 */ /* 0x0003e20008000804 */
[----:B------:R-:W-:Y:S02]  /*9ff0*/  @!P4 IMAD.MOV.U32 R7, RZ, RZ, R36 ;  /* 0x000000ffff07c224 */ /* 0x000fe400078e0024 */
[----:B0-----:R-:W-:Y:S02]  /*a000*/  @!P4 IMAD.MOV.U32 R4, RZ, RZ, R37 ;  /* 0x000000ffff04c224 */ /* 0x001fe400078e0025 */
[----:B------:R-:W-:Y:S01]  /*a010*/  @!P4 IMAD.MOV.U32 R5, RZ, RZ, 0x64 ;  /* 0x00000064ff05c424 */ /* 0x000fe200078e00ff */
[----:B------:R0:W-:Y:S01]  /*a020*/  @!P4 STS.64 [UR4+0xc8], R6 ;  /* 0x0000c806ff00c988 */ /* 0x0001e20008000a04 */
[----:B-----5:R-:W-:Y:S01]  /*a030*/  UISETP.GT.U32.AND UP0, UPT, UR5, 0x1f3, UPT ;  /* 0x000001f30500788c */ /* 0x020fe2000bf04070 */
[----:B----4-:R-:W-:-:S05]  /*a040*/  IMAD.WIDE.U32 R24, R39, 0x10, R24 ;  /* 0x0000001027187825 */ /* 0x010fca00078e0018 */
[----:B------:R0:W-:Y:S03]  /*a050*/  @!P4 ST.E.128.STRONG.GPU desc[UR8][R24.64+0x200], R4 ;  /* 0x000200041800c985 */ /* 0x0001e6000c10fd08 */
[----:B-1----:R-:W-:Y:S05]  /*a060*/  BRA.U UP0, `(.L_x_830) ;  /* 0x0000000100087547 */ /* 0x002fea000b800000 */
[----:B------:R1:W-:Y:S06]  /*a070*/  MEMBAR.SC.CTA ;  /* 0x0000000000007992 */ /* 0x0003ec0000000000 */
[----:B-1----:R-:W-:Y:S05]  /*a080*/  BRA `(.L_x_831) ;  /* 0x0000000000087947 */ /* 0x002fea0003800000 */
.L_x_830:
[----:B------:R-:W-:Y:S05]  /*a090*/  NANOSLEEP 0x1c2 ;  /* 0x000001c20000795d */ /* 0x000fea0003800000 */
[----:B------:R-:W-:Y:S01]  /*a0a0*/  NOP ;  /* 0x0000000000007918 */ /* 0x000fe20000000000 */
.L_x_831:
[----:B0-----:R-:W-:-:S03]  /*a0b0*/  IMAD.WIDE.U32 R4, R32, 0x10, RZ ;  /* 0x0000001020047825 */ /* 0x001fc600078e00ff */
[----:B------:R-:W-:Y:S02]  /*a0c0*/  LOP3.LUT R7, R4, 0xfffffff0, RZ, 0x3c, !PT ;  /* 0xfffffff004077812 */ /* 0x000fe400078e3cff */
[----:B------:R-:W-:Y:S02]  /*a0d0*/  LOP3.LUT R5, RZ, R5, RZ, 0x33, !PT ;  /* 0x00000005ff057212 */ /* 0x000fe400078e33ff */
[----:B------:R-:W-:-:S05]  /*a0e0*/  IADD3 R24, P4, PT, R24, R7, RZ ;  /* 0x0000000718187210 */ /* 0x000fca0007f9e0ff */
[----:B------:R-:W-:-:S08]  /*a0f0*/  IMAD.X R25, R25, 0x1, R5, P4 ;  /* 0x0000000119197824 */ /* 0x000fd000020e0605 */
.L_x_833:
[----:B------:R-:W4:Y:S01]  /*a100*/  LD.E.128.STRONG.GPU R4, desc[UR8][R24.64+0x200] ;  /* 0x0002000818047980 */ /* 0x000f22000c10fd00 */
[----:B------:R-:W-:Y:S05]  /*a110*/  YIELD ;  /* 0x0000000000007946 */ /* 0x000fea0003800000 */
[----:B------:R-:W-:Y:S01]  /*a120*/  UMOV UR5, 0xffffffff ;  /* 0xffffffff00057882 */ /* 0x000fe20000000000 */
[----:B----4-:R-:W-:Y:S02]  /*a130*/  ISETP.NE.AND P4, PT, R5, 0x63, PT ;  /* 0x000000630500780c */ /* 0x010fe40003f85270 */
[----:B------:R-:W-:Y:S11]  /*a140*/  BRA.DIV UR5, `(.L_x_832) ;  /* 0x0000003a05d47947 */ /* 0x000ff6000b800000 */
[----:B------:R-:W-:-:S13]  /*a150*/  VOTE.ANY P4, !P4 ;  /* 0x0000000000ff7806 */ /* 0x000fda0006080100 */
.L_x_986:
[----:B------:R-:W-:Y:S05]  /*a160*/  @P4 BRA `(.L_x_833) ;  /* 0xfffffffc00e44947 */ /* 0x000fea000383ffff */
[----:B------:R-:W-:Y:S01]  /*a170*/  UMOV UR5, 0xffffffff ;  /* 0xffffffff00057882 */ /* 0x000fe20000000000 */
[----:B------:R-:W-:Y:S01]  /*a180*/  ISETP.NE.AND P4, PT, R5, 0x65, PT ;  /* 0x000000650500780c */ /* 0x000fe20003f85270 */
[----:B------:R-:W-:Y:S02]  /*a190*/  IMAD.MOV.U32 R40, RZ, RZ, R6 ;  /* 0x000000ffff287224 */ /* 0x000fe400078e0006 */
        /* <DEDUP_REMOVED lines=10> */
[----:B------:R0:W4:Y:S04]  /*a240*/  SHFL.DOWN PT, R24, R41, 0x1, R33 ;  /* 0x0820000029187989 */ /* 0x00012800000e0021 */
[----:B------:R0:W0:Y:S02]  /*a250*/  SHFL.DOWN PT, R6, R38, 0x1, R33 ;  /* 0x0820000026067989 */ /* 0x00002400000e0021 */
.L_x_992:
[----:B------:R-:W-:Y:S01]  /*a260*/  ISETP.GE.AND P5, PT, R28, R33, PT ;  /* 0x000000211c00720c */ /* 0x000fe20003fa6270 */
[----:B------:R-:W-:-:S12]  /*a270*/  UMOV UR5, 0xffffffff ;  /* 0xffffffff00057882 */ /* 0x000fd80000000000 */
[----:B-1----:R-:W-:-:S05]  /*a280*/  @!P5 IADD3 R25, P4, PT, R25, R40, RZ ;  /* 0x000000281919d210 */ /* 0x002fca0007f9e0ff */
[----:B----4-:R-:W-:Y:S01]  /*a290*/  @!P5 IMAD.X R24, R24, 0x1, R41, P4 ;  /* 0x000000011818d824 */ /* 0x010fe200020e0629 */
[----:B------:R-:W-:Y:S01]  /*a2a0*/  @!P5 ISETP.NE.U32.AND P4, PT, R40, RZ, PT ;  /* 0x000000ff2800d20c */ /* 0x000fe20003f85070 */
[----:B0-----:R-:W-:-:S03]  /*a2b0*/  @!P5 IMAD.MOV.U32 R40, RZ, RZ, R25 ;  /* 0x000000ffff28d224 */ /* 0x001fc600078e0019 */
[----:B------:R-:W-:-:S04]  /*a2c0*/  @!P5 ISETP.NE.AND.EX P4, PT, R41, RZ, PT, P4 ;  /* 0x000000ff2900d20c */ /* 0x000fc80003f85340 */
[----:B------:R-:W-:Y:S01]  /*a2d0*/  @!P5 SEL R25, R6, RZ, !P4 ;  /* 0x000000ff0619d207 */ /* 0x000fe20006000000 */
[----:B------:R-:W-:Y:S08]  /*a2e0*/  BRA.DIV UR5, `(.L_x_835) ;  /* 0x0000003e05007947 */ /* 0x000ff0000b800000 */
.L_x_995:
[----:B------:R-:W-:Y:S01]  /*a2f0*/  UMOV UR5, 0xffffffff ;  /* 0xffffffff00057882 */ /* 0x000fe20000000000 */
[----:B------:R-:W-:Y:S02]  /*a300*/  @!P5 IMAD.MOV.U32 R41, RZ, RZ, R24 ;  /* 0x000000ffff29d224 */ /* 0x000fe400078e0018 */
[----:B------:R-:W-:Y:S01]  /*a310*/  @!P5 IMAD.IADD R38, R38, 0x1, R25 ;  /* 0x000000012626d824 */ /* 0x000fe200078e0219 */
[----:B------:R-:W-:Y:S06]  /*a320*/  BRA.DIV UR5, `(.L_x_836) ;  /* 0x0000003e05107947 */ /* 0x000fec000b800000 */
[----:B------:R0:W1:Y:S04]  /*a330*/  SHFL.DOWN PT, R25, R40, 0x2, R33 ;  /* 0x0840000028197989 */ /* 0x00006800000e0021 */
[----:B------:R0:W4:Y:S04]  /*a340*/  SHFL.DOWN PT, R24, R41, 0x2, R33 ;  /* 0x0840000029187989 */ /* 0x00012800000e0021 */
[----:B------:R0:W0:Y:S02]  /*a350*/  SHFL.DOWN PT, R6, R38, 0x2, R33 ;  /* 0x0840000026067989 */ /* 0x00002400000e0021 */
.L_x_1000:
[----:B------:R-:W-:Y:S01]  /*a360*/  VIADD R43, R28, 0x2 ;  /* 0x000000021c2b7836 */ /* 0x000fe20000000000 */
[----:B------:R-:W-:-:S04]  /*a370*/  UMOV UR5, 0xffffffff ;  /* 0xffffffff00057882 */ /* 0x000fc80000000000 */
[----:B------:R-:W-:-:S13]  /*a380*/  ISETP.GT.AND P5, PT, R43, R33, PT ;  /* 0x000000212b00720c */ /* 0x000fda0003fa4270 */
[----:B------:R-:W-:-:S04]  /*a390*/  @!P5 ISETP.NE.U32.AND P4, PT, R40, RZ, PT ;  /* 0x000000ff2800d20c */ /* 0x000fc80003f85070 */
[----:B------:R-:W-:-:S04]  /*a3a0*/  @!P5 ISETP.NE.AND.EX P4, PT, R41, RZ, PT, P4 ;  /* 0x000000ff2900d20c */ /* 0x000fc80003f85340 */
[----:B0-----:R-:W-:Y:S02]  /*a3b0*/  @!P5 SEL R45, R6, RZ, !P4 ;  /* 0x000000ff062dd207 */ /* 0x001fe40006000000 */
[----:B-1----:R-:W-:-:S05]  /*a3c0*/  @!P5 IADD3 R25, P4, PT, R25, R40, RZ ;  /* 0x000000281919d210 */ /* 0x002fca0007f9e0ff */
[----:B----4-:R-:W-:Y:S01]  /*a3d0*/  @!P5 IMAD.X R24, R24, 0x1, R41, P4 ;  /* 0x000000011818d824 */ /* 0x010fe200020e0629 */
[----:B------:R-:W-:Y:S07]  /*a3e0*/  BRA.DIV UR5, `(.L_x_837) ;  /* 0x0000003e05347947 */ /* 0x000fee000b800000 */
.L_x_1003:
[----:B------:R-:W-:Y:S01]  /*a3f0*/  UMOV UR5, 0xffffffff ;  /* 0xffffffff00057882 */ /* 0x000fe20000000000 */
[----:B------:R-:W-:Y:S02]  /*a400*/  @!P5 IMAD.MOV.U32 R40, RZ, RZ, R25 ;  /* 0x000000ffff28d224 */ /* 0x000fe400078e0019 */
[----:B------:R-:W-:Y:S02]  /*a410*/  @!P5 IMAD.MOV.U32 R41, RZ, RZ, R24 ;  /* 0x000000ffff29d224 */ /* 0x000fe400078e0018 */
[----:B------:R-:W-:Y:S01]  /*a420*/  @!P5 IMAD.IADD R38, R38, 0x1, R45 ;  /* 0x000000012626d824 */ /* 0x000fe200078e022d */
[----:B------:R-:W-:Y:S06]  /*a430*/  BRA.DIV UR5, `(.L_x_838) ;  /* 0x0000003e05407947 */ /* 0x000fec000b800000 */
[----:B------:R0:W1:Y:S04]  /*a440*/  SHFL.DOWN PT, R25, R40, 0x4, R33 ;  /* 0x0880000028197989 */ /* 0x00006800000e0021 */
[----:B------:R0:W4:Y:S04]  /*a450*/  SHFL.DOWN PT, R24, R41, 0x4, R33 ;  /* 0x0880000029187989 */ /* 0x00012800000e0021 */
[----:B------:R0:W0:Y:S02]  /*a460*/  SHFL.DOWN PT, R6, R38, 0x4, R33 ;  /* 0x0880000026067989 */ /* 0x00002400000e0021 */
.L_x_1008:
        /* <DEDUP_REMOVED lines=9> */
.L_x_1011:
        /* <DEDUP_REMOVED lines=8> */
.L_x_1016:
        /* <DEDUP_REMOVED lines=9> */
.L_x_1019:
        /* <DEDUP_REMOVED lines=8> */
.L_x_1024:
[----:B------:R-:W-:Y:S01]  /*a690*/  VIADD R4, R28, 0x10 ;  /* 0x000000101c047836 */ /* 0x000fe20000000000 */
[----:B------:R-:W5:Y:S01]  /*a6a0*/  LDC.64 R24, c[0x0][0x3a8] ;  /* 0x0000ea00ff187b82 */ /* 0x000f620000000a00 */
[----:B------:R-:W-:Y:S01]  /*a6b0*/  UMOV UR5, 0xffffffff ;  /* 0xffffffff00057882 */ /* 0x000fe20000000000 */
[----:B------:R-:W-:Y:S02]  /*a6c0*/  LOP3.LUT R32, RZ, R32, RZ, 0x33, !PT ;  /* 0x00000020ff207212 */ /* 0x000fe400078e33ff */
[----:B------:R-:W-:-:S13]  /*a6d0*/  ISETP.GT.AND P4, PT, R4, R33, PT ;  /* 0x000000210400720c */ /* 0x000fda0003f84270 */
[----:B-1----:R-:W-:-:S05]  /*a6e0*/  @!P4 IADD3 R47, P5, PT, R47, R40, RZ ;  /* 0x000000282f2fc210 */ /* 0x002fca0007fbe0ff */
[----:B----4-:R-:W-:Y:S01]  /*a6f0*/  @!P4 IMAD.X R46, R46, 0x1, R41, P5 ;  /* 0x000000012e2ec824 */ /* 0x010fe200028e0629 */
[----:B------:R-:W-:Y:S01]  /*a700*/  @!P4 ISETP.NE.U32.AND P5, PT, R40, RZ, PT ;  /* 0x000000ff2800c20c */ /* 0x000fe20003fa5070 */
[----:B0-----:R-:W-:Y:S01]  /*a710*/  @!P4 IMAD.MOV.U32 R40, RZ, RZ, R47 ;  /* 0x000000ffff28c224 */ /* 0x001fe200078e002f */
[----:B-----5:R-:W-:Y:S02]  /*a720*/  IADD3 R24, P6, PT, R24, 0x200, RZ ;  /* 0x0000020018187810 */ /* 0x020fe40007fde0ff */
[----:B------:R-:W-:Y:S01]  /*a730*/  @!P4 ISETP.NE.AND.EX P5, PT, R41, RZ, PT, P5 ;  /* 0x000000ff2900c20c */ /* 0x000fe20003fa5350 */
[----:B------:R-:W-:-:S03]  /*a740*/  @!P4 IMAD.MOV.U32 R41, RZ, RZ, R46 ;  /* 0x000000ffff29c224 */ /* 0x000fc600078e002e */
[----:B------:R-:W-:Y:S02]  /*a750*/  @!P4 SEL R7, R6, RZ, !P5 ;  /* 0x000000ff0607c207 */ /* 0x000fe40006800000 */
[----:B------:R-:W-:-:S03]  /*a760*/  ISETP.NE.AND P5, PT, R5, 0x65, PT ;  /* 0x000000650500780c */ /* 0x000fc60003fa5270 */
[----:B------:R-:W-:Y:S01]  /*a770*/  @!P4 IMAD.IADD R38, R38, 0x1, R7 ;  /* 0x000000012626c824 */ /* 0x000fe200078e0207 */
[----:B------:R-:W-:Y:S09]  /*a780*/  BRA.DIV UR5, `(.L_x_843) ;  /* 0x0000003e05a87947 */ /* 0x000ff2000b800000 */
.L_x_1027:
[----:B------:R-:W-:Y:S01]  /*a790*/  UMOV UR5, 0xffffffff ;  /* 0xffffffff00057882 */ /* 0x000fe20000000000 */
[----:B------:R-:W-:Y:S02]  /*a7a0*/  IMAD.X R25, RZ, RZ, R25, P6 ;  /* 0x000000ffff197224 */ /* 0x000fe400030e0619 */
[----:B------:R-:W-:Y:S01]  /*a7b0*/  IMAD.IADD R47, R32, 0x1, R39 ;  /* 0x00000001202f7824 */ /* 0x000fe200078e0227 */
[----:B------:R-:W-:Y:S06]  /*a7c0*/  BRA.DIV UR5, `(.L_x_844) ;  /* 0x0000003e05b87947 */ /* 0x000fec000b800000 */
[----:B------:R-:W-:-:S13]  /*a7d0*/  VOTE.ALL P5, P5 ;  /* 0x0000000000ff7806 */ /* 0x000fda00028a0000 */
.L_x_1030:
[----:B------:R-:W-:Y:S05]  /*a7e0*/  @!P5 BRA `(.L_x_845) ;  /* 0x0000000400b8d947 */ /* 0x000fea0003800000 */
.L_x_859:
[----:B------:R-:W-:-:S07]  /*a7f0*/  IMAD.WIDE R32, R47, 0x10, R24 ;  /* 0x000000102f207825 */ /* 0x000fce00078e0218 */
.L_x_847:
[----:B------:R-:W4:Y:S01]  /*a800*/  LD.E.128.STRONG.GPU R4, desc[UR8][R32.64+-0x200] ;  /* 0xfffe000820047980 */ /* 0x000f22000c10fd00 */
[----:B------:R-:W-:Y:S05]  /*a810*/  YIELD ;  /* 0x0000000000007946 */ /* 0x000fea0003800000 */
[----:B------:R-:W-:Y:S01]  /*a820*/  UMOV UR5, 0xffffffff ;  /* 0xffffffff00057882 */ /* 0x000fe20000000000 */
[----:B----4-:R-:W-:Y:S02]  /*a830*/  ISETP.NE.AND P4, PT, R5, 0x63, PT ;  /* 0x000000630500780c */ /* 0x010fe40003f85270 */
[----:B------:R-:W-:Y:S11]  /*a840*/  BRA.DIV UR5, `(.L_x_846) ;  /* 0x0000003e05b47947 */ /* 0x000ff6000b800000 */
[----:B------:R-:W-:-:S13]  /*a850*/  VOTE.ANY P4, !P4 ;  /* 0x0000000000ff7806 */ /* 0x000fda0006080100 */
.L_x_1033:
        /* <DEDUP_REMOVED lines=13> */
[----:B------:R0:W4:Y:S04]  /*a930*/  SHFL.DOWN PT, R51, R32, 0x1, R33 ;  /* 0x0820000020337989 */ /* 0x00012800000e0021 */
[----:B------:R0:W0:Y:S02]  /*a940*/  SHFL.DOWN PT, R6, R46, 0x1, R33 ;  /* 0x082000002e067989 */ /* 0x00002400000e0021 */
.L_x_1039:
        /* <DEDUP_REMOVED lines=9> */
.L_x_1042:
[----:B------:R-:W-:Y:S01]  /*a9e0*/  UMOV UR5, 0xffffffff ;  /* 0xffffffff00057882 */ /* 0x000fe20000000000 */
[----:B------:R-:W-:Y:S02]  /*a9f0*/  @!P5 IMAD.MOV.U32 R32, RZ, RZ, R50 ;  /* 0x000000ffff20d224 */ /* 0x000fe400078e0032 */
[----:B------:R-:W-:Y:S01]  /*aa00*/  @!P5 IMAD.IADD R46, R46, 0x1, R51 ;  /* 0x000000012e2ed824 */ /* 0x000fe200078e0233 */
[----:B------:R-:W-:Y:S06]  /*aa10*/  BRA.DIV UR5, `(.L_x_850) ;  /* 0x0000003e05f07947 */ /* 0x000fec000b800000 */
[----:B------:R0:W1:Y:S04]  /*aa20*/  SHFL.DOWN PT, R48, R49, 0x2, R33 ;  /* 0x0840000031307989 */ /* 0x00006800000e0021 */
[----:B------:R0:W4:Y:S04]  /*aa30*/  SHFL.DOWN PT, R51, R32, 0x2, R33 ;  /* 0x0840000020337989 */ /* 0x00012800000e0021 */
[----:B------:R0:W0:Y:S02]  /*aa40*/  SHFL.DOWN PT, R6, R46, 0x2, R33 ;  /* 0x084000002e067989 */ /* 0x00002400000e0021 */
.L_x_1047:
[----:B------:R-:W-:Y:S01]  /*aa50*/  ISETP.GT.AND P5, PT, R43, R33, PT ;  /* 0x000000212b00720c */ /* 0x000fe20003fa4270 */
        /* <DEDUP_REMOVED lines=8> */
.L_x_1050:
[----:B------:R-:W-:Y:S01]  /*aae0*/  UMOV UR5, 0xffffffff ;  /* 0xffffffff00057882 */ /* 0x000fe20000000000 */
[----:B------:R-:W-:Y:S02]  /*aaf0*/  @!P5 IMAD.MOV.U32 R32, RZ, RZ, R50 ;  /* 0x000000ffff20d224 */ /* 0x000fe400078e0032 */
[----:B------:R-:W-:Y:S01]  /*ab00*/  @!P5 IMAD.IADD R46, R46, 0x1, R51 ;  /* 0x000000012e2ed824 */ /* 0x000fe200078e0233 */
[----:B------:R-:W-:Y:S06]  /*ab10*/  BRA.DIV UR5, `(.L_x_852) ;  /* 0x0000004205247947 */ /* 0x000fec000b800000 */
[----:B------:R0:W1:Y:S04]  /*ab20*/  SHFL.DOWN PT, R48, R49, 0x4, R33 ;  /* 0x0880000031307989 */ /* 0x00006800000e0021 */
[----:B------:R0:W4:Y:S04]  /*ab30*/  SHFL.DOWN PT, R51, R32, 0x4, R33 ;  /* 0x0880000020337989 */ /* 0x00012800000e0021 */
[----:B------:R0:W0:Y:S02]  /*ab40*/  SHFL.DOWN PT, R6, R46, 0x4, R33 ;  /* 0x088000002e067989 */ /* 0x00002400000e0021 */
.L_x_1055:
        /* <DEDUP_REMOVED lines=9> */
.L_x_1058:
[----:B------:R-:W-:Y:S01]  /*abe0*/  UMOV UR5, 0xffffffff ;  /* 0xffffffff00057882 */ /* 0x000fe20000000000 */
[----:B------:R-:W-:Y:S02]  /*abf0*/  @!P5 IMAD.MOV.U32 R32, RZ, RZ, R50 ;  /* 0x000000ffff20d224 */ /* 0x000fe400078e0032 */
[----:B------:R-:W-:Y:S01]  /*ac00*/  @!P5 IMAD.IADD R46, R46, 0x1, R51 ;  /* 0x000000012e2ed824 */ /* 0x000fe200078e0233 */
[----:B------:R-:W-:Y:S06]  /*ac10*/  BRA.DIV UR5, `(.L_x_854) ;  /* 0x0000004205587947 */ /* 0x000fec000b800000 */
[----:B------:R0:W1:Y:S04]  /*ac20*/  SHFL.DOWN PT, R48, R49, 0x8, R33 ;  /* 0x0900000031307989 */ /* 0x00006800000e0021 */
[----:B------:R0:W4:Y:S04]  /*ac30*/  SHFL.DOWN PT, R51, R32, 0x8, R33 ;  /* 0x0900000020337989 */ /* 0x00012800000e0021 */
[----:B------:R0:W0:Y:S02]  /*ac40*/  SHFL.DOWN PT, R6, R46, 0x8, R33 ;  /* 0x090000002e067989 */ /* 0x00002400000e0021 */
.L_x_1063:
        /* <DEDUP_REMOVED lines=9> */
.L_x_1066:
[----:B------:R-:W-:Y:S01]  /*ace0*/  UMOV UR5, 0xffffffff ;  /* 0xffffffff00057882 */ /* 0x000fe20000000000 */
[----:B------:R-:W-:Y:S02]  /*acf0*/  @!P5 IMAD.MOV.U32 R32, RZ, RZ, R50 ;  /* 0x000000ffff20d224 */ /* 0x000fe400078e0032 */
[----:B------:R-:W-:Y:S01]  /*ad00*/  @!P5 IMAD.IADD R46, R46, 0x1, R51 ;  /* 0x000000012e2ed824 */ /* 0x000fe200078e0233 */
[----:B------:R-:W-:Y:S06]  /*ad10*/  BRA.DIV UR5, `(.L_x_856) ;  /* 0x00000042058c7947 */ /* 0x000fec000b800000 */
[----:B------:R0:W1:Y:S01]  /*ad20*/  SHFL.DOWN PT, R48, R49, 0x10, R33 ;  /* 0x0a00000031307989 */ /* 0x00006200000e0021 */
[----:B------:R-:W-:-:S03]  /*ad30*/  VIADD R50, R28, 0x10 ;  /* 0x000000101c327836 */ /* 0x000fc60000000000 */
[----:B------:R0:W4:Y:S04]  /*ad40*/  SHFL.DOWN PT, R51, R32, 0x10, R33 ;  /* 0x0a00000020337989 */ /* 0x00012800000e0021 */
[----:B------:R0:W0:Y:S02]  /*ad50*/  SHFL.DOWN PT, R6, R46, 0x10, R33 ;  /* 0x0a0000002e067989 */ /* 0x00002400000e0021 */
.L_x_1071:
[----:B------:R-:W-:Y:S01]  /*ad60*/  ISETP.GT.AND P5, PT, R50, R33, PT ;  /* 0x000000213200720c */ /* 0x000fe20003fa4270 */
[----:B------:R-:W-:-:S12]  /*ad70*/  UMOV UR5, 0xffffffff ;  /* 0xffffffff00057882 */ /* 0x000fd80000000000 */
[----:B------:R-:W-:-:S04]  /*ad80*/  @!P5 ISETP.NE.U32.AND P4, PT, R49, RZ, PT ;  /* 0x000000ff3100d20c */ /* 0x000fc80003f85070 */
[----:B------:R-:W-:-:S04]  /*ad90*/  @!P5 ISETP.NE.AND.EX P4, PT, R32, RZ, PT, P4 ;  /* 0x000000ff2000d20c */ /* 0x000fc80003f85340 */
[----:B0-----:R-:W-:Y:S02]  /*ada0*/  @!P5 SEL R7, R6, RZ, !P4 ;  /* 0x000000ff0607d207 */ /* 0x001fe40006000000 */
[----:B-1----:R-:W-:-:S03]  /*adb0*/  @!P5 IADD3 R48, P4, PT, R48, R49, RZ ;  /* 0x000000313030d210 */ /* 0x002fc60007f9e0ff */
[----:B------:R-:W-:Y:S02]  /*adc0*/  @!P5 IMAD.IADD R46, R46, 0x1, R7 ;  /* 0x000000012e2ed824 */ /* 0x000fe400078e0207 */
[----:B----4-:R-:W-:Y:S01]  /*add0*/  @!P5 IMAD.X R51, R51, 0x1, R32, P4 ;  /* 0x000000013333d824 */ /* 0x010fe200020e0620 */
[----:B------:R-:W-:Y:S01]  /*ade0*/  ISETP.NE.U32.AND P4, PT, R40, RZ, PT ;  /* 0x000000ff2800720c */ /* 0x000fe20003f85070 */
[----:B------:R-:W-:Y:S02]  /*adf0*/  @!P5 IMAD.MOV.U32 R49, RZ, RZ, R48 ;  /* 0x000000ffff31d224 */ /* 0x000fe400078e0030 */
[----:B------:R-:W-:Y:S01]  /*ae00*/  @!P5 IMAD.MOV.U32 R32, RZ, RZ, R51 ;  /* 0x000000ffff20d224 */ /* 0x000fe200078e0033 */
[----:B------:R-:W-:Y:S02]  /*ae10*/  ISETP.NE.AND.EX P4, PT, R41, RZ, PT, P4 ;  /* 0x000000ff2900720c */ /* 0x000fe40003f85340 */
[----:B------:R-:W-:Y:S02]  /*ae20*/  ISETP.NE.AND P5, PT, R5, 0x65, PT ;  /* 0x000000650500780c */ /* 0x000fe40003fa5270 */
[----:B------:R-:W-:-:S02]  /*ae30*/  SEL R5, R46, RZ, !P4 ;  /* 0x000000ff2e057207 */ /* 0x000fc40006000000 */
[----:B------:R-:W-:Y:S01]  /*ae40*/  IADD3 R40, P6, PT, R40, R49, RZ ;  /* 0x0000003128287210 */ /* 0x000fe20007fde0ff */
[----:B------:R-:W-:-:S12]  /*ae50*/  BRA.DIV UR5, `(.L_x_857) ;  /* 0x0000004205947947 */ /* 0x000fd8000b800000 */
.L_x_1074:
[----:B------:R-:W-:Y:S01]  /*ae60*/  UMOV UR5, 0xffffffff ;  /* 0xffffffff00057882 */ /* 0x000fe20000000000 */
[----:B------:R-:W-:Y:S02]  /*ae70*/  IMAD.X R41, R41, 0x1, R32, P6 ;  /* 0x0000000129297824 */ /* 0x000fe400030e0620 */
[----:B------:R-:W-:Y:S02]  /*ae80*/  IMAD.IADD R38, R5, 0x1, R38 ;  /* 0x0000000105267824 */ /* 0x000fe400078e0226 */
[----:B------:R-:W-:Y:S01]  /*ae90*/  VIADD R47, R47, 0xffffffe0 ;  /* 0xffffffe02f2f7836 */ /* 0x000fe20000000000 */
[----:B------:R-:W-:Y:S06]  /*aea0*/  BRA.DIV UR5, `(.L_x_858) ;  /* 0x0000004205a07947 */ /* 0x000fec000b800000 */
[----:B------:R-:W-:-:S13]  /*aeb0*/  VOTE.ALL P5, P5 ;  /* 0x0000000000ff7806 */ /* 0x000fda00028a0000 */
.L_x_1077:
[----:B------:R-:W-:Y:S05]  /*aec0*/  @P5 BRA `(.L_x_859) ;  /* 0xfffffff800485947 */ /* 0x000fea000383ffff */
.L_x_845:
[----:B------:R-:W0:Y:S01]  /*aed0*/  S2R R4, SR_TID.X ;  /* 0x0000000000047919 */ /* 0x000e220000002100 */
[----:B------:R-:W-:Y:S01]  /*aee0*/  BSSY.RECONVERGENT B0, `(.L_x_860) ;  /* 0x0000018000007945 */ /* 0x000fe20003800200 */
[----:B------:R-:W-:Y:S02]  /*aef0*/  IMAD.MOV.U32 R24, RZ, RZ, R40 ;  /* 0x000000ffff187224 */ /* 0x000fe400078e0028 */
[----:B------:R-:W-:Y:S01]  /*af00*/  IMAD.MOV.U32 R25, RZ, RZ, R41 ;  /* 0x000000ffff197224 */ /* 0x000fe200078e0029 */
[----:B0-----:R-:W-:-:S13]  /*af10*/  ISETP.NE.AND P4, PT, R4, RZ, PT ;  /* 0x000000ff0400720c */ /* 0x001fda0003f85270 */
[----:B------:R-:W-:Y:S05]  /*af20*/  @P4 BRA `(.L_x_861) ;  /* 0x00000000004c4947 */ /* 0x000fea0003800000 */
        /* <DEDUP_REMOVED lines=19> */
.L_x_861:
[----:B------:R-:W-:Y:S05]  /*b060*/  BSYNC.RECONVERGENT B0 ;  /* 0x0000000000007941 */ /* 0x000fea0003800200 */
.L_x_860:
[----:B------:R-:W-:-:S13]  /*b070*/  ISETP.NE.AND P4, PT, R28, RZ, PT ;  /* 0x000000ff1c00720c */ /* 0x000fda0003f85270 */
[----:B0-----:R-:W0:Y:S01]  /*b080*/  @!P4 S2R R5, SR_CgaCtaId ;  /* 0x000000000005c919 */ /* 0x001e220000008800 */
[----:B------:R-:W-:Y:S01]  /*b090*/  @!P4 MOV R4, 0x400 ;  /* 0x000004000004c802 */ /* 0x000fe20000000f00 */
[----:B------:R-:W-:Y:S02]  /*b0a0*/  @!P4 IMAD.MOV.U32 R27, RZ, RZ, R24 ;  /* 0x000000ffff1bc224 */ /* 0x000fe400078e0018 */
[----:B--2---:R-:W-:Y:S02]  /*b0b0*/  @!P4 IMAD.MOV.U32 R0, RZ, RZ, R25 ;  /* 0x000000ffff00c224 */ /* 0x004fe400078e0019 */
[----:B---3--:R-:W-:Y:S01]  /*b0c0*/  @!P4 IMAD.MOV.U32 R9, RZ, RZ, R38 ;  /* 0x000000ffff09c224 */ /* 0x008fe200078e0026 */
[----:B0-----:R-:W-:-:S05]  /*b0d0*/  @!P4 LEA R5, R5, R4, 0x18 ;  /* 0x000000040505c211 */ /* 0x001fca00078ec0ff */
[----:B------:R0:W-:Y:S04]  /*b0e0*/  @!P4 STS.64 [R5+0x88], R24 ;  /* 0x000088180500c388 */ /* 0x0001e80000000a00 */
[----:B------:R0:W-:Y:S02]  /*b0f0*/  @!P4 STS [R5+0x90], R38 ;  /* 0x000090260500c388 */ /* 0x0001e40000000800 */
.L_x_829:
[----:B------:R-:W0:Y:S01]  /*b100*/  S2R R33, SR_TID.X ;  /* 0x0000000000217919 */ /* 0x000e220000002100 */
[----:B------:R-:W-:Y:S01]  /*b110*/  ISETP.NE.AND P4, PT, R8, R10, PT ;  /* 0x0000000a0800720c */ /* 0x000fe20003f85270 */
[----:B------:R-:W-:Y:S05]  /*b120*/  WARPSYNC.ALL ;  /* 0x0000000000007948 */ /* 0x000fea0003800000 */
[----:B------:R-:W-:Y:S06]  /*b130*/  BAR.SYNC.DEFER_BLOCKING 0x0 ;  /* 0x0000000000007b1d */ /* 0x000fec0000010000 */
[----:B------:R-:W-:Y:S01]  /*b140*/  BSSY.RECONVERGENT B0, `(.L_x_862) ;  /* 0x0000015000007945 */ /* 0x000fe20003800200 */
[----:B0-----:R-:W-:-:S05]  /*b150*/  IMAD R25, R33, 0x9, RZ ;  /* 0x0000000921197824 */ /* 0x001fca00078e02ff */
[----:B------:R-:W-:-:S04]  /*b160*/  ISETP.EQ.U32.AND P5, PT, R26, R25, PT ;  /* 0x000000191a00720c */ /* 0x000fc80003fa2070 */
[----:B------:R-:W-:Y:S02]  /*b170*/  ISETP.EQ.OR.EX P6, PT, R30, RZ, P4, P5 ;  /* 0x000000ff1e00720c */ /* 0x000fe400027c2750 */
[----:B------:R-:W-:Y:S02]  /*b180*/  ISETP.NE.AND P4, PT, R33, RZ, PT ;  /* 0x000000ff2100720c */ /* 0x000fe40003f85270 */
[----:B------:R-:W-:Y:S02]  /*b190*/  ISETP.NE.AND P5, PT, R31, RZ, PT ;  /* 0x000000ff1f00720c */ /* 0x000fe40003fa5270 */
[----:B------:R-:W-:Y:S02]  /*b1a0*/  P2R R7, PR, RZ, 0x40 ;  /* 0x00000040ff077803 */ /* 0x000fe40000000000 */
[----:B------:R-:W-:Y:S02]  /*b1b0*/  SEL R28, RZ, 0x1, !P5 ;  /* 0x00000001ff1c7807 */ /* 0x000fe40006800000 */
[----:B------:R-:W-:-:S05]  /*b1c0*/  SEL R24, RZ, 0x1, !P6 ;  /* 0x00000001ff187807 */ /* 0x000fca0007000000 */
[----:B------:R-:W-:Y:S05]  /*b1d0*/  @!P4 BRA `(.L_x_863) ;  /* 0x00000000002cc947 */ /* 0x000fea0003800000 */
[----:B------:R-:W0:Y:S01]  /*b1e0*/  S2UR UR6, SR_CgaCtaId ;  /* 0x00000000000679c3 */ /* 0x000e220000008800 */
[----:B------:R-:W-:Y:S01]  /*b1f0*/  UMOV UR5, 0x400 ;  /* 0x0000040000057882 */ /* 0x000fe20000000000 */
[----:B------:R-:W-:-:S04]  /*b200*/  ISETP.NE.U32.AND P4, PT, R27, RZ, PT ;  /* 0x000000ff1b00720c */ /* 0x000fc80003f85070 */
[----:B------:R-:W-:Y:S01]  /*b210*/  ISETP.NE.AND.EX P4, PT, R0, RZ, PT, P4 ;  /* 0x000000ff0000720c */ /* 0x000fe20003f85340 */
[----:B0-----:R-:W-:-:S09]  /*b220*/  ULEA UR5, UR6, UR5, 0x18 ;  /* 0x0000000506057291 */ /* 0x001fd2000f8ec0ff */
[----:B------:R-:W0:Y:S04]  /*b230*/  LDS R6, [UR5+0x90] ;  /* 0x00009005ff067984 */ /* 0x000e280008000800 */
[----:B------:R-:W1:Y:S01]  /*b240*/  LDS.64 R4, [UR5+0x88] ;  /* 0x00008805ff047984 */ /* 0x000e620008000a00 */
[----:B0-----:R-:W-:Y:S02]  /*b250*/  SEL R6, R6, RZ, !P4 ;  /* 0x000000ff06067207 */ /* 0x001fe40006000000 */
[----:B-1----:R-:W-:-:S03]  /*b260*/  IADD3 R27, P4, PT, R4, R27, RZ ;  /* 0x0000001b041b7210 */ /* 0x002fc60007f9e0ff */
[----:B------:R-:W-:Y:S02]  /*b270*/  IMAD.IADD R9, R9, 0x1, R6 ;  /* 0x0000000109097824 */ /* 0x000fe400078e0206 */
[----:B------:R-:W-:-:S08]  /*b280*/  IMAD.X R0, R5, 0x1, R0, P4 ;  /* 0x0000000105007824 */ /* 0x000fd000020e0600 */
.L_x_863:
[----:B------:R-:W-:Y:S05]  /*b290*/  BSYNC.RECONVERGENT B0 ;  /* 0x0000000000007941 */ /* 0x000fea0003800200 */
.L_x_862:
[----:B------:R-:W-:Y:S01]  /*b2a0*/  IADD3 R28, P4, P5, R27, R28, R24 ;  /* 0x0000001c1b1c7210 */ /* 0x000fe20007d9e018 */
[C---:B------:R-:W-:Y:S01]  /*b2b0*/  VIADD R5, R25.reuse, 0x3 ;  /* 0x0000000319057836 */ /* 0x040fe20000000000 */
[----:B------:R-:W-:Y:S01]  /*b2c0*/  ISETP.NE.AND P6, PT, R22, R2, PT ;  /* 0x000000021600720c */ /* 0x000fe20003fc5270 */
[----:B------:R-:W0:Y:S01]  /*b2d0*/  S2UR UR5, SR_CgaCtaId ;  /* 0x00000000000579c3 */ /* 0x000e220000008800 */
[----:B------:R-:W-:Y:S01]  /*b2e0*/  IADD3.X R39, PT, PT, R0, RZ, RZ, P4, P5 ;  /* 0x000000ff00277210 */ /* 0x000fe200027ea4ff */
[----:B------:R-:W-:Y:S01]  /*b2f0*/  UMOV UR4, 0x400 ;  /* 0x0000040000047882 */ /* 0x000fe20000000000 */
[----:B------:R-:W-:Y:S01]  /*b300*/  ISETP.EQ.U32.AND P5, PT, R26, R5, PT ;  /* 0x000000051a00720c */ /* 0x000fe20003fa2070 */
[----:B------:R-:W-:Y:S01]  /*b310*/  VIADD R5, R25, 0x7 ;  /* 0x0000000719057836 */ /* 0x000fe20000000000 */
[----:B------:R-:W-:Y:S01]  /*b320*/  ISETP.NE.AND P4, PT, R14, R16, PT ;  /* 0x000000100e00720c */ /* 0x000fe20003f85270 */
[----:B------:R-:W-:Y:S01]  /*b330*/  BSSY.RECONVERGENT B0, `(.L_x_864) ;  /* 0x000012a000007945 */ /* 0x000fe20003800200 */
[----:B------:R-:W-:-:S02]  /*b340*/  SEL R35, RZ, 0x1, !P2 ;  /* 0x00000001ff237807 */ /* 0x000fc40005000000 */
[----:B------:R-:W-:Y:S02]  /*b350*/  ISETP.EQ.OR.EX P4, PT, R30, RZ, P4, P5 ;  /* 0x000000ff1e00720c */ /* 0x000fe40002782750 */
[----:B------:R-:W-:Y:S02]  /*b360*/  ISETP.EQ.U32.AND P5, PT, R26, R5, PT ;  /* 0x000000051a00720c */ /* 0x000fe40003fa2070 */
[----:B------:R-:W-:Y:S02]  /*b370*/  SEL R5, RZ, 0x1, !P3 ;  /* 0x00000001ff057807 */ /* 0x000fe40005800000 */
[----:B------:R-:W-:Y:S02]  /*b380*/  ISETP.EQ.OR.EX P6, PT, R30, RZ, P6, P5 ;  /* 0x000000ff1e00720c */ /* 0x000fe400037c2750 */
[----:B------:R-:W-:Y:S02]  /*b390*/  ISETP.NE.AND P5, PT, R7, RZ, PT ;  /* 0x000000ff0700720c */ /* 0x000fe40003fa5270 */
[----:B------:R-:W-:-:S02]  /*b3a0*/  SEL R36, RZ, 0x1, !P1 ;  /* 0x00000001ff247807 */ /* 0x000fc40004800000 */
[----:B------:R-:W-:Y:S02]  /*b3b0*/  SEL R4, R9, RZ, !P5 ;  /* 0x000000ff09047207 */ /* 0x000fe40006800000 */
[----:B------:R-:W-:Y:S01]  /*b3c0*/  IADD3 R49, P5, PT, R27, R24, RZ ;  /* 0x000000181b317210 */ /* 0x000fe20007fbe0ff */
[----:B0-----:R-:W-:Y:S01]  /*b3d0*/  ULEA UR4, UR5, UR4, 0x18 ;  /* 0x0000000405047291 */ /* 0x001fe2000f8ec0ff */
[----:B------:R-:W-:Y:S01]  /*b3e0*/  SEL R37, RZ, 0x1, !P0 ;  /* 0x00000001ff257807 */ /* 0x000fe20004000000 */
[----:B------:R-:W-:Y:S01]  /*b3f0*/  IMAD.IADD R11, R11, 0x1, R4 ;  /* 0x000000010b0b7824 */ /* 0x000fe200078e0204 */
[----:B------:R-:W-:Y:S01]  /*b400*/  SEL R44, RZ, 0x1, !P6 ;  /* 0x00000001ff2c7807 */ /* 0x000fe20007000000 */
[----:B------:R-:W-:Y:S01]  /*b410*/  IMAD.X R46, RZ, RZ, R0, P5 ;  /* 0x000000ffff2e7224 */ /* 0x000fe200028e0600 */
[----:B------:R-:W-:Y:S02]  /*b420*/  IADD3 R32, P5, PT, R28, R5, RZ ;  /* 0x000000051c207210 */ /* 0x000fe40007fbe0ff */
[----:B------:R-:W-:-:S02]  /*b430*/  SEL R5, RZ, 0x1, !P4 ;  /* 0x00000001ff057807 */ /* 0x000fc40006000000 */
[----:B------:R-:W-:Y:S01]  /*b440*/  LDS R42, [UR4+0xc0] ;  /* 0x0000c004ff2a7984 */ /* 0x000fe20008000800 */
[----:B------:R-:W-:Y:S01]  /*b450*/  IMAD.X R41, RZ, RZ, R39, P5 ;  /* 0x000000ffff297224 */ /* 0x000fe200028e0627 */
[----:B------:R-:W-:-:S05]  /*b460*/  IADD3 R34, P5, PT, R32, R5, RZ ;  /* 0x0000000520227210 */ /* 0x000fca0007fbe0ff */
[----:B------:R-:W-:Y:S01]  /*b470*/  IMAD.X R43, RZ, RZ, R41, P5 ;  /* 0x000000ffff2b7224 */ /* 0x000fe200028e0629 */
[----:B------:R-:W-:-:S05]  /*b480*/  IADD3 R35, P5, PT, R34, R35, RZ ;  /* 0x0000002322237210 */ /* 0x000fca0007fbe0ff */
[----:B------:R-:W-:Y:S01]  /*b490*/  IMAD.X R38, RZ, RZ, R43, P5 ;  /* 0x000000ffff267224 */ /* 0x000fe200028e062b */
[----:B------:R-:W-:-:S05]  /*b4a0*/  IADD3 R36, P5, PT, R35, R36, RZ ;  /* 0x0000002423247210 */ /* 0x000fca0007fbe0ff */
[----:B------:R-:W-:Y:S01]  /*b4b0*/  IMAD.X R45, RZ, RZ, R38, P5 ;  /* 0x000000ffff2d7224 */ /* 0x000fe200028e0626 */
[----:B------:R-:W-:-:S05]  /*b4c0*/  IADD3 R37, P5, PT, R36, R37, RZ ;  /* 0x0000002524257210 */ /* 0x000fca0007fbe0ff */
[----:B------:R-:W-:Y:S01]  /*b4d0*/  IMAD.X R40, RZ, RZ, R45, P5 ;  /* 0x000000ffff287224 */ /* 0x000fe200028e062d */
[----:B------:R-:W-:-:S04]  /*b4e0*/  ISETP.NE.AND P5, PT, R31, RZ, PT ;  /* 0x000000ff1f00720c */ /* 0x000fc80003fa5270 */
[----:B------:R-:W-:Y:S02]  /*b4f0*/  SEL R4, R11, RZ, !P5 ;  /* 0x000000ff0b047207 */ /* 0x000fe40006800000 */
[----:B------:R-:W-:-:S03]  /*b500*/  IADD3 R47, P5, PT, R37, R44, RZ ;  /* 0x0000002c252f7210 */ /* 0x000fc60007fbe0ff */
[----:B------:R-:W-:Y:S02]  /*b510*/  IMAD.IADD R13, R13, 0x1, R4 ;  /* 0x000000010d0d7824 */ /* 0x000fe400078e0204 */
[----:B------:R-:W-:-:S03]  /*b520*/  IMAD.X R44, RZ, RZ, R40, P5 ;  /* 0x000000ffff2c7224 */ /* 0x000fc600028e0628 */
[----:B------:R-:W-:-:S05]  /*b530*/  SEL R4, R13, RZ, !P3 ;  /* 0x000000ff0d047207 */ /* 0x000fca0005800000 */
[----:B------:R-:W-:Y:S02]  /*b540*/  IMAD.IADD R15, R15, 0x1, R4 ;  /* 0x000000010f0f7824 */ /* 0x000fe400078e0204 */
[----:B------:R-:W0:Y:S03]  /*b550*/  LDS.64 R4, [UR4+0xc8] ;  /* 0x0000c804ff047984 */ /* 0x000e260008000a00 */
[----:B------:R-:W-:-:S05]  /*b560*/  SEL R6, R15, RZ, !P4 ;  /* 0x000000ff0f067207 */ /* 0x000fca0006000000 */
[----:B------:R-:W-:-:S05]  /*b570*/  IMAD.IADD R17, R17, 0x1, R6 ;  /* 0x0000000111117824 */ /* 0x000fca00078e0206 */
[----:B------:R-:W-:-:S05]  /*b580*/  SEL R6, R17, RZ, !P2 ;  /* 0x000000ff11067207 */ /* 0x000fca0005000000 */
[----:B------:R-:W-:Y:S02]  /*b590*/  IMAD.IADD R19, R19, 0x1, R6 ;  /* 0x0000000113137824 */ /* 0x000fe400078e0206 */
[----:B------:R-:W1:Y:S03]  /*b5a0*/  LDS.64 R6, [UR4+0xb8] ;  /* 0x0000b804ff067984 */ /* 0x000e660008000a00 */
[----:B------:R-:W-:-:S05]  /*b5b0*/  SEL R24, R19, RZ, !P1 ;  /* 0x000000ff13187207 */ /* 0x000fca0004800000 */
[----:B------:R-:W-:-:S05]  /*b5c0*/  IMAD.IADD R21, R21, 0x1, R24 ;  /* 0x0000000115157824 */ /* 0x000fca00078e0218 */
[----:B------:R-:W-:-:S05]  /*b5d0*/  SEL R24, R21, RZ, !P0 ;  /* 0x000000ff15187207 */ /* 0x000fca0004000000 */
[----:B------:R-:W-:Y:S01]  /*b5e0*/  IMAD.IADD R23, R23, 0x1, R24 ;  /* 0x0000000117177824 */ /* 0x000fe200078e0218 */
[----:B0-----:R-:W-:-:S04]  /*b5f0*/  ISETP.GE.U32.AND P5, PT, R4, 0x101, PT ;  /* 0x000001010400780c */ /* 0x001fc80003fa6070 */
[----:B------:R-:W-:Y:S02]  /*b600*/  SEL R24, R23, RZ, !P6 ;  /* 0x000000ff17187207 */ /* 0x000fe40007000000 */
[----:B------:R-:W-:-:S03]  /*b610*/  ISETP.GE.AND.EX P5, PT, R5, RZ, PT, P5 ;  /* 0x000000ff0500720c */ /* 0x000fc60003fa6350 */
[----:B------:R-:W-:-:S10]  /*b620*/  IMAD.IADD R3, R3, 0x1, R24 ;  /* 0x0000000103037824 */ /* 0x000fd400078e0218 */
[----:B------:R-:W-:Y:S05]  /*b630*/  @!P5 BRA `(.L_x_865) ;  /* 0x000000080008d947 */ /* 0x000fea0003800000 */
[----:B------:R-:W-:Y:S01]  /*b640*/  ISETP.NE.U32.AND P5, PT, R26, R25, PT ;  /* 0x000000191a00720c */ /* 0x000fe20003fa5070 */
[----:B------:R-:W-:Y:S01]  /*b650*/  IMAD.MOV.U32 R0, RZ, RZ, 0x9 ;  /* 0x00000009ff007424 */ /* 0x000fe200078e00ff */
[----:B------:R-:W0:Y:S01]  /*b660*/  LDS.64 R24, [UR4+0xa8] ;  /* 0x0000a804ff187984 */ /* 0x000e220008000a00 */
[----:B------:R-:W-:Y:S01]  /*b670*/  ISETP.NE.AND P6, PT, R8, R10, PT ;  /* 0x0000000a0800720c */ /* 0x000fe20003fc5270 */
[----:B------:R-:W2:Y:S01]  /*b680*/  LDCU.128 UR16, c[0x0][0x390] ;  /* 0x00007200ff1077ac */ /* 0x000ea20008000c00 */
[----:B------:R-:W-:Y:S01]  /*b690*/  BSSY.RECONVERGENT B1, `(.L_x_866) ;  /* 0x000007b000017945 */ /* 0x000fe20003800200 */
[----:B------:R-:W-:Y:S01]  /*b6a0*/  BAR.SYNC.DEFER_BLOCKING 0x0 ;  /* 0x0000000000007b1d */ /* 0x000fe20000010000 */
[----:B------:R-:W-:Y:S02]  /*b6b0*/  ISETP.NE.AND.EX P5, PT, R30, RZ, !P6, P5 ;  /* 0x000000ff1e00720c */ /* 0x000fe400077a5350 */
[----:B------:R-:W-:Y:S01]  /*b6c0*/  ISETP.NE.AND P6, PT, R31, RZ, PT ;  /* 0x000000ff1f00720c */ /* 0x000fe20003fc5270 */
[----:B------:R-:W-:-:S10]  /*b6d0*/  IMAD R31, R33, R0, 0x7 ;  /* 0x00000007211f7424 */ /* 0x000fd400078e0200 */
[--C-:B0-----:R-:W-:Y:S02]  /*b6e0*/  @!P5 IMAD.IADD R27, R27, 0x1, -R24.reuse ;  /* 0x000000011b1bd824 */ /* 0x101fe400078e0a18 */
[--C-:B------:R-:W-:Y:S02]  /*b6f0*/  @P6 IMAD.IADD R49, R49, 0x1, -R24.reuse ;  /* 0x0000000131316824 */ /* 0x100fe400078e0a18 */
[--C-:B------:R-:W-:Y:S01]  /*b700*/  @P3 IMAD.IADD R28, R28, 0x1, -R24.reuse ;  /* 0x000000011c1c3824 */ /* 0x100fe200078e0a18 */
[----:B------:R-:W-:Y:S01]  /*b710*/  @!P5 LEA R27, R27, UR4, 0x3 ;  /* 0x000000041b1bdc11 */ /* 0x000fe2000f8e18ff */
[--C-:B------:R-:W-:Y:S01]  /*b720*/  @P4 IMAD.IADD R32, R32, 0x1, -R24.reuse ;  /* 0x0000000120204824 */ /* 0x100fe200078e0a18 */
[----:B------:R-:W-:Y:S01]  /*b730*/  @P6 LEA R49, R49, UR4, 0x3 ;  /* 0x0000000431316c11 */ /* 0x000fe2000f8e18ff */
[--C-:B------:R-:W-:Y:S01]  /*b740*/  @P2 IMAD.IADD R34, R34, 0x1, -R24.reuse ;  /* 0x0000000122222824 */ /* 0x100fe200078e0a18 */
[----:B------:R-:W-:Y:S01]  /*b750*/  @P3 LEA R28, R28, UR4, 0x3 ;  /* 0x000000041c1c3c11 */ /* 0x000fe2000f8e18ff */
[----:B------:R0:W-:Y:S01]  /*b760*/  @!P5 STS.64 [R27], R8 ;  /* 0x000000081b00d388 */ /* 0x0001e20000000a00 */
[----:B------:R-:W-:Y:S01]  /*b770*/  ISETP.NE.U32.AND P5, PT, R26, R31, PT ;  /* 0x0000001f1a00720c */ /* 0x000fe20003fa5070 */
[----:B------:R-:W-:Y:S01]  /*b780*/  IMAD R31, R33, R0, 0x8 ;  /* 0x00000008211f7424 */ /* 0x000fe200078e0200 */
[----:B------:R-:W-:Y:S01]  /*b790*/  @P4 LEA R32, R32, UR4, 0x3 ;  /* 0x0000000420204c11 */ /* 0x000fe2000f8e18ff */
[----:B------:R0:W-:Y:S01]  /*b7a0*/  @P6 STS.64 [R49], R10 ;  /* 0x0000000a31006388 */ /* 0x0001e20000000a00 */
[----:B------:R-:W-:Y:S01]  /*b7b0*/  ISETP.NE.AND P6, PT, R22, R2, PT ;  /* 0x000000021600720c */ /* 0x000fe20003fc5270 */
[--C-:B------:R-:W-:Y:S01]  /*b7c0*/  @P1 IMAD.IADD R35, R35, 0x1, -R24.reuse ;  /* 0x0000000123231824 */ /* 0x100fe200078e0a18 */
[----:B------:R-:W-:Y:S01]  /*b7d0*/  @P2 LEA R34, R34, UR4, 0x3 ;  /* 0x0000000422222c11 */ /* 0x000fe2000f8e18ff */
[----:B------:R0:W-:Y:S01]  /*b7e0*/  @P3 STS.64 [R28], R12 ;  /* 0x0000000c1c003388 */ /* 0x0001e20000000a00 */
[----:B------:R-:W-:Y:S01]  /*b7f0*/  ISETP.NE.AND.EX P5, PT, R30, RZ, !P6, P5 ;  /* 0x000000ff1e00720c */ /* 0x000fe200077a5350 */
[----:B------:R-:W-:Y:S01]  /*b800*/  @P0 IMAD.IADD R36, R36, 0x1, -R24 ;  /* 0x0000000124240824 */ /* 0x000fe200078e0a18 */
[----:B------:R-:W-:Y:S01]  /*b810*/  ISETP.NE.U32.AND P3, PT, R26, R31, PT ;  /* 0x0000001f1a00720c */ /* 0x000fe20003f65070 */
[----:B------:R0:W-:Y:S01]  /*b820*/  @P4 STS.64 [R32], R14 ;  /* 0x0000000e20004388 */ /* 0x0001e20000000a00 */
[----:B------:R-:W-:-:S02]  /*b830*/  ISETP.NE.AND P6, PT, R2, R29, PT ;  /* 0x0000001d0200720c */ /* 0x000fc40003fc5270 */
[----:B------:R-:W-:Y:S01]  /*b840*/  @P1 LEA R35, R35, UR4, 0x3 ;  /* 0x0000000423231c11 */ /* 0x000fe2000f8e18ff */
[----:B------:R0:W-:Y:S01]  /*b850*/  @P2 STS.64 [R34], R16 ;  /* 0x0000001022002388 */ /* 0x0001e20000000a00 */
[----:B------:R-:W-:Y:S02]  /*b860*/  ISETP.NE.AND.EX P3, PT, R30, RZ, !P6, P3 ;  /* 0x000000ff1e00720c */ /* 0x000fe40007765330 */
[----:B------:R-:W-:Y:S01]  /*b870*/  @P0 LEA R36, R36, UR4, 0x3 ;  /* 0x0000000424240c11 */ /* 0x000fe2000f8e18ff */
[----:B------:R0:W-:Y:S02]  /*b880*/  @P1 STS.64 [R35], R18 ;  /* 0x0000001223001388 */ /* 0x0001e40000000a00 */
[----:B------:R-:W-:Y:S02]  /*b890*/  @!P5 IMAD.IADD R37, R37, 0x1, -R24 ;  /* 0x000000012525d824 */ /* 0x000fe400078e0a18 */
[----:B------:R0:W-:Y:S01]  /*b8a0*/  @P0 STS.64 [R36], R20 ;  /* 0x0000001424000388 */ /* 0x0001e20000000a00 */
[----:B------:R-:W-:-:S02]  /*b8b0*/  ISETP.GT.U32.AND P0, PT, R4, R33, PT ;  /* 0x000000210400720c */ /* 0x000fc40003f04070 */
[----:B------:R-:W-:Y:S02]  /*b8c0*/  @!P5 LEA R37, R37, UR4, 0x3 ;  /* 0x000000042525dc11 */ /* 0x000fe4000f8e18ff */
[----:B------:R-:W-:Y:S01]  /*b8d0*/  ISETP.GT.U32.AND.EX P0, PT, R5, RZ, PT, P0 ;  /* 0x000000ff0500720c */ /* 0x000fe20003f04100 */
[----:B------:R-:W-:Y:S02]  /*b8e0*/  @!P3 IMAD.IADD R47, R47, 0x1, -R24 ;  /* 0x000000012f2fb824 */ /* 0x000fe400078e0a18 */
[----:B------:R0:W-:Y:S03]  /*b8f0*/  @!P5 STS.64 [R37], R22 ;  /* 0x000000162500d388 */ /* 0x0001e60000000a00 */
[----:B------:R-:W-:-:S05]  /*b900*/  @!P3 LEA R47, R47, UR4, 0x3 ;  /* 0x000000042f2fbc11 */ /* 0x000fca000f8e18ff */
[----:B------:R0:W-:Y:S01]  /*b910*/  @!P3 STS.64 [R47], R2 ;  /* 0x000000022f00b388 */ /* 0x0001e20000000a00 */
[----:B------:R-:W-:Y:S06]  /*b920*/  BAR.SYNC.DEFER_BLOCKING 0x0 ;  /* 0x0000000000007b1d */ /* 0x000fec0000010000 */
[----:B--2---:R-:W-:Y:S05]  /*b930*/  @!P0 BRA `(.L_x_867) ;  /* 0x0000000400408947 */ /* 0x004fea0003800000 */
[----:B0-----:R-:W-:Y:S01]  /*b940*/  IMAD.MOV.U32 R23, RZ, RZ, R33 ;  /* 0x000000ffff177224 */ /* 0x001fe200078e0021 */
[----:B------:R-:W-:Y:S01]  /*b950*/  BSSY.RECONVERGENT B2, `(.L_x_868) ;  /* 0x000002d000027945 */ /* 0x000fe20003800200 */
[----:B------:R-:W-:-:S03]  /*b960*/  IMAD.MOV.U32 R27, RZ, RZ, RZ ;  /* 0x000000ffff1b7224 */ /* 0x000fc600078e00ff */
        /* <DEDUP_REMOVED lines=9> */
[----:B------:R-:W-:Y:S05]  /*ba00*/  @!P1 BRA `(.L_x_869) ;  /* 0x0000000000849947 */ /* 0x000fea0003800000 */
        /* <DEDUP_REMOVED lines=16> */
.L_x_870:
[----:B0-----:R0:W2:Y:S01]  /*bb10*/  LDS.64 R10, [R0] ;  /* 0x00000000000a7984 */ /* 0x0010a20000000a00 */
        /* <DEDUP_REMOVED lines=13> */
[----:B--2---:R0:W-:Y:S04]  /*bbf0*/  STG.E desc[UR8][R2.64], R10 ;  /* 0x0000000a02007986 */ /* 0x0041e8000c101908 */
[----:B------:R0:W-:Y:S05]  /*bc00*/  STG.E desc[UR8][R8.64], R11 ;  /* 0x0000000b08007986 */ /* 0x0001ea000c101908 */
[----:B------:R-:W-:Y:S05]  /*bc10*/  @P1 BRA `(.L_x_870) ;  /* 0xfffffffc00bc1947 */ /* 0x000fea000383ffff */
.L_x_869:
[----:B------:R-:W-:Y:S05]  /*bc20*/  BSYNC.RECONVERGENT B2 ;  /* 0x0000000000027941 */ /* 0x000fea0003800200 */
.L_x_868:
[----:B------:R-:W-:Y:S05]  /*bc30*/  @!P0 BRA `(.L_x_867) ;  /* 0x0000000000808947 */ /* 0x000fea0003800000 */
.L_x_871:
[C---:B------:R-:W-:Y:S02]  /*bc40*/  LEA R0, R23.reuse, UR4, 0x3 ;  /* 0x0000000417007c11 */ /* 0x040fe4000f8e18ff */
[----:B0-----:R-:W-:Y:S01]  /*bc50*/  IADD3 R3, P0, PT, R24, R23, RZ ;  /* 0x0000001718037210 */ /* 0x001fe20007f1e0ff */
[----:B------:R-:W-:Y:S02]  /*bc60*/  VIADD R23, R23, 0x400 ;  /* 0x0000040017177836 */ /* 0x000fe40000000000 */
[----:B------:R-:W0:Y:S02]  /*bc70*/  LDS.64 R14, [R0] ;  /* 0x00000000000e7984 */ /* 0x000e240000000a00 */
[----:B------:R-:W-:Y:S02]  /*bc80*/  IMAD.X R2, R25, 0x1, R27, P0 ;  /* 0x0000000119027824 */ /* 0x000fe400000e061b */
[----:B------:R-:W2:Y:S01]  /*bc90*/  LDS.64 R16, [R0+0x800] ;  /* 0x0008000000107984 */ /* 0x000ea20000000a00 */
[----:B------:R-:W-:-:S02]  /*bca0*/  IMAD.SHL.U32 R12, R3, 0x4, RZ ;  /* 0x00000004030c7824 */ /* 0x000fc400078e00ff */
[----:B------:R-:W-:Y:S01]  /*bcb0*/  IMAD.X R8, RZ, RZ, R25, P0 ;  /* 0x000000ffff087224 */ /* 0x000fe200000e0619 */
[----:B------:R-:W3:Y:S01]  /*bcc0*/  LDS.64 R18, [R0+0x1000] ;  /* 0x0010000000127984 */ /* 0x000ee20000000a00 */
[C---:B------:R-:W-:Y:S01]  /*bcd0*/  SHF.L.U64.HI R2, R3.reuse, 0x2, R2 ;  /* 0x0000000203027819 */ /* 0x040fe20000010202 */
[----:B------:R-:W-:Y:S01]  /*bce0*/  IMAD.MOV.U32 R27, RZ, RZ, RZ ;  /* 0x000000ffff1b7224 */ /* 0x000fe200078e00ff */
[C---:B------:R-:W-:Y:S01]  /*bcf0*/  IADD3 R10, P0, PT, R12.reuse, UR16, RZ ;  /* 0x000000100c0a7c10 */ /* 0x040fe2000ff1e0ff */
[----:B------:R-:W4:Y:S01]  /*bd00*/  LDS.64 R20, [R0+0x1800] ;  /* 0x0018000000147984 */ /* 0x000f220000000a00 */
        /* <DEDUP_REMOVED lines=12> */
[----:B--2---:R0:W-:Y:S04]  /*bdd0*/  STG.E desc[UR8][R2.64+0x400], R16 ;  /* 0x0004001002007986 */ /* 0x0041e8000c101908 */
[----:B------:R0:W-:Y:S04]  /*bde0*/  STG.E desc[UR8][R8.64+0x400], R17 ;  /* 0x0004001108007986 */ /* 0x0001e8000c101908 */
[----:B---3--:R0:W-:Y:S04]  /*bdf0*/  STG.E desc[UR8][R2.64+0x800], R18 ;  /* 0x0008001202007986 */ /* 0x0081e8000c101908 */
[----:B------:R0:W-:Y:S04]  /*be00*/  STG.E desc[UR8][R8.64+0x800], R19 ;  /* 0x0008001308007986 */ /* 0x0001e8000c101908 */
[----:B----4-:R0:W-:Y:S04]  /*be10*/  STG.E desc[UR8][R2.64+0xc00], R20 ;  /* 0x000c001402007986 */ /* 0x0101e8000c101908 */
[----:B------:R0:W-:Y:S01]  /*be20*/  STG.E desc[UR8][R8.64+0xc00], R21 ;  /* 0x000c001508007986 */ /* 0x0001e2000c101908 */
[----:B------:R-:W-:Y:S05]  /*be30*/  @P0 BRA `(.L_x_871) ;  /* 0xfffffffc00800947 */ /* 0x000fea000383ffff */
.L_x_867:
[----:B------:R-:W-:Y:S05]  /*be40*/  BSYNC.RECONVERGENT B1 ;  /* 0x0000000000017941 */ /* 0x000fea0003800200 */
.L_x_866:
[----:B------:R-:W-:Y:S05]  /*be50*/  BRA `(.L_x_872) ;  /* 0x0000000400dc7947 */ /* 0x000fea0003800000 */
.L_x_865:
[----:B------:R-:W-:Y:S01]  /*be60*/  ISETP.NE.U32.AND P5, PT, R26, R25, PT ;  /* 0x000000191a00720c */ /* 0x000fe20003fa5070 */
[----:B------:R-:W-:Y:S01]  /*be70*/  IMAD.MOV.U32 R48, RZ, RZ, 0x9 ;  /* 0x00000009ff307424 */ /* 0x000fe200078e00ff */
[----:B------:R-:W-:Y:S01]  /*be80*/  ISETP.NE.AND P6, PT, R8, R10, PT ;  /* 0x0000000a0800720c */ /* 0x000fe20003fc5270 */
[----:B------:R-:W-:Y:S01]  /*be90*/  BSSY.RECONVERGENT B1, `(.L_x_873) ;  /* 0x000000d000017945 */ /* 0x000fe20003800200 */
[----:B------:R-:W-:Y:S01]  /*bea0*/  ISETP.NE.AND.EX P5, PT, R30, RZ, PT, P5 ;  /* 0x000000ff1e00720c */ /* 0x000fe20003fa5350 */
[----:B------:R-:W-:-:S12]  /*beb0*/  IMAD R51, R33, R48, 0x7 ;  /* 0x0000000721337424 */ /* 0x000fd800078e0230 */
[----:B------:R-:W-:Y:S05]  /*bec0*/  @!P6 BRA P5, `(.L_x_874) ;  /* 0x000000000024e947 */ /* 0x000fea0002800000 */
[----:B------:R-:W0:Y:S01]  /*bed0*/  LDCU.128 UR12, c[0x0][0x390] ;  /* 0x00007200ff0c77ac */ /* 0x000e220008000c00 */
[C---:B------:R-:W-:Y:S01]  /*bee0*/  IMAD.SHL.U32 R24, R27.reuse, 0x4, RZ ;  /* 0x000000041b187824 */ /* 0x040fe200078e00ff */
[----:B------:R-:W-:-:S04]  /*bef0*/  SHF.L.U64.HI R0, R27, 0x2, R0 ;  /* 0x000000021b007819 */ /* 0x000fc80000010200 */
[----:B0-----:R-:W-:-:S04]  /*bf00*/  IADD3 R4, P5, PT, R24, UR12, RZ ;  /* 0x0000000c18047c10 */ /* 0x001fc8000ffbe0ff */
[----:B------:R-:W-:Y:S02]  /*bf10*/  IADD3.X R5, PT, PT, R0, UR13, RZ, P5, !PT ;  /* 0x0000000d00057c10 */ /* 0x000fe4000affe4ff */
[----:B------:R-:W-:-:S03]  /*bf20*/  IADD3 R24, P5, PT, R24, UR14, RZ ;  /* 0x0000000e18187c10 */ /* 0x000fc6000ffbe0ff */
[----:B------:R0:W-:Y:S01]  /*bf30*/  STG.E desc[UR8][R4.64], R8 ;  /* 0x0000000804007986 */ /* 0x0001e2000c101908 */
[----:B------:R-:W-:-:S05]  /*bf40*/  IADD3.X R25, PT, PT, R0, UR15, RZ, P5, !PT ;  /* 0x0000000f00197c10 */ /* 0x000fca000affe4ff */
[----:B------:R0:W-:Y:S04]  /*bf50*/  STG.E desc[UR8][R24.64], R9 ;  /* 0x0000000918007986 */ /* 0x0001e8000c101908 */
.L_x_874:
[----:B------:R-:W-:Y:S05]  /*bf60*/  BSYNC.RECONVERGENT B1 ;  /* 0x0000000000017941 */ /* 0x000fea0003800200 */
.L_x_873:
[----:B------:R-:W-:Y:S01]  /*bf70*/  ISETP.NE.AND P6, PT, R31, RZ, PT ;  /* 0x000000ff1f00720c */ /* 0x000fe20003fc5270 */
[----:B------:R-:W-:Y:S01]  /*bf80*/  BSSY.RECONVERGENT B1, `(.L_x_875) ;  /* 0x000000d000017945 */ /* 0x000fe20003800200 */
[----:B------:R-:W-:Y:S01]  /*bf90*/  ISETP.NE.U32.AND P5, PT, R26, R51, PT ;  /* 0x000000331a00720c */ /* 0x000fe20003fa5070 */
[----:B0-----:R-:W-:-:S10]  /*bfa0*/  IMAD R25, R33, R48, 0x8 ;  /* 0x0000000821197424 */ /* 0x001fd400078e0230 */
[----:B------:R-:W-:Y:S05]  /*bfb0*/  @!P6 BRA `(.L_x_876) ;  /* 0x000000000024e947 */ /* 0x000fea0003800000 */
        /* <DEDUP_REMOVED lines=9> */
.L_x_876:
[----:B------:R-:W-:Y:S05]  /*c050*/  BSYNC.RECONVERGENT B1 ;  /* 0x0000000000017941 */ /* 0x000fea0003800200 */
.L_x_875:
[----:B------:R-:W-:Y:S01]  /*c060*/  BSSY.RECONVERGENT B1, `(.L_x_877) ;  /* 0x000000c000017945 */ /* 0x000fe20003800200 */
[----:B------:R-:W-:-:S03]  /*c070*/  ISETP.NE.U32.AND P6, PT, R26, R25, PT ;  /* 0x000000191a00720c */ /* 0x000fc60003fc5070 */
[----:B------:R-:W-:Y:S10]  /*c080*/  @!P3 BRA `(.L_x_878) ;  /* 0x000000000024b947 */ /* 0x000ff40003800000 */
[----:B------:R-:W2:Y:S01]  /*c090*/  LDCU.128 UR12, c[0x0][0x390] ;  /* 0x00007200ff0c77ac */ /* 0x000ea20008000c00 */
[C---:B0-----:R-:W-:Y:S01]  /*c0a0*/  IMAD.SHL.U32 R8, R28.reuse, 0x4, RZ ;  /* 0x000000041c087824 */ /* 0x041fe200078e00ff */
[----:B------:R-:W-:-:S04]  /*c0b0*/  SHF.L.U64.HI R28, R28, 0x2, R39 ;  /* 0x000000021c1c7819 */ /* 0x000fc80000010227 */
[----:B--2---:R-:W-:-:S04]  /*c0c0*/  IADD3 R4, P3, PT, R8, UR12, RZ ;  /* 0x0000000c08047c10 */ /* 0x004fc8000ff7e0ff */
[----:B------:R-:W-:Y:S02]  /*c0d0*/  IADD3.X R5, PT, PT, R28, UR13, RZ, P3, !PT ;  /* 0x0000000d1c057c10 */ /* 0x000fe40009ffe4ff */
[----:B------:R-:W-:-:S03]  /*c0e0*/  IADD3 R8, P3, PT, R8, UR14, RZ ;  /* 0x0000000e08087c10 */ /* 0x000fc6000ff7e0ff */
[----:B------:R2:W-:Y:S01]  /*c0f0*/  STG.E desc[UR8][R4.64], R12 ;  /* 0x0000000c04007986 */ /* 0x0005e2000c101908 */
[----:B------:R-:W-:-:S05]  /*c100*/  IADD3.X R9, PT, PT, R28, UR15, RZ, P3, !PT ;  /* 0x0000000f1c097c10 */ /* 0x000fca0009ffe4ff */
[----:B------:R2:W-:Y:S04]  /*c110*/  STG.E desc[UR8][R8.64], R13 ;  /* 0x0000000d08007986 */ /* 0x0005e8000c101908 */
.L_x_878:
[----:B------:R-:W-:Y:S05]  /*c120*/  BSYNC.RECONVERGENT B1 ;  /* 0x0000000000017941 */ /* 0x000fea0003800200 */
.L_x_877:
[----:B------:R-:W-:Y:S04]  /*c130*/  BSSY.RECONVERGENT B1, `(.L_x_879) ;  /* 0x000000b000017945 */ /* 0x000fe80003800200 */
[----:B------:R-:W-:Y:S05]  /*c140*/  @!P4 BRA `(.L_x_880) ;  /* 0x000000000024c947 */ /* 0x000fea0003800000 */
[----:B------:R-:W3:Y:S01]  /*c150*/  LDCU.128 UR12, c[0x0][0x390] ;  /* 0x00007200ff0c77ac */ /* 0x000ee20008000c00 */
[C---:B0-2---:R-:W-:Y:S01]  /*c160*/  IMAD.SHL.U32 R8, R32.reuse, 0x4, RZ ;  /* 0x0000000420087824 */ /* 0x045fe200078e00ff */
[----:B------:R-:W-:-:S04]  /*c170*/  SHF.L.U64.HI R32, R32, 0x2, R41 ;  /* 0x0000000220207819 */ /* 0x000fc80000010229 */
[C---:B---3--:R-:W-:Y:S02]  /*c180*/  IADD3 R4, P3, PT, R8.reuse, UR12, RZ ;  /* 0x0000000c08047c10 */ /* 0x048fe4000ff7e0ff */
[----:B------:R-:W-:Y:S02]  /*c190*/  IADD3 R8, P4, PT, R8, UR14, RZ ;  /* 0x0000000e08087c10 */ /* 0x000fe4000ff9e0ff */
[C---:B------:R-:W-:Y:S02]  /*c1a0*/  IADD3.X R5, PT, PT, R32.reuse, UR13, RZ, P3, !PT ;  /* 0x0000000d20057c10 */ /* 0x040fe40009ffe4ff */
[----:B------:R-:W-:-:S03]  /*c1b0*/  IADD3.X R9, PT, PT, R32, UR15, RZ, P4, !PT ;  /* 0x0000000f20097c10 */ /* 0x000fc6000a7fe4ff */
[----:B------:R3:W-:Y:S04]  /*c1c0*/  STG.E desc[UR8][R4.64], R14 ;  /* 0x0000000e04007986 */ /* 0x0007e8000c101908 */
[----:B------:R3:W-:Y:S02]  /*c1d0*/  STG.E desc[UR8][R8.64], R15 ;  /* 0x0000000f08007986 */ /* 0x0007e4000c101908 */
.L_x_880:
[----:B------:R-:W-:Y:S05]  /*c1e0*/  BSYNC.RECONVERGENT B1 ;  /* 0x0000000000017941 */ /* 0x000fea0003800200 */
.L_x_879:
[----:B------:R-:W-:Y:S01]  /*c1f0*/  BSSY.RECONVERGENT B1, `(.L_x_881) ;  /* 0x000000f000017945 */ /* 0x000fe20003800200 */
[----:B------:R-:W-:Y:S02]  /*c200*/  ISETP.NE.AND P4, PT, R22, R2, PT ;  /* 0x000000021600720c */ /* 0x000fe40003f85270 */
[----:B------:R-:W-:Y:S02]  /*c210*/  ISETP.NE.AND P3, PT, R2, R29, PT ;  /* 0x0000001d0200720c */ /* 0x000fe40003f65270 */
[C---:B------:R-:W-:Y:S02]  /*c220*/  ISETP.NE.AND.EX P5, PT, R30.reuse, RZ, PT, P5 ;  /* 0x000000ff1e00720c */ /* 0x040fe40003fa5350 */
[----:B------:R-:W-:Y:S01]  /*c230*/  ISETP.NE.AND.EX P6, PT, R30, RZ, PT, P6 ;  /* 0x000000ff1e00720c */ /* 0x000fe20003fc5360 */
[----:B------:R-:W-:-:S12]  /*c240*/  @!P2 BRA `(.L_x_882) ;  /* 0x000000000024a947 */ /* 0x000fd80003800000 */
[----:B------:R-:W4:Y:S01]  /*c250*/  LDCU.128 UR12, c[0x0][0x390] ;  /* 0x00007200ff0c77ac */ /* 0x000f220008000c00 */
[C---:B0-23--:R-:W-:Y:S01]  /*c260*/  IMAD.SHL.U32 R8, R34.reuse, 0x4, RZ ;  /* 0x0000000422087824 */ /* 0x04dfe200078e00ff */
[----:B------:R-:W-:-:S04]  /*c270*/  SHF.L.U64.HI R34, R34, 0x2, R43 ;  /* 0x0000000222227819 */ /* 0x000fc8000001022b */
[----:B----4-:R-:W-:-:S04]  /*c280*/  IADD3 R4, P2, PT, R8, UR12, RZ ;  /* 0x0000000c08047c10 */ /* 0x010fc8000ff5e0ff */
[----:B------:R-:W-:Y:S02]  /*c290*/  IADD3.X R5, PT, PT, R34, UR13, RZ, P2, !PT ;  /* 0x0000000d22057c10 */ /* 0x000fe400097fe4ff */
[----:B------:R-:W-:-:S03]  /*c2a0*/  IADD3 R8, P2, PT, R8, UR14, RZ ;  /* 0x0000000e08087c10 */ /* 0x000fc6000ff5e0ff */
[----:B------:R4:W-:Y:S01]  /*c2b0*/  STG.E desc[UR8][R4.64], R16 ;  /* 0x0000001004007986 */ /* 0x0009e2000c101908 */
[----:B------:R-:W-:-:S05]  /*c2c0*/  IADD3.X R9, PT, PT, R34, UR15, RZ, P2, !PT ;  /* 0x0000000f22097c10 */ /* 0x000fca00097fe4ff */
[----:B------:R4:W-:Y:S04]  /*c2d0*/  STG.E desc[UR8][R8.64], R17 ;  /* 0x0000001108007986 */ /* 0x0009e8000c101908 */
.L_x_882:
[----:B------:R-:W-:Y:S05]  /*c2e0*/  BSYNC.RECONVERGENT B1 ;  /* 0x0000000000017941 */ /* 0x000fea0003800200 */
.L_x_881:
[----:B------:R-:W-:Y:S04]  /*c2f0*/  BSSY.RECONVERGENT B1, `(.L_x_883) ;  /* 0x000000b000017945 */ /* 0x000fe80003800200 */
[----:B------:R-:W-:Y:S05]  /*c300*/  @!P1 BRA `(.L_x_884) ;  /* 0x0000000000249947 */ /* 0x000fea0003800000 */
[----:B------:R-:W5:Y:S01]  /*c310*/  LDCU.128 UR12, c[0x0][0x390] ;  /* 0x00007200ff0c77ac */ /* 0x000f620008000c00 */
[C---:B0-234-:R-:W-:Y:S01]  /*c320*/  IMAD.SHL.U32 R8, R35.reuse, 0x4, RZ ;  /* 0x0000000423087824 */ /* 0x05dfe200078e00ff */
[----:B------:R-:W-:-:S04]  /*c330*/  SHF.L.U64.HI R35, R35, 0x2, R38 ;  /* 0x0000000223237819 */ /* 0x000fc80000010226 */
[C---:B-----5:R-:W-:Y:S02]  /*c340*/  IADD3 R4, P1, PT, R8.reuse, UR12, RZ ;  /* 0x0000000c08047c10 */ /* 0x060fe4000ff3e0ff */
[----:B------:R-:W-:Y:S02]  /*c350*/  IADD3 R8, P2, PT, R8, UR14, RZ ;  /* 0x0000000e08087c10 */ /* 0x000fe4000ff5e0ff */
[C---:B------:R-:W-:Y:S02]  /*c360*/  IADD3.X R5, PT, PT, R35.reuse, UR13, RZ, P1, !PT ;  /* 0x0000000d23057c10 */ /* 0x040fe40008ffe4ff */
[----:B------:R-:W-:-:S03]  /*c370*/  IADD3.X R9, PT, PT, R35, UR15, RZ, P2, !PT ;  /* 0x0000000f23097c10 */ /* 0x000fc600097fe4ff */
[----:B------:R0:W-:Y:S04]  /*c380*/  STG.E desc[UR8][R4.64], R18 ;  /* 0x0000001204007986 */ /* 0x0001e8000c101908 */
[----:B------:R0:W-:Y:S02]  /*c390*/  STG.E desc[UR8][R8.64], R19 ;  /* 0x0000001308007986 */ /* 0x0001e4000c101908 */
.L_x_884:
[----:B------:R-:W-:Y:S05]  /*c3a0*/  BSYNC.RECONVERGENT B1 ;  /* 0x0000000000017941 */ /* 0x000fea0003800200 */
.L_x_883:
        /* <DEDUP_REMOVED lines=11> */
.L_x_886:
[----:B------:R-:W-:Y:S05]  /*c460*/  BSYNC.RECONVERGENT B1 ;  /* 0x0000000000017941 */ /* 0x000fea0003800200 */
.L_x_885:
[----:B------:R-:W-:Y:S04]  /*c470*/  BSSY.RECONVERGENT B1, `(.L_x_887) ;  /* 0x000000b000017945 */ /* 0x000fe80003800200 */
[----:B------:R-:W-:Y:S05]  /*c480*/  @!P4 BRA P5, `(.L_x_888) ;  /* 0x000000000024c947 */ /* 0x000fea0002800000 */
        /* <DEDUP_REMOVED lines=9> */
.L_x_888:
[----:B------:R-:W-:Y:S05]  /*c520*/  BSYNC.RECONVERGENT B1 ;  /* 0x0000000000017941 */ /* 0x000fea0003800200 */
.L_x_887:
        /* <DEDUP_REMOVED lines=10> */
.L_x_872:
[----:B------:R-:W-:Y:S05]  /*c5d0*/  BSYNC.RECONVERGENT B0 ;  /* 0x0000000000007941 */ /* 0x000fea0003800200 */
.L_x_864:
[----:B------:R-:W-:-:S13]  /*c5e0*/  ISETP.NE.AND P0, PT, R33, 0xff, PT ;  /* 0x000000ff2100780c */ /* 0x000fda0003f05270 */
[----:B------:R-:W-:Y:S05]  /*c5f0*/  @P0 EXIT ;  /* 0x000000000000094d */ /* 0x000fea0003800000 */
[----:B0-234-:R-:W0:Y:S01]  /*c600*/  LDC.64 R8, c[0x0][0x3a0] ;  /* 0x0000e800ff087b82 */ /* 0x01de220000000a00 */
[----:B------:R-:W-:-:S04]  /*c610*/  ISETP.NE.U32.AND P0, PT, R26, 0x900, PT ;  /* 0x000009001a00780c */ /* 0x000fc80003f05070 */
[----:B------:R-:W-:-:S13]  /*c620*/  ISETP.NE.AND.EX P0, PT, R30, RZ, PT, P0 ;  /* 0x000000ff1e00720c */ /* 0x000fda0003f05300 */
[----:B------:R-:W-:Y:S05]  /*c630*/  @P0 BRA `(.L_x_889) ;  /* 0x00000000002c0947 */ /* 0x000fea0003800000 */
[----:B------:R-:W2:Y:S01]  /*c640*/  LDCU.128 UR4, c[0x0][0x390] ;  /* 0x00007200ff0477ac */ /* 0x000ea20008000c00 */
[C---:B-1----:R-:W-:Y:S01]  /*c650*/  IMAD.SHL.U32 R4, R6.reuse, 0x4, RZ ;  /* 0x0000000406047824 */ /* 0x042fe200078e00ff */
[----:B------:R-:W-:-:S04]  /*c660*/  SHF.L.U64.HI R0, R6, 0x2, R7 ;  /* 0x0000000206007819 */ /* 0x000fc80000010207 */
[C---:B--2---:R-:W-:Y:S02]  /*c670*/  IADD3 R2, P0, PT, R4.reuse, UR4, RZ ;  /* 0x0000000404027c10 */ /* 0x044fe4000ff1e0ff */
[----:B------:R-:W-:Y:S02]  /*c680*/  IADD3 R4, P1, PT, R4, UR6, RZ ;  /* 0x0000000604047c10 */ /* 0x000fe4000ff3e0ff */
[C---:B------:R-:W-:Y:S02]  /*c690*/  IADD3.X R3, PT, PT, R0.reuse, UR5, RZ, P0, !PT ;  /* 0x0000000500037c10 */ /* 0x040fe400087fe4ff */
[----:B------:R-:W-:Y:S02]  /*c6a0*/  IADD3.X R5, PT, PT, R0, UR7, RZ, P1, !PT ;  /* 0x0000000700057c10 */ /* 0x000fe40008ffe4ff */
[----:B------:R-:W-:Y:S01]  /*c6b0*/  IADD3 R6, P0, PT, R6, 0x1, RZ ;  /* 0x0000000106067810 */ /* 0x000fe20007f1e0ff */
[----:B------:R2:W-:Y:S04]  /*c6c0*/  STG.E desc[UR8][R2.64], R29 ;  /* 0x0000001d02007986 */ /* 0x0005e8000c101908 */
[----:B------:R2:W-:Y:S01]  /*c6d0*/  STG.E desc[UR8][R4.64], R42 ;  /* 0x0000002a04007986 */ /* 0x0005e2000c101908 */
[----:B------:R-:W-:-:S07]  /*c6e0*/  IMAD.X R7, RZ, RZ, R7, P0 ;  /* 0x000000ffff077224 */ /* 0x000fce00000e0607 */
.L_x_889:
[----:B01----:R-:W-:Y:S01]  /*c6f0*/  STG.E.64 desc[UR8][R8.64], R6 ;  /* 0x0000000608007986 */ /* 0x003fe2000c101b08 */
[----:B------:R-:W-:Y:S05]  /*c700*/  EXIT ;  /* 0x000000000000794d */ /* 0x000fea0003800000 */
.L_x_748:
[----:B------:R-:W-:Y:S01]  /*c710*/  BSSY B0, `(.L_x_890) ;  /* 0x0000006000007945 */ /* 0x000fe20003800000 */
[----:B------:R-:W-:Y:S01]  /*c720*/  PLOP3.LUT P4, PT, P0, PT, PT, 0x8, 0x80 ;  /* 0x000000000080781c */ /* 0x000fe2000078e170 */
[----:B------:R-:W-:-:S12]  /*c730*/  IMAD.MOV.U32 R34, RZ, RZ, -0x1 ;  /* 0xffffffffff227424 */ /* 0x000fd800078e00ff */
[----:B0-----:R-:W-:Y:S05]  /*c740*/  WARPSYNC.COLLECTIVE R34, `(.L_x_891) ;  /* 0x0000000022087348 */ /* 0x001fea0003c00000 */
[----:B------:R-:W-:Y:S01]  /*c750*/  VOTE.ANY P4, P4 ;  /* 0x0000000000ff7806 */ /* 0x000fe20002080100 */
[----:B0-----:R-:W-:-:S12]  /*c760*/  ENDCOLLECTIVE ;  /* 0x000000000000791b */ /* 0x001fd80003800000 */
.L_x_891:
[----:B------:R-:W-:Y:S05]  /*c770*/  BSYNC B0 ;  /* 0x0000000000007941 */ /* 0x000fea0003800000 */
.L_x_890:
[----:B------:R-:W-:Y:S01]  /*c780*/  PLOP3.LUT P0, PT, P4, PT, PT, 0x80, 0x8 ;  /* 0x000000000008781c */ /* 0x000fe2000270f070 */
[----:B------:R-:W-:-:S12]  /*c790*/  BRA `(.L_x_892) ;  /* 0xffffff7000787947 */ /* 0x000fd8000383ffff */
.L_x_750:
[----:B------:R-:W0:Y:S01]  /*c7a0*/  S2R R47, SR_GEMASK ;  /* 0x00000000002f7919 */ /* 0x000e220000003c00 */
[----:B------:R-:W-:Y:S01]  /*c7b0*/  BSSY B0, `(.L_x_893) ;  /* 0x0000006000007945 */ /* 0x000fe20003800000 */
[----:B------:R-:W-:Y:S01]  /*c7c0*/  PLOP3.LUT P4, PT, P0, PT, PT, 0x8, 0x80 ;  /* 0x000000000080781c */ /* 0x000fe2000078e170 */
[----:B------:R-:W-:-:S12]  /*c7d0*/  IMAD.MOV.U32 R34, RZ, RZ, -0x1 ;  /* 0xffffffffff227424 */ /* 0x000fd800078e00ff */
[----:B0-----:R-:W-:Y:S05]  /*c7e0*/  WARPSYNC.COLLECTIVE R34, `(.L_x_894) ;  /* 0x0000000022087348 */ /* 0x001fea0003c00000 */
[----:B------:R-:W-:Y:S01]  /*c7f0*/  VOTE.ANY R34, PT, P4 ;  /* 0x0000000000227806 */ /* 0x000fe200020e0100 */
[----:B0-----:R-:W-:Y:S06]  /*c800*/  ENDCOLLECTIVE ;  /* 0x000000000000791b */ /* 0x001fec0003800000 */
.L_x_894:
[----:B------:R-:W-:Y:S05]  /*c810*/  BSYNC B0 ;  /* 0x0000000000007941 */ /* 0x000fea0003800000 */
.L_x_893:
        /* <DEDUP_REMOVED lines=10> */
.L_x_895:
[----:B------:R-:W-:Y:S02]  /*c8c0*/  IMAD.MOV.U32 R7, RZ, RZ, R42 ;  /* 0x000000ffff077224 */ /* 0x000fe400078e002a */
[----:B------:R-:W-:-:S07]  /*c8d0*/  IMAD.MOV.U32 R30, RZ, RZ, R6 ;  /* 0x000000ffff1e7224 */ /* 0x000fce00078e0006 */
[----:B------:R-:W-:Y:S05]  /*c8e0*/  WARPSYNC.COLLECTIVE R34, `(.L_x_896) ;  /* 0x0000000022087348 */ /* 0x000fea0003c00000 */
[----:B------:R0:W1:Y:S02]  /*c8f0*/  SHFL.DOWN P4, R6, R7, R4, R33 ;  /* 0x0800000407067389 */ /* 0x0000640000080021 */
[----:B01----:R-:W-:Y:S05]  /*c900*/  ENDCOLLECTIVE ;  /* 0x000000000000791b */ /* 0x003fea0003800000 */
.L_x_896:
[----:B------:R-:W-:Y:S02]  /*c910*/  IMAD.MOV.U32 R7, RZ, RZ, R40 ;  /* 0x000000ffff077224 */ /* 0x000fe400078e0028 */
[----:B------:R-:W-:-:S07]  /*c920*/  IMAD.MOV.U32 R31, RZ, RZ, R6 ;  /* 0x000000ffff1f7224 */ /* 0x000fce00078e0006 */
[----:B------:R-:W-:Y:S05]  /*c930*/  WARPSYNC.COLLECTIVE R34, `(.L_x_897) ;  /* 0x0000000022087348 */ /* 0x000fea0003c00000 */
[----:B------:R0:W1:Y:S02]  /*c940*/  SHFL.DOWN P4, R6, R7, R4, R33 ;  /* 0x0800000407067389 */ /* 0x0000640000080021 */
[----:B01----:R-:W-:Y:S05]  /*c950*/  ENDCOLLECTIVE ;  /* 0x000000000000791b */ /* 0x003fea0003800000 */
.L_x_897:
[----:B------:R-:W-:Y:S05]  /*c960*/  BRA `(.L_x_898) ;  /* 0xffffff7000447947 */ /* 0x000fea000383ffff */
.L_x_751:
[----:B------:R-:W-:Y:S01]  /*c970*/  BSSY B0, `(.L_x_899) ;  /* 0x0000006000007945 */ /* 0x000fe20003800000 */
[----:B------:R-:W-:Y:S02]  /*c980*/  IMAD.MOV.U32 R4, RZ, RZ, 0x1 ;  /* 0x00000001ff047424 */ /* 0x000fe400078e00ff */
[----:B------:R-:W-:-:S07]  /*c990*/  IMAD.MOV.U32 R34, RZ, RZ, -0x1 ;  /* 0xffffffffff227424 */ /* 0x000fce00078e00ff */
[----:B------:R-:W-:Y:S05]  /*c9a0*/  WARPSYNC.COLLECTIVE R34, `(.L_x_900) ;  /* 0x0000000022087348 */ /* 0x000fea0003c00000 */
[----:B------:R0:W1:Y:S02]  /*c9b0*/  SHFL.DOWN P4, R6, R7, R4, R33 ;  /* 0x0800000407067389 */ /* 0x0000640000080021 */
[----:B01----:R-:W-:Y:S05]  /*c9c0*/  ENDCOLLECTIVE ;  /* 0x000000000000791b */ /* 0x003fea0003800000 */
.L_x_900:
[----:B------:R-:W-:Y:S05]  /*c9d0*/  BSYNC B0 ;  /* 0x0000000000007941 */ /* 0x000fea0003800000 */
.L_x_899:
[----:B------:R-:W-:Y:S05]  /*c9e0*/  BRA `(.L_x_901) ;  /* 0xffffff7000487947 */ /* 0x000fea000383ffff */
.L_x_752:
[----:B------:R-:W-:Y:S01]  /*c9f0*/  BSSY B0, `(.L_x_902) ;  /* 0x0000007000007945 */ /* 0x000fe20003800000 */
[----:B------:R-:W-:Y:S02]  /*ca00*/  IMAD.MOV.U32 R7, RZ, RZ, R41 ;  /* 0x000000ffff077224 */ /* 0x000fe400078e0029 */
[----:B------:R-:W-:Y:S02]  /*ca10*/  IMAD.MOV.U32 R4, RZ, RZ, 0x2 ;  /* 0x00000002ff047424 */ /* 0x000fe400078e00ff */
[----:B------:R-:W-:-:S07]  /*ca20*/  IMAD.MOV.U32 R34, RZ, RZ, -0x1 ;  /* 0xffffffffff227424 */ /* 0x000fce00078e00ff */
[----:B------:R-:W-:Y:S05]  /*ca30*/  WARPSYNC.COLLECTIVE R34, `(.L_x_903) ;  /* 0x0000000022087348 */ /* 0x000fea0003c00000 */
[----:B------:R0:W1:Y:S02]  /*ca40*/  SHFL.DOWN P4, R6, R7, R4, R33 ;  /* 0x0800000407067389 */ /* 0x0000640000080021 */
[----:B01----:R-:W-:Y:S05]  /*ca50*/  ENDCOLLECTIVE ;  /* 0x000000000000791b */ /* 0x003fea0003800000 */
.L_x_903:
[----:B------:R-:W-:Y:S05]  /*ca60*/  BSYNC B0 ;  /* 0x0000000000007941 */ /* 0x000fea0003800000 */
.L_x_902:
[----:B------:R-:W-:Y:S02]  /*ca70*/  IMAD.MOV.U32 R7, RZ, RZ, R42 ;  /* 0x000000ffff077224 */ /* 0x000fe400078e002a */
[----:B------:R-:W-:Y:S02]  /*ca80*/  IMAD.MOV.U32 R4, RZ, RZ, 0x2 ;  /* 0x00000002ff047424 */ /* 0x000fe400078e00ff */
[----:B------:R-:W-:Y:S02]  /*ca90*/  IMAD.MOV.U32 R34, RZ, RZ, -0x1 ;  /* 0xffffffffff227424 */ /* 0x000fe400078e00ff */
[----:B------:R-:W-:-:S07]  /*caa0*/  IMAD.MOV.U32 R30, RZ, RZ, R6 ;  /* 0x000000ffff1e7224 */ /* 0x000fce00078e0006 */
[----:B------:R-:W-:Y:S05]  /*cab0*/  WARPSYNC.COLLECTIVE R34, `(.L_x_904) ;  /* 0x0000000022087348 */ /* 0x000fea0003c00000 */
[----:B------:R0:W1:Y:S02]  /*cac0*/  SHFL.DOWN P4, R6, R7, R4, R33 ;  /* 0x0800000407067389 */ /* 0x0000640000080021 */
[----:B01----:R-:W-:Y:S05]  /*cad0*/  ENDCOLLECTIVE ;  /* 0x000000000000791b */ /* 0x003fea0003800000 */
.L_x_904:
[----:B------:R-:W-:Y:S02]  /*cae0*/  IMAD.MOV.U32 R7, RZ, RZ, R40 ;  /* 0x000000ffff077224 */ /* 0x000fe400078e0028 */
[----:B------:R-:W-:-:S07]  /*caf0*/  IMAD.MOV.U32 R31, RZ, RZ, R6 ;  /* 0x000000ffff1f7224 */ /* 0x000fce00078e0006 */
[----:B------:R-:W-:Y:S05]  /*cb00*/  WARPSYNC.COLLECTIVE R34, `(.L_x_905) ;  /* 0x0000000022087348 */ /* 0x000fea0003c00000 */
[----:B------:R0:W1:Y:S02]  /*cb10*/  SHFL.DOWN P4, R6, R7, R4, R33 ;  /* 0x0800000407067389 */ /* 0x0000640000080021 */
[----:B01----:R-:W-:Y:S05]  /*cb20*/  ENDCOLLECTIVE ;  /* 0x000000000000791b */ /* 0x003fea0003800000 */
.L_x_905:
[----:B------:R-:W-:Y:S05]  /*cb30*/  BRA `(.L_x_906) ;  /* 0xffffff7000107947 */ /* 0x000fea000383ffff */
.L_x_753:
[----:B------:R-:W-:Y:S01]  /*cb40*/  BSSY B0, `(.L_x_907) ;  /* 0x0000006000007945 */ /* 0x000fe20003800000 */
[----:B------:R-:W-:Y:S02]  /*cb50*/  IMAD.MOV.U32 R4, RZ, RZ, 0x2 ;  /* 0x00000002ff047424 */ /* 0x000fe400078e00ff */
[----:B------:R-:W-:-:S07]  /*cb60*/  IMAD.MOV.U32 R34, RZ, RZ, -0x1 ;  /* 0xffffffffff227424 */ /* 0x000fce00078e00ff */
[----:B0-----:R-:W-:Y:S05]  /*cb70*/  WARPSYNC.COLLECTIVE R34, `(.L_x_908) ;  /* 0x0000000022087348 */ /* 0x001fea0003c00000 */
[----:B------:R1:W2:Y:S02]  /*cb80*/  SHFL.DOWN P4, R6, R7, R4, R33 ;  /* 0x0800000407067389 */ /* 0x0002a40000080021 */
[----:B012---:R-:W-:Y:S05]  /*cb90*/  ENDCOLLECTIVE ;  /* 0x000000000000791b */ /* 0x007fea0003800000 */
.L_x_908:
[----:B------:R-:W-:Y:S05]  /*cba0*/  BSYNC B0 ;  /* 0x0000000000007941 */ /* 0x000fea0003800000 */
.L_x_907:
[----:B------:R-:W-:Y:S05]  /*cbb0*/  BRA `(.L_x_909) ;  /* 0xffffff7000147947 */ /* 0x000fea000383ffff */
.L_x_754:
[----:B------:R-:W-:Y:S01]  /*cbc0*/  BSSY B0, `(.L_x_910) ;  /* 0x0000007000007945 */ /* 0x000fe20003800000 */
[----:B------:R-:W-:Y:S02]  /*cbd0*/  IMAD.MOV.U32 R7, RZ, RZ, R41 ;  /* 0x000000ffff077224 */ /* 0x000fe400078e0029 */
[----:B------:R-:W-:Y:S02]  /*cbe0*/  IMAD.MOV.U32 R4, RZ, RZ, 0x4 ;  /* 0x00000004ff047424 */ /* 0x000fe400078e00ff */
[----:B------:R-:W-:-:S07]  /*cbf0*/  IMAD.MOV.U32 R34, RZ, RZ, -0x1 ;  /* 0xffffffffff227424 */ /* 0x000fce00078e00ff */
[----:B------:R-:W-:Y:S05]  /*cc00*/  WARPSYNC.COLLECTIVE R34, `(.L_x_911) ;  /* 0x0000000022087348 */ /* 0x000fea0003c00000 */
[----:B------:R0:W1:Y:S02]  /*cc10*/  SHFL.DOWN P4, R6, R7, R4, R33 ;  /* 0x0800000407067389 */ /* 0x0000640000080021 */
[----:B01----:R-:W-:Y:S05]  /*cc20*/  ENDCOLLECTIVE ;  /* 0x000000000000791b */ /* 0x003fea0003800000 */
.L_x_911:
[----:B------:R-:W-:Y:S05]  /*cc30*/  BSYNC B0 ;  /* 0x0000000000007941 */ /* 0x000fea0003800000 */
.L_x_910:
[----:B------:R-:W-:Y:S02]  /*cc40*/  IMAD.MOV.U32 R7, RZ, RZ, R42 ;  /* 0x000000ffff077224 */ /* 0x000fe400078e002a */
[----:B------:R-:W-:Y:S02]  /*cc50*/  IMAD.MOV.U32 R4, RZ, RZ, 0x4 ;  /* 0x00000004ff047424 */ /* 0x000fe400078e00ff */
[----:B------:R-:W-:Y:S02]  /*cc60*/  IMAD.MOV.U32 R34, RZ, RZ, -0x1 ;  /* 0xffffffffff227424 */ /* 0x000fe400078e00ff */
[----:B------:R-:W-:-:S07]  /*cc70*/  IMAD.MOV.U32 R30, RZ, RZ, R6 ;  /* 0x000000ffff1e7224 */ /* 0x000fce00078e0006 */
[----:B------:R-:W-:Y:S05]  /*cc80*/  WARPSYNC.COLLECTIVE R34, `(.L_x_912) ;  /* 0x0000000022087348 */ /* 0x000fea0003c00000 */
[----:B------:R0:W1:Y:S02]  /*cc90*/  SHFL.DOWN P4, R6, R7, R4, R33 ;  /* 0x0800000407067389 */ /* 0x0000640000080021 */
[----:B01----:R-:W-:Y:S05]  /*cca0*/  ENDCOLLECTIVE ;  /* 0x000000000000791b */ /* 0x003fea0003800000 */
.L_x_912:
[----:B------:R-:W-:Y:S02]  /*ccb0*/  IMAD.MOV.U32 R7, RZ, RZ, R40 ;  /* 0x000000ffff077224 */ /* 0x000fe400078e0028 */
[----:B------:R-:W-:-:S07]  /*ccc0*/  IMAD.MOV.U32 R31, RZ, RZ, R6 ;  /* 0x000000ffff1f7224 */ /* 0x000fce00078e0006 */
[----:B------:R-:W-:Y:S05]  /*ccd0*/  WARPSYNC.COLLECTIVE R34, `(.L_x_913) ;  /* 0x0000000022087348 */ /* 0x000fea0003c00000 */
[----:B------:R0:W1:Y:S02]  /*cce0*/  SHFL.DOWN P4, R6, R7, R4, R33 ;  /* 0x0800000407067389 */ /* 0x0000640000080021 */
[----:B01----:R-:W-:Y:S05]  /*ccf0*/  ENDCOLLECTIVE ;  /* 0x000000000000791b */ /* 0x003fea0003800000 */
.L_x_913:
[----:B------:R-:W-:Y:S05]  /*cd00*/  BRA `(.L_x_914) ;  /* 0xffffff6c00e07947 */ /* 0x000fea000383ffff */
.L_x_755:
[----:B------:R-:W-:Y:S01]  /*cd10*/  BSSY B0, `(.L_x_915) ;  /* 0x0000006000007945 */ /* 0x000fe20003800000 */
[----:B------:R-:W-:Y:S02]  /*cd20*/  IMAD.MOV.U32 R4, RZ, RZ, 0x4 ;  /* 0x00000004ff047424 */ /* 0x000fe400078e00ff */
[----:B------:R-:W-:-:S07]  /*cd30*/  IMAD.MOV.U32 R34, RZ, RZ, -0x1 ;  /* 0xffffffffff227424 */ /* 0x000fce00078e00ff */
[----:B0-----:R-:W-:Y:S05]  /*cd40*/  WARPSYNC.COLLECTIVE R34, `(.L_x_916) ;  /* 0x0000000022087348 */ /* 0x001fea0003c00000 */
[----:B------:R1:W2:Y:S02]  /*cd50*/  SHFL.DOWN P4, R6, R7, R4, R33 ;  /* 0x0800000407067389 */ /* 0x0002a40000080021 */
[----:B012---:R-:W-:Y:S05]  /*cd60*/  ENDCOLLECTIVE ;  /* 0x000000000000791b */ /* 0x007fea0003800000 */
.L_x_916:
[----:B------:R-:W-:Y:S05]  /*cd70*/  BSYNC B0 ;  /* 0x0000000000007941 */ /* 0x000fea0003800000 */
.L_x_915:
[----:B------:R-:W-:Y:S05]  /*cd80*/  BRA `(.L_x_917) ;  /* 0xffffff6c00e47947 */ /* 0x000fea000383ffff */
.L_x_756:
[----:B------:R-:W-:Y:S01]  /*cd90*/  BSSY B0, `(.L_x_918) ;  /* 0x0000007000007945 */ /* 0x000fe20003800000 */
[----:B------:R-:W-:Y:S02]  /*cda0*/  IMAD.MOV.U32 R7, RZ, RZ, R41 ;  /* 0x000000ffff077224 */ /* 0x000fe400078e0029 */
[----:B------:R-:W-:Y:S02]  /*cdb0*/  IMAD.MOV.U32 R4, RZ, RZ, 0x8 ;  /* 0x00000008ff047424 */ /* 0x000fe400078e00ff */
[----:B------:R-:W-:-:S07]  /*cdc0*/  IMAD.MOV.U32 R34, RZ, RZ, -0x1 ;  /* 0xffffffffff227424 */ /* 0x000fce00078e00ff */
[----:B------:R-:W-:Y:S05]  /*cdd0*/  WARPSYNC.COLLECTIVE R34, `(.L_x_919) ;  /* 0x0000000022087348 */ /* 0x000fea0003c00000 */
[----:B------:R0:W1:Y:S02]  /*cde0*/  SHFL.DOWN P4, R6, R7, R4, R33 ;  /* 0x0800000407067389 */ /* 0x0000640000080021 */
[----:B01----:R-:W-:Y:S05]  /*cdf0*/  ENDCOLLECTIVE ;  /* 0x000000000000791b */ /* 0x003fea0003800000 */
.L_x_919:
[----:B------:R-:W-:Y:S05]  /*ce00*/  BSYNC B0 ;  /* 0x0000000000007941 */ /* 0x000fea0003800000 */
.L_x_918:
[----:B------:R-:W-:Y:S02]  /*ce10*/  IMAD.MOV.U32 R7, RZ, RZ, R42 ;  /* 0x000000ffff077224 */ /* 0x000fe400078e002a */
[----:B------:R-:W-:Y:S02]  /*ce20*/  IMAD.MOV.U32 R4, RZ, RZ, 0x8 ;  /* 0x00000008ff047424 */ /* 0x000fe400078e00ff */
[----:B------:R-:W-:Y:S02]  /*ce30*/  IMAD.MOV.U32 R34, RZ, RZ, -0x1 ;  /* 0xffffffffff227424 */ /* 0x000fe400078e00ff */
[----:B------:R-:W-:-:S07]  /*ce40*/  IMAD.MOV.U32 R30, RZ, RZ, R6 ;  /* 0x000000ffff1e7224 */ /* 0x000fce00078e0006 */
[----:B------:R-:W-:Y:S05]  /*ce50*/  WARPSYNC.COLLECTIVE R34, `(.L_x_920) ;  /* 0x0000000022087348 */ /* 0x000fea0003c00000 */
[----:B------:R0:W1:Y:S02]  /*ce60*/  SHFL.DOWN P4, R6, R7, R4, R33 ;  /* 0x0800000407067389 */ /* 0x0000640000080021 */
[----:B01----:R-:W-:Y:S05]  /*ce70*/  ENDCOLLECTIVE ;  /* 0x000000000000791b */ /* 0x003fea0003800000 */
.L_x_920:
[----:B------:R-:W-:Y:S02]  /*ce80*/  IMAD.MOV.U32 R7, RZ, RZ, R40 ;  /* 0x000000ffff077224 */ /* 0x000fe400078e0028 */
[----:B------:R-:W-:-:S07]  /*ce90*/  IMAD.MOV.U32 R31, RZ, RZ, R6 ;  /* 0x000000ffff1f7224 */ /* 0x000fce00078e0006 */
[----:B------:R-:W-:Y:S05]  /*cea0*/  WARPSYNC.COLLECTIVE R34, `(.L_x_921) ;  /* 0x0000000022087348 */ /* 0x000fea0003c00000 */
[----:B------:R0:W1:Y:S02]  /*ceb0*/  SHFL.DOWN P4, R6, R7, R4, R33 ;  /* 0x0800000407067389 */ /* 0x0000640000080021 */
[----:B01----:R-:W-:Y:S05]  /*cec0*/  ENDCOLLECTIVE ;  /* 0x000000000000791b */ /* 0x003fea0003800000 */
.L_x_921:
[----:B------:R-:W-:Y:S05]  /*ced0*/  BRA `(.L_x_922) ;  /* 0xffffff6c00b07947 */ /* 0x000fea000383ffff */
.L_x_757:
[----:B------:R-:W-:Y:S01]  /*cee0*/  BSSY B0, `(.L_x_923) ;  /* 0x0000006000007945 */ /* 0x000fe20003800000 */
[----:B------:R-:W-:Y:S02]  /*cef0*/  IMAD.MOV.U32 R4, RZ, RZ, 0x8 ;  /* 0x00000008ff047424 */ /* 0x000fe400078e00ff */
[----:B------:R-:W-:-:S07]  /*cf00*/  IMAD.MOV.U32 R34, RZ, RZ, -0x1 ;  /* 0xffffffffff227424 */ /* 0x000fce00078e00ff */
[----:B0-----:R-:W-:Y:S05]  /*cf10*/  WARPSYNC.COLLECTIVE R34, `(.L_x_924) ;  /* 0x0000000022087348 */ /* 0x001fea0003c00000 */
[----:B------:R1:W2:Y:S02]  /*cf20*/  SHFL.DOWN P4, R6, R7, R4, R33 ;  /* 0x0800000407067389 */ /* 0x0002a40000080021 */
[----:B012---:R-:W-:Y:S05]  /*cf30*/  ENDCOLLECTIVE ;  /* 0x000000000000791b */ /* 0x007fea0003800000 */
.L_x_924:
[----:B------:R-:W-:Y:S05]  /*cf40*/  BSYNC B0 ;  /* 0x0000000000007941 */ /* 0x000fea0003800000 */
.L_x_923:
[----:B------:R-:W-:Y:S05]  /*cf50*/  BRA `(.L_x_925) ;  /* 0xffffff6c00b47947 */ /* 0x000fea000383ffff */
.L_x_758:
[----:B------:R-:W-:Y:S01]  /*cf60*/  BSSY B0, `(.L_x_926) ;  /* 0x0000007000007945 */ /* 0x000fe20003800000 */
[----:B------:R-:W-:Y:S02]  /*cf70*/  IMAD.MOV.U32 R7, RZ, RZ, R41 ;  /* 0x000000ffff077224 */ /* 0x000fe400078e0029 */
[----:B------:R-:W-:Y:S02]  /*cf80*/  IMAD.MOV.U32 R4, RZ, RZ, 0x10 ;  /* 0x00000010ff047424 */ /* 0x000fe400078e00ff */
[----:B------:R-:W-:-:S07]  /*cf90*/  IMAD.MOV.U32 R34, RZ, RZ, -0x1 ;  /* 0xffffffffff227424 */ /* 0x000fce00078e00ff */
[----:B------:R-:W-:Y:S05]  /*cfa0*/  WARPSYNC.COLLECTIVE R34, `(.L_x_927) ;  /* 0x0000000022087348 */ /* 0x000fea0003c00000 */
[----:B------:R0:W1:Y:S02]  /*cfb0*/  SHFL.DOWN P4, R6, R7, R4, R33 ;  /* 0x0800000407067389 */ /* 0x0000640000080021 */
[----:B01----:R-:W-:Y:S05]  /*cfc0*/  ENDCOLLECTIVE ;  /* 0x000000000000791b */ /* 0x003fea0003800000 */
.L_x_927:
[----:B------:R-:W-:Y:S05]  /*cfd0*/  BSYNC B0 ;  /* 0x0000000000007941 */ /* 0x000fea0003800000 */
.L_x_926:
[----:B------:R-:W-:Y:S02]  /*cfe0*/  IMAD.MOV.U32 R7, RZ, RZ, R42 ;  /* 0x000000ffff077224 */ /* 0x000fe400078e002a */
[----:B------:R-:W-:Y:S02]  /*cff0*/  IMAD.MOV.U32 R4, RZ, RZ, 0x10 ;  /* 0x00000010ff047424 */ /* 0x000fe400078e00ff */
[----:B------:R-:W-:Y:S02]  /*d000*/  IMAD.MOV.U32 R34, RZ, RZ, -0x1 ;  /* 0xffffffffff227424 */ /* 0x000fe400078e00ff */
[----:B------:R-:W-:-:S07]  /*d010*/  IMAD.MOV.U32 R48, RZ, RZ, R6 ;  /* 0x000000ffff307224 */ /* 0x000fce00078e0006 */
[----:B------:R-:W-:Y:S05]  /*d020*/  WARPSYNC.COLLECTIVE R34, `(.L_x_928) ;  /* 0x0000000022087348 */ /* 0x000fea0003c00000 */
[----:B------:R0:W1:Y:S02]  /*d030*/  SHFL.DOWN P4, R6, R7, R4, R33 ;  /* 0x0800000407067389 */ /* 0x0000640000080021 */
[----:B01----:R-:W-:Y:S05]  /*d040*/  ENDCOLLECTIVE ;  /* 0x000000000000791b */ /* 0x003fea0003800000 */
.L_x_928:
[----:B------:R-:W-:Y:S02]  /*d050*/  IMAD.MOV.U32 R7, RZ, RZ, R40 ;  /* 0x000000ffff077224 */ /* 0x000fe400078e0028 */
[----:B------:R-:W-:-:S07]  /*d060*/  IMAD.MOV.U32 R49, RZ, RZ, R6 ;  /* 0x000000ffff317224 */ /* 0x000fce00078e0006 */
[----:B------:R-:W-:Y:S05]  /*d070*/  WARPSYNC.COLLECTIVE R34, `(.L_x_929) ;  /* 0x0000000022087348 */ /* 0x000fea0003c00000 */
[----:B------:R0:W1:Y:S02]  /*d080*/  SHFL.DOWN P4, R6, R7, R4, R33 ;  /* 0x0800000407067389 */ /* 0x0000640000080021 */
[----:B01----:R-:W-:Y:S05]  /*d090*/  ENDCOLLECTIVE ;  /* 0x000000000000791b */ /* 0x003fea0003800000 */
.L_x_929:
[----:B------:R-:W-:Y:S05]  /*d0a0*/  BRA `(.L_x_930) ;  /* 0xffffff6c00807947 */ /* 0x000fea000383ffff */
.L_x_759:
[----:B------:R-:W-:Y:S01]  /*d0b0*/  BSSY B0, `(.L_x_931) ;  /* 0x0000006000007945 */ /* 0x000fe20003800000 */
[----:B------:R-:W-:Y:S02]  /*d0c0*/  IMAD.MOV.U32 R4, RZ, RZ, 0x10 ;  /* 0x00000010ff047424 */ /* 0x000fe400078e00ff */
[----:B------:R-:W-:-:S07]  /*d0d0*/  IMAD.MOV.U32 R34, RZ, RZ, -0x1 ;  /* 0xffffffffff227424 */ /* 0x000fce00078e00ff */
[----:B0-----:R-:W-:Y:S05]  /*d0e0*/  WARPSYNC.COLLECTIVE R34, `(.L_x_932) ;  /* 0x0000000022087348 */ /* 0x001fea0003c00000 */
[----:B------:R1:W2:Y:S02]  /*d0f0*/  SHFL.DOWN P4, R6, R7, R4, R33 ;  /* 0x0800000407067389 */ /* 0x0002a40000080021 */
[----:B012---:R-:W-:Y:S05]  /*d100*/  ENDCOLLECTIVE ;  /* 0x000000000000791b */ /* 0x007fea0003800000 */
.L_x_932:
[----:B------:R-:W-:Y:S05]  /*d110*/  BSYNC B0 ;  /* 0x0000000000007941 */ /* 0x000fea0003800000 */
.L_x_931:
[----:B------:R-:W-:Y:S05]  /*d120*/  BRA `(.L_x_933) ;  /* 0xffffff6c00907947 */ /* 0x000fea000383ffff */
.L_x_760:
[----:B------:R-:W-:Y:S01]  /*d130*/  BSSY B0, `(.L_x_934) ;  /* 0x0000006000007945 */ /* 0x000fe20003800000 */
[----:B------:R-:W-:Y:S01]  /*d140*/  PLOP3.LUT P5, PT, P0, PT, PT, 0x80, 0x8 ;  /* 0x000000000008781c */ /* 0x000fe200007af070 */
[----:B------:R-:W-:-:S12]  /*d150*/  IMAD.MOV.U32 R34, RZ, RZ, -0x1 ;  /* 0xffffffffff227424 */ /* 0x000fd800078e00ff */
[----:B------:R-:W-:Y:S05]  /*d160*/  WARPSYNC.COLLECTIVE R34, `(.L_x_935) ;  /* 0x0000000022087348 */ /* 0x000fea0003c00000 */
[----:B------:R-:W-:Y:S01]  /*d170*/  VOTE.ALL P5, P5 ;  /* 0x0000000000ff7806 */ /* 0x000fe200028a0000 */
[----:B------:R-:W-:-:S12]  /*d180*/  ENDCOLLECTIVE ;  /* 0x000000000000791b */ /* 0x000fd80003800000 */
.L_x_935:
[----:B------:R-:W-:Y:S05]  /*d190*/  BSYNC B0 ;  /* 0x0000000000007941 */ /* 0x000fea0003800000 */
.L_x_934:
[----:B------:R-:W-:Y:S01]  /*d1a0*/  PLOP3.LUT P0, PT, P5, PT, PT, 0x80, 0x8 ;  /* 0x000000000008781c */ /* 0x000fe20002f0f070 */
[----:B------:R-:W-:-:S12]  /*d1b0*/  BRA `(.L_x_936) ;  /* 0xffffff6c008c7947 */ /* 0x000fd8000383ffff */
.L_x_762:
[----:B------:R-:W-:Y:S01]  /*d1c0*/  BSSY B0, `(.L_x_937) ;  /* 0x0000006000007945 */ /* 0x000fe20003800000 */
[----:B------:R-:W-:Y:S01]  /*d1d0*/  PLOP3.LUT P4, PT, P0, PT, PT, 0x8, 0x80 ;  /* 0x000000000080781c */ /* 0x000fe2000078e170 */
[----:B------:R-:W-:-:S12]  /*d1e0*/  IMAD.MOV.U32 R34, RZ, RZ, -0x1 ;  /* 0xffffffffff227424 */ /* 0x000fd800078e00ff */
[----:B------:R-:W-:Y:S05]  /*d1f0*/  WARPSYNC.COLLECTIVE R34, `(.L_x_938) ;  /* 0x0000000022087348 */ /* 0x000fea0003c00000 */
[----:B------:R-:W-:Y:S01]  /*d200*/  VOTE.ANY P4, P4 ;  /* 0x0000000000ff7806 */ /* 0x000fe20002080100 */
[----:B------:R-:W-:-:S12]  /*d210*/  ENDCOLLECTIVE ;  /* 0x000000000000791b */ /* 0x000fd80003800000 */
.L_x_938:
[----:B------:R-:W-:Y:S05]  /*d220*/  BSYNC B0 ;  /* 0x0000000000007941 */ /* 0x000fea0003800000 */
.L_x_937:
[----:B------:R-:W-:Y:S01]  /*d230*/  PLOP3.LUT P0, PT, P4, PT, PT, 0x80, 0x8 ;  /* 0x000000000008781c */ /* 0x000fe2000270f070 */
[----:B------:R-:W-:-:S12]  /*d240*/  BRA `(.L_x_939) ;  /* 0xffffff6c00887947 */ /* 0x000fd8000383ffff */
.L_x_764:
[----:B------:R-:W-:Y:S01]  /*d250*/  BSSY B0, `(.L_x_940) ;  /* 0x0000006000007945 */ /* 0x000fe20003800000 */
[----:B------:R-:W-:Y:S01]  /*d260*/  PLOP3.LUT P4, PT, P0, PT, PT, 0x8, 0x80 ;  /* 0x000000000080781c */ /* 0x000fe2000078e170 */
[----:B------:R-:W-:-:S12]  /*d270*/  IMAD.MOV.U32 R34, RZ, RZ, -0x1 ;  /* 0xffffffffff227424 */ /* 0x000fd800078e00ff */
[----:B------:R-:W-:Y:S05]  /*d280*/  WARPSYNC.COLLECTIVE R34, `(.L_x_941) ;  /* 0x0000000022087348 */ /* 0x000fea0003c00000 */
[----:B------:R-:W-:Y:S01]  /*d290*/  VOTE.ANY R34, PT, P4 ;  /* 0x0000000000227806 */ /* 0x000fe200020e0100 */
[----:B------:R-:W-:Y:S06]  /*d2a0*/  ENDCOLLECTIVE ;  /* 0x000000000000791b */ /* 0x000fec0003800000 */
.L_x_941:
[----:B------:R-:W-:Y:S05]  /*d2b0*/  BSYNC B0 ;  /* 0x0000000000007941 */ /* 0x000fea0003800000 */
.L_x_940:
        /* <DEDUP_REMOVED lines=10> */
.L_x_942:
[----:B------:R-:W-:Y:S02]  /*d360*/  IMAD.MOV.U32 R7, RZ, RZ, R51 ;  /* 0x000000ffff077224 */ /* 0x000fe400078e0033 */
[----:B------:R-:W-:-:S07]  /*d370*/  IMAD.MOV.U32 R53, RZ, RZ, R6 ;  /* 0x000000ffff357224 */ /* 0x000fce00078e0006 */
[----:B------:R-:W-:Y:S05]  /*d380*/  WARPSYNC.COLLECTIVE R34, `(.L_x_943) ;  /* 0x0000000022087348 */ /* 0x000fea0003c00000 */
[----:B------:R0:W1:Y:S02]  /*d390*/  SHFL.DOWN P4, R6, R7, R4, R33 ;  /* 0x0800000407067389 */ /* 0x0000640000080021 */
[----:B01----:R-:W-:Y:S05]  /*d3a0*/  ENDCOLLECTIVE ;  /* 0x000000000000791b */ /* 0x003fea0003800000 */
.L_x_943:
[----:B------:R-:W-:Y:S02]  /*d3b0*/  IMAD.MOV.U32 R7, RZ, RZ, R48 ;  /* 0x000000ffff077224 */ /* 0x000fe400078e0030 */
[----:B------:R-:W-:-:S07]  /*d3c0*/  IMAD.MOV.U32 R50, RZ, RZ, R6 ;  /* 0x000000ffff327224 */ /* 0x000fce00078e0006 */
[----:B------:R-:W-:Y:S05]  /*d3d0*/  WARPSYNC.COLLECTIVE R34, `(.L_x_944) ;  /* 0x0000000022087348 */ /* 0x000fea0003c00000 */
[----:B------:R0:W1:Y:S02]  /*d3e0*/  SHFL.DOWN P4, R6, R7, R4, R33 ;  /* 0x0800000407067389 */ /* 0x0000640000080021 */
[----:B01----:R-:W-:Y:S05]  /*d3f0*/  ENDCOLLECTIVE ;  /* 0x000000000000791b */ /* 0x003fea0003800000 */
.L_x_944:
[----:B------:R-:W-:Y:S01]  /*d400*/  IMAD.MOV.U32 R52, RZ, RZ, R6 ;  /* 0x000000ffff347224 */ /* 0x000fe200078e0006 */
[----:B------:R-:W-:Y:S06]  /*d410*/  BRA `(.L_x_945) ;  /* 0xffffff6c00507947 */ /* 0x000fec000383ffff */
.L_x_765:
[----:B------:R-:W-:Y:S01]  /*d420*/  BSSY B0, `(.L_x_946) ;  /* 0x0000006000007945 */ /* 0x000fe20003800000 */
[----:B------:R-:W-:Y:S02]  /*d430*/  IMAD.MOV.U32 R4, RZ, RZ, 0x1 ;  /* 0x00000001ff047424 */ /* 0x000fe400078e00ff */
[----:B------:R-:W-:-:S07]  /*d440*/  IMAD.MOV.U32 R34, RZ, RZ, -0x1 ;  /* 0xffffffffff227424 */ /* 0x000fce00078e00ff */
[----:B--23--:R-:W-:Y:S05]  /*d450*/  WARPSYNC.COLLECTIVE R34, `(.L_x_947) ;  /* 0x0000000022087348 */ /* 0x00cfea0003c00000 */
[----:B------:R0:W1:Y:S02]  /*d460*/  SHFL.DOWN P4, R6, R7, R4, R33 ;  /* 0x0800000407067389 */ /* 0x0000640000080021 */
[----:B0123--:R-:W-:Y:S05]  /*d470*/  ENDCOLLECTIVE ;  /* 0x000000000000791b */ /* 0x00ffea0003800000 */
.L_x_947:
[----:B------:R-:W-:Y:S05]  /*d480*/  BSYNC B0 ;  /* 0x0000000000007941 */ /* 0x000fea0003800000 */
.L_x_946:
[----:B------:R-:W-:Y:S05]  /*d490*/  BRA `(.L_x_948) ;  /* 0xffffff6c00487947 */ /* 0x000fea000383ffff */
.L_x_766:
[----:B------:R-:W-:Y:S01]  /*d4a0*/  BSSY B0, `(.L_x_949) ;  /* 0x0000007000007945 */ /* 0x000fe20003800000 */
[----:B------:R-:W-:Y:S02]  /*d4b0*/  IMAD.MOV.U32 R7, RZ, RZ, R32 ;  /* 0x000000ffff077224 */ /* 0x000fe400078e0020 */
[----:B------:R-:W-:Y:S02]  /*d4c0*/  IMAD.MOV.U32 R4, RZ, RZ, 0x2 ;  /* 0x00000002ff047424 */ /* 0x000fe400078e00ff */
[----:B------:R-:W-:-:S07]  /*d4d0*/  IMAD.MOV.U32 R34, RZ, RZ, -0x1 ;  /* 0xffffffffff227424 */ /* 0x000fce00078e00ff */
[----:B------:R-:W-:Y:S05]  /*d4e0*/  WARPSYNC.COLLECTIVE R34, `(.L_x_950) ;  /* 0x0000000022087348 */ /* 0x000fea0003c00000 */
[----:B------:R0:W1:Y:S02]  /*d4f0*/  SHFL.DOWN P4, R6, R7, R4, R33 ;  /* 0x0800000407067389 */ /* 0x0000640000080021 */
[----:B01----:R-:W-:Y:S05]  /*d500*/  ENDCOLLECTIVE ;  /* 0x000000000000791b */ /* 0x003fea0003800000 */
.L_x_950:
[----:B------:R-:W-:Y:S05]  /*d510*/  BSYNC B0 ;  /* 0x0000000000007941 */ /* 0x000fea0003800000 */
.L_x_949:
[----:B------:R-:W-:Y:S02]  /*d520*/  IMAD.MOV.U32 R7, RZ, RZ, R51 ;  /* 0x000000ffff077224 */ /* 0x000fe400078e0033 */
[----:B------:R-:W-:Y:S02]  /*d530*/  IMAD.MOV.U32 R4, RZ, RZ, 0x2 ;  /* 0x00000002ff047424 */ /* 0x000fe400078e00ff */
[----:B------:R-:W-:Y:S02]  /*d540*/  IMAD.MOV.U32 R34, RZ, RZ, -0x1 ;  /* 0xffffffffff227424 */ /* 0x000fe400078e00ff */
[----:B------:R-:W-:-:S07]  /*d550*/  IMAD.MOV.U32 R53, RZ, RZ, R6 ;  /* 0x000000ffff357224 */ /* 0x000fce00078e0006 */
[----:B------:R-:W-:Y:S05]  /*d560*/  WARPSYNC.COLLECTIVE R34, `(.L_x_951) ;  /* 0x0000000022087348 */ /* 0x000fea0003c00000 */
[----:B------:R0:W1:Y:S02]  /*d570*/  SHFL.DOWN P4, R6, R7, R4, R33 ;  /* 0x0800000407067389 */ /* 0x0000640000080021 */
[----:B01----:R-:W-:Y:S05]  /*d580*/  ENDCOLLECTIVE ;  /* 0x000000000000791b */ /* 0x003fea0003800000 */
.L_x_951:
[----:B------:R-:W-:Y:S02]  /*d590*/  IMAD.MOV.U32 R7, RZ, RZ, R48 ;  /* 0x000000ffff077224 */ /* 0x000fe400078e0030 */
[----:B------:R-:W-:-:S07]  /*d5a0*/  IMAD.MOV.U32 R50, RZ, RZ, R6 ;  /* 0x000000ffff327224 */ /* 0x000fce00078e0006 */
[----:B------:R-:W-:Y:S05]  /*d5b0*/  WARPSYNC.COLLECTIVE R34, `(.L_x_952) ;  /* 0x0000000022087348 */ /* 0x000fea0003c00000 */
[----:B------:R0:W1:Y:S02]  /*d5c0*/  SHFL.DOWN P4, R6, R7, R4, R33 ;  /* 0x0800000407067389 */ /* 0x0000640000080021 */
[----:B01----:R-:W-:Y:S05]  /*d5d0*/  ENDCOLLECTIVE ;  /* 0x000000000000791b */ /* 0x003fea0003800000 */
.L_x_952:
[----:B------:R-:W-:Y:S01]  /*d5e0*/  IMAD.MOV.U32 R52, RZ, RZ, R6 ;  /* 0x000000ffff347224 */ /* 0x000fe200078e0006 */
[----:B------:R-:W-:Y:S06]  /*d5f0*/  BRA `(.L_x_953) ;  /* 0xffffff6c00187947 */ /* 0x000fec000383ffff */
.L_x_767:
[----:B------:R-:W-:Y:S01]  /*d600*/  BSSY B0, `(.L_x_954) ;  /* 0x0000006000007945 */ /* 0x000fe20003800000 */
[----:B------:R-:W-:Y:S02]  /*d610*/  IMAD.MOV.U32 R4, RZ, RZ, 0x2 ;  /* 0x00000002ff047424 */ /* 0x000fe400078e00ff */
[----:B------:R-:W-:-:S07]  /*d620*/  IMAD.MOV.U32 R34, RZ, RZ, -0x1 ;  /* 0xffffffffff227424 */ /* 0x000fce00078e00ff */
[----:B--23--:R-:W-:Y:S05]  /*d630*/  WARPSYNC.COLLECTIVE R34, `(.L_x_955) ;  /* 0x0000000022087348 */ /* 0x00cfea0003c00000 */
[----:B------:R0:W1:Y:S02]  /*d640*/  SHFL.DOWN P4, R6, R7, R4, R33 ;  /* 0x0800000407067389 */ /* 0x0000640000080021 */
[----:B0123--:R-:W-:Y:S05]  /*d650*/  ENDCOLLECTIVE ;  /* 0x000000000000791b */ /* 0x00ffea0003800000 */
.L_x_955:
[----:B------:R-:W-:Y:S05]  /*d660*/  BSYNC B0 ;  /* 0x0000000000007941 */ /* 0x000fea0003800000 */
.L_x_954:
[----:B------:R-:W-:Y:S05]  /*d670*/  BRA `(.L_x_956) ;  /* 0xffffff6c00107947 */ /* 0x000fea000383ffff */
.L_x_768:
[----:B------:R-:W-:Y:S01]  /*d680*/  BSSY B0, `(.L_x_957) ;  /* 0x0000007000007945 */ /* 0x000fe20003800000 */
[----:B------:R-:W-:Y:S02]  /*d690*/  IMAD.MOV.U32 R7, RZ, RZ, R32 ;  /* 0x000000ffff077224 */ /* 0x000fe400078e0020 */
[----:B------:R-:W-:Y:S02]  /*d6a0*/  IMAD.MOV.U32 R4, RZ, RZ, 0x4 ;  /* 0x00000004ff047424 */ /* 0x000fe400078e00ff */
[----:B------:R-:W-:-:S07]  /*d6b0*/  IMAD.MOV.U32 R34, RZ, RZ, -0x1 ;  /* 0xffffffffff227424 */ /* 0x000fce00078e00ff */
[----:B------:R-:W-:Y:S05]  /*d6c0*/  WARPSYNC.COLLECTIVE R34, `(.L_x_958) ;  /* 0x0000000022087348 */ /* 0x000fea0003c00000 */
[----:B------:R0:W1:Y:S02]  /*d6d0*/  SHFL.DOWN P4, R6, R7, R4, R33 ;  /* 0x0800000407067389 */ /* 0x0000640000080021 */
[----:B01----:R-:W-:Y:S05]  /*d6e0*/  ENDCOLLECTIVE ;  /* 0x000000000000791b */ /* 0x003fea0003800000 */
.L_x_958:
[----:B------:R-:W-:Y:S05]  /*d6f0*/  BSYNC B0 ;  /* 0x0000000000007941 */ /* 0x000fea0003800000 */
.L_x_957:
[----:B------:R-:W-:Y:S02]  /*d700*/  IMAD.MOV.U32 R7, RZ, RZ, R51 ;  /* 0x000000ffff077224 */ /* 0x000fe400078e0033 */
[----:B------:R-:W-:Y:S02]  /*d710*/  IMAD.MOV.U32 R4, RZ, RZ, 0x4 ;  /* 0x00000004ff047424 */ /* 0x000fe400078e00ff */
[----:B------:R-:W-:Y:S02]  /*d720*/  IMAD.MOV.U32 R34, RZ, RZ, -0x1 ;  /* 0xffffffffff227424 */ /* 0x000fe400078e00ff */
[----:B------:R-:W-:-:S07]  /*d730*/  IMAD.MOV.U32 R53, RZ, RZ, R6 ;  /* 0x000000ffff357224 */ /* 0x000fce00078e0006 */
[----:B------:R-:W-:Y:S05]  /*d740*/  WARPSYNC.COLLECTIVE R34, `(.L_x_959) ;  /* 0x0000000022087348 */ /* 0x000fea0003c00000 */
[----:B------:R0:W1:Y:S02]  /*d750*/  SHFL.DOWN P4, R6, R7, R4, R33 ;  /* 0x0800000407067389 */ /* 0x0000640000080021 */
[----:B01----:R-:W-:Y:S05]  /*d760*/  ENDCOLLECTIVE ;  /* 0x000000000000791b */ /* 0x003fea0003800000 */
.L_x_959:
[----:B------:R-:W-:Y:S02]  /*d770*/  IMAD.MOV.U32 R7, RZ, RZ, R48 ;  /* 0x000000ffff077224 */ /* 0x000fe400078e0030 */
[----:B------:R-:W-:-:S07]  /*d780*/  IMAD.MOV.U32 R50, RZ, RZ, R6 ;  /* 0x000000ffff327224 */ /* 0x000fce00078e0006 */
[----:B------:R-:W-:Y:S05]  /*d790*/  WARPSYNC.COLLECTIVE R34, `(.L_x_960) ;  /* 0x0000000022087348 */ /* 0x000fea0003c00000 */
[----:B------:R0:W1:Y:S02]  /*d7a0*/  SHFL.DOWN P4, R6, R7, R4, R33 ;  /* 0x0800000407067389 */ /* 0x0000640000080021 */
[----:B01----:R-:W-:Y:S05]  /*d7b0*/  ENDCOLLECTIVE ;  /* 0x000000000000791b */ /* 0x003fea0003800000 */
.L_x_960:
[----:B------:R-:W-:Y:S01]  /*d7c0*/  IMAD.MOV.U32 R52, RZ, RZ, R6 ;  /* 0x000000ffff347224 */ /* 0x000fe200078e0006 */
[----:B------:R-:W-:Y:S06]  /*d7d0*/  BRA `(.L_x_961) ;  /* 0xffffff6800e07947 */ /* 0x000fec000383ffff */
.L_x_769:
[----:B------:R-:W-:Y:S01]  /*d7e0*/  BSSY B0, `(.L_x_962) ;  /* 0x0000006000007945 */ /* 0x000fe20003800000 */
[----:B------:R-:W-:Y:S02]  /*d7f0*/  IMAD.MOV.U32 R4, RZ, RZ, 0x4 ;  /* 0x00000004ff047424 */ /* 0x000fe400078e00ff */
[----:B------:R-:W-:-:S07]  /*d800*/  IMAD.MOV.U32 R34, RZ, RZ, -0x1 ;  /* 0xffffffffff227424 */ /* 0x000fce00078e00ff */
[----:B--23--:R-:W-:Y:S05]  /*d810*/  WARPSYNC.COLLECTIVE R34, `(.L_x_963) ;  /* 0x0000000022087348 */ /* 0x00cfea0003c00000 */
[----:B------:R0:W1:Y:S02]  /*d820*/  SHFL.DOWN P4, R6, R7, R4, R33 ;  /* 0x0800000407067389 */ /* 0x0000640000080021 */
[----:B0123--:R-:W-:Y:S05]  /*d830*/  ENDCOLLECTIVE ;  /* 0x000000000000791b */ /* 0x00ffea0003800000 */
.L_x_963:
[----:B------:R-:W-:Y:S05]  /*d840*/  BSYNC B0 ;  /* 0x0000000000007941 */ /* 0x000fea0003800000 */
.L_x_962:
[----:B------:R-:W-:Y:S05]  /*d850*/  BRA `(.L_x_964) ;  /* 0xffffff6800d87947 */ /* 0x000fea000383ffff */
.L_x_770:
[----:B------:R-:W-:Y:S01]  /*d860*/  BSSY B0, `(.L_x_965) ;  /* 0x0000007000007945 */ /* 0x000fe20003800000 */
[----:B------:R-:W-:Y:S02]  /*d870*/  IMAD.MOV.U32 R7, RZ, RZ, R32 ;  /* 0x000000ffff077224 */ /* 0x000fe400078e0020 */
[----:B------:R-:W-:Y:S02]  /*d880*/  IMAD.MOV.U32 R4, RZ, RZ, 0x8 ;  /* 0x00000008ff047424 */ /* 0x000fe400078e00ff */
[----:B------:R-:W-:-:S07]  /*d890*/  IMAD.MOV.U32 R34, RZ, RZ, -0x1 ;  /* 0xffffffffff227424 */ /* 0x000fce00078e00ff */
[----:B------:R-:W-:Y:S05]  /*d8a0*/  WARPSYNC.COLLECTIVE R34, `(.L_x_966) ;  /* 0x0000000022087348 */ /* 0x000fea0003c00000 */
[----:B------:R0:W1:Y:S02]  /*d8b0*/  SHFL.DOWN P4, R6, R7, R4, R33 ;  /* 0x0800000407067389 */ /* 0x0000640000080021 */
[----:B01----:R-:W-:Y:S05]  /*d8c0*/  ENDCOLLECTIVE ;  /* 0x000000000000791b */ /* 0x003fea0003800000 */
.L_x_966:
[----:B------:R-:W-:Y:S05]  /*d8d0*/  BSYNC B0 ;  /* 0x0000000000007941 */ /* 0x000fea0003800000 */
.L_x_965:
[----:B------:R-:W-:Y:S02]  /*d8e0*/  IMAD.MOV.U32 R7, RZ, RZ, R51 ;  /* 0x000000ffff077224 */ /* 0x000fe400078e0033 */
[----:B------:R-:W-:Y:S02]  /*d8f0*/  IMAD.MOV.U32 R4, RZ, RZ, 0x8 ;  /* 0x00000008ff047424 */ /* 0x000fe400078e00ff */
[----:B------:R-:W-:Y:S02]  /*d900*/  IMAD.MOV.U32 R34, RZ, RZ, -0x1 ;  /* 0xffffffffff227424 */ /* 0x000fe400078e00ff */
[----:B------:R-:W-:-:S07]  /*d910*/  IMAD.MOV.U32 R53, RZ, RZ, R6 ;  /* 0x000000ffff357224 */ /* 0x000fce00078e0006 */
[----:B------:R-:W-:Y:S05]  /*d920*/  WARPSYNC.COLLECTIVE R34, `(.L_x_967) ;  /* 0x0000000022087348 */ /* 0x000fea0003c00000 */
[----:B------:R0:W1:Y:S02]  /*d930*/  SHFL.DOWN P4, R6, R7, R4, R33 ;  /* 0x0800000407067389 */ /* 0x0000640000080021 */
[----:B01----:R-:W-:Y:S05]  /*d940*/  ENDCOLLECTIVE ;  /* 0x000000000000791b */ /* 0x003fea0003800000 */
.L_x_967:
[----:B------:R-:W-:Y:S02]  /*d950*/  IMAD.MOV.U32 R7, RZ, RZ, R48 ;  /* 0x000000ffff077224 */ /* 0x000fe400078e0030 */
[----:B------:R-:W-:-:S07]  /*d960*/  IMAD.MOV.U32 R50, RZ, RZ, R6 ;  /* 0x000000ffff327224 */ /* 0x000fce00078e0006 */
[----:B------:R-:W-:Y:S05]  /*d970*/  WARPSYNC.COLLECTIVE R34, `(.L_x_968) ;  /* 0x0000000022087348 */ /* 0x000fea0003c00000 */
[----:B------:R0:W1:Y:S02]  /*d980*/  SHFL.DOWN P4, R6, R7, R4, R33 ;  /* 0x0800000407067389 */ /* 0x0000640000080021 */
[----:B01----:R-:W-:Y:S05]  /*d990*/  ENDCOLLECTIVE ;  /* 0x000000000000791b */ /* 0x003fea0003800000 */
.L_x_968:
[----:B------:R-:W-:Y:S01]  /*d9a0*/  IMAD.MOV.U32 R52, RZ, RZ, R6 ;  /* 0x000000ffff347224 */ /* 0x000fe200078e0006 */
[----:B------:R-:W-:Y:S06]  /*d9b0*/  BRA `(.L_x_969) ;  /* 0xffffff6800a87947 */ /* 0x000fec000383ffff */
.L_x_771:
[----:B------:R-:W-:Y:S01]  /*d9c0*/  BSSY B0, `(.L_x_970) ;  /* 0x0000006000007945 */ /* 0x000fe20003800000 */
[----:B------:R-:W-:Y:S02]  /*d9d0*/  IMAD.MOV.U32 R4, RZ, RZ, 0x8 ;  /* 0x00000008ff047424 */ /* 0x000fe400078e00ff */
[----:B------:R-:W-:-:S07]  /*d9e0*/  IMAD.MOV.U32 R34, RZ, RZ, -0x1 ;  /* 0xffffffffff227424 */ /* 0x000fce00078e00ff */
[----:B--23--:R-:W-:Y:S05]  /*d9f0*/  WARPSYNC.COLLECTIVE R34, `(.L_x_971) ;  /* 0x0000000022087348 */ /* 0x00cfea0003c00000 */
[----:B------:R0:W1:Y:S02]  /*da00*/  SHFL.DOWN P4, R6, R7, R4, R33 ;  /* 0x0800000407067389 */ /* 0x0000640000080021 */
[----:B0123--:R-:W-:Y:S05]  /*da10*/  ENDCOLLECTIVE ;  /* 0x000000000000791b */ /* 0x00ffea0003800000 */
.L_x_971:
[----:B------:R-:W-:Y:S05]  /*da20*/  BSYNC B0 ;  /* 0x0000000000007941 */ /* 0x000fea0003800000 */
.L_x_970:
[----:B------:R-:W-:Y:S05]  /*da30*/  BRA `(.L_x_972) ;  /* 0xffffff6800a07947 */ /* 0x000fea000383ffff */
.L_x_772:
[----:B------:R-:W-:Y:S01]  /*da40*/  BSSY B0, `(.L_x_973) ;  /* 0x0000007000007945 */ /* 0x000fe20003800000 */
[----:B------:R-:W-:Y:S02]  /*da50*/  IMAD.MOV.U32 R7, RZ, RZ, R32 ;  /* 0x000000ffff077224 */ /* 0x000fe400078e0020 */
[----:B------:R-:W-:Y:S02]  /*da60*/  IMAD.MOV.U32 R4, RZ, RZ, 0x10 ;  /* 0x00000010ff047424 */ /* 0x000fe400078e00ff */
[----:B------:R-:W-:-:S07]  /*da70*/  IMAD.MOV.U32 R34, RZ, RZ, -0x1 ;  /* 0xffffffffff227424 */ /* 0x000fce00078e00ff */
[----:B------:R-:W-:Y:S05]  /*da80*/  WARPSYNC.COLLECTIVE R34, `(.L_x_974) ;  /* 0x0000000022087348 */ /* 0x000fea0003c00000 */
[----:B------:R0:W1:Y:S02]  /*da90*/  SHFL.DOWN P4, R6, R7, R4, R33 ;  /* 0x0800000407067389 */ /* 0x0000640000080021 */
[----:B01----:R-:W-:Y:S05]  /*daa0*/  ENDCOLLECTIVE ;  /* 0x000000000000791b */ /* 0x003fea0003800000 */
.L_x_974:
[----:B------:R-:W-:Y:S05]  /*dab0*/  BSYNC B0 ;  /* 0x0000000000007941 */ /* 0x000fea0003800000 */
.L_x_973:
[----:B------:R-:W-:Y:S02]  /*dac0*/  IMAD.MOV.U32 R7, RZ, RZ, R51 ;  /* 0x000000ffff077224 */ /* 0x000fe400078e0033 */
[----:B------:R-:W-:Y:S02]  /*dad0*/  IMAD.MOV.U32 R4, RZ, RZ, 0x10 ;  /* 0x00000010ff047424 */ /* 0x000fe400078e00ff */
[----:B------:R-:W-:Y:S02]  /*dae0*/  IMAD.MOV.U32 R34, RZ, RZ, -0x1 ;  /* 0xffffffffff227424 */ /* 0x000fe400078e00ff */
[----:B------:R-:W-:-:S07]  /*daf0*/  IMAD.MOV.U32 R53, RZ, RZ, R6 ;  /* 0x000000ffff357224 */ /* 0x000fce00078e0006 */
[----:B------:R-:W-:Y:S05]  /*db00*/  WARPSYNC.COLLECTIVE R34, `(.L_x_975) ;  /* 0x0000000022087348 */ /* 0x000fea0003c00000 */
[----:B------:R0:W1:Y:S02]  /*db10*/  SHFL.DOWN P4, R6, R7, R4, R33 ;  /* 0x0800000407067389 */ /* 0x0000640000080021 */
[----:B01----:R-:W-:Y:S05]  /*db20*/  ENDCOLLECTIVE ;  /* 0x000000000000791b */ /* 0x003fea0003800000 */
.L_x_975:
[----:B------:R-:W-:Y:S02]  /*db30*/  IMAD.MOV.U32 R7, RZ, RZ, R48 ;  /* 0x000000ffff077224 */ /* 0x000fe400078e0030 */
[----:B------:R-:W-:-:S07]  /*db40*/  IMAD.MOV.U32 R50, RZ, RZ, R6 ;  /* 0x000000ffff327224 */ /* 0x000fce00078e0006 */
[----:B------:R-:W-:Y:S05]  /*db50*/  WARPSYNC.COLLECTIVE R34, `(.L_x_976) ;  /* 0x0000000022087348 */ /* 0x000fea0003c00000 */
[----:B------:R0:W1:Y:S02]  /*db60*/  SHFL.DOWN P4, R6, R7, R4, R33 ;  /* 0x0800000407067389 */ /* 0x0000640000080021 */
[----:B01----:R-:W-:Y:S05]  /*db70*/  ENDCOLLECTIVE ;  /* 0x000000000000791b */ /* 0x003fea0003800000 */
.L_x_976:
[----:B------:R-:W-:Y:S05]  /*db80*/  BRA `(.L_x_977) ;  /* 0xffffff6800747947 */ /* 0x000fea000383ffff */
.L_x_773:
[----:B------:R-:W-:Y:S01]  /*db90*/  BSSY B0, `(.L_x_978) ;  /* 0x0000006000007945 */ /* 0x000fe20003800000 */
[----:B------:R-:W-:Y:S02]  /*dba0*/  IMAD.MOV.U32 R4, RZ, RZ, 0x10 ;  /* 0x00000010ff047424 */ /* 0x000fe400078e00ff */
[----:B------:R-:W-:-:S07]  /*dbb0*/  IMAD.MOV.U32 R34, RZ, RZ, -0x1 ;  /* 0xffffffffff227424 */ /* 0x000fce00078e00ff */
[----:B------:R-:W-:Y:S05]  /*dbc0*/  WARPSYNC.COLLECTIVE R34, `(.L_x_979) ;  /* 0x0000000022087348 */ /* 0x000fea0003c00000 */
[----:B------:R0:W1:Y:S02]  /*dbd0*/  SHFL.DOWN P4, R6, R7, R4, R33 ;  /* 0x0800000407067389 */ /* 0x0000640000080021 */
[----:B01----:R-:W-:Y:S05]  /*dbe0*/  ENDCOLLECTIVE ;  /* 0x000000000000791b */ /* 0x003fea0003800000 */
.L_x_979:
[----:B------:R-:W-:Y:S05]  /*dbf0*/  BSYNC B0 ;  /* 0x0000000000007941 */ /* 0x000fea0003800000 */
.L_x_978:
[----:B------:R-:W-:Y:S05]  /*dc00*/  BRA `(.L_x_980) ;  /* 0xffffff6800947947 */ /* 0x000fea000383ffff */
.L_x_774:
[----:B------:R-:W-:Y:S01]  /*dc10*/  BSSY B0, `(.L_x_981) ;  /* 0x0000006000007945 */ /* 0x000fe20003800000 */
[----:B------:R-:W-:Y:S01]  /*dc20*/  PLOP3.LUT P5, PT, P0, PT, PT, 0x80, 0x8 ;  /* 0x000000000008781c */ /* 0x000fe200007af070 */
[----:B------:R-:W-:-:S12]  /*dc30*/  IMAD.MOV.U32 R34, RZ, RZ, -0x1 ;  /* 0xffffffffff227424 */ /* 0x000fd800078e00ff */
[----:B------:R-:W-:Y:S05]  /*dc40*/  WARPSYNC.COLLECTIVE R34, `(.L_x_982) ;  /* 0x0000000022087348 */ /* 0x000fea0003c00000 */
[----:B------:R-:W-:Y:S01]  /*dc50*/  VOTE.ALL P5, P5 ;  /* 0x0000000000ff7806 */ /* 0x000fe200028a0000 */
[----:B------:R-:W-:-:S12]  /*dc60*/  ENDCOLLECTIVE ;  /* 0x000000000000791b */ /* 0x000fd80003800000 */
.L_x_982:
[----:B------:R-:W-:Y:S05]  /*dc70*/  BSYNC B0 ;  /* 0x0000000000007941 */ /* 0x000fea0003800000 */
.L_x_981:
[----:B------:R-:W-:Y:S01]  /*dc80*/  PLOP3.LUT P0, PT, P5, PT, PT, 0x80, 0x8 ;  /* 0x000000000008781c */ /* 0x000fe20002f0f070 */
[----:B------:R-:W-:-:S12]  /*dc90*/  BRA `(.L_x_983) ;  /* 0xffffff6800887947 */ /* 0x000fd8000383ffff */
.L_x_832:
[----:B------:R-:W-:Y:S01]  /*dca0*/  BSSY B0, `(.L_x_984) ;  /* 0x0000006000007945 */ /* 0x000fe20003800000 */
[----:B------:R-:W-:Y:S01]  /*dcb0*/  PLOP3.LUT P4, PT, P4, PT, PT, 0x8, 0x80 ;  /* 0x000000000080781c */ /* 0x000fe2000278e170 */
[----:B------:R-:W-:-:S12]  /*dcc0*/  IMAD.MOV.U32 R34, RZ, RZ, -0x1 ;  /* 0xffffffffff227424 */ /* 0x000fd800078e00ff */
[----:B--23--:R-:W-:Y:S05]  /*dcd0*/  WARPSYNC.COLLECTIVE R34, `(.L_x_985) ;  /* 0x0000000022087348 */ /* 0x00cfea0003c00000 */
[----:B------:R-:W-:Y:S01]  /*dce0*/  VOTE.ANY P4, P4 ;  /* 0x0000000000ff7806 */ /* 0x000fe20002080100 */
[----:B--23--:R-:W-:-:S12]  /*dcf0*/  ENDCOLLECTIVE ;  /* 0x000000000000791b */ /* 0x00cfd80003800000 */
.L_x_985:
[----:B------:R-:W-:Y:S05]  /*dd00*/  BSYNC B0 ;  /* 0x0000000000007941 */ /* 0x000fea0003800000 */
.L_x_984:
[----:B------:R-:W-:Y:S05]  /*dd10*/  BRA `(.L_x_986) ;  /* 0xffffffc400107947 */ /* 0x000fea000383ffff */
.L_x_834:
[----:B------:R-:W0:Y:S01]  /*dd20*/  S2R R42, SR_GEMASK ;  /* 0x00000000002a7919 */ /* 0x000e220000003c00 */
[----:B------:R-:W-:Y:S01]  /*dd30*/  BSSY B0, `(.L_x_987) ;  /* 0x0000006000007945 */ /* 0x000fe20003800000 */
[----:B------:R-:W-:Y:S01]  /*dd40*/  PLOP3.LUT P4, PT, P4, PT, PT, 0x8, 0x80 ;  /* 0x000000000080781c */ /* 0x000fe2000278e170 */
[----:B------:R-:W-:-:S12]  /*dd50*/  IMAD.MOV.U32 R34, RZ, RZ, -0x1 ;  /* 0xffffffffff227424 */ /* 0x000fd800078e00ff */
[----:B0-23--:R-:W-:Y:S05]  /*dd60*/  WARPSYNC.COLLECTIVE R34, `(.L_x_988) ;  /* 0x0000000022087348 */ /* 0x00dfea0003c00000 */
[----:B------:R-:W-:Y:S01]  /*dd70*/  VOTE.ANY R34, PT, P4 ;  /* 0x0000000000227806 */ /* 0x000fe200020e0100 */
[----:B0-23--:R-:W-:Y:S06]  /*dd80*/  ENDCOLLECTIVE ;  /* 0x000000000000791b */ /* 0x00dfec0003800000 */
.L_x_988:
[----:B------:R-:W-:Y:S05]  /*dd90*/  BSYNC B0 ;  /* 0x0000000000007941 */ /* 0x000fea0003800000 */
.L_x_987:
        /* <DEDUP_REMOVED lines=10> */
.L_x_989:
[----:B------:R-:W-:Y:S02]  /*de40*/  IMAD.MOV.U32 R7, RZ, RZ, R41 ;  /* 0x000000ffff077224 */ /* 0x000fe400078e0029 */
[----:B------:R-:W-:-:S07]  /*de50*/  IMAD.MOV.U32 R25, RZ, RZ, R6 ;  /* 0x000000ffff197224 */ /* 0x000fce00078e0006 */
[----:B------:R-:W-:Y:S05]  /*de60*/  WARPSYNC.COLLECTIVE R34, `(.L_x_990) ;  /* 0x0000000022087348 */ /* 0x000fea0003c00000 */
[----:B------:R0:W1:Y:S02]  /*de70*/  SHFL.DOWN P4, R6, R7, R4, R33 ;  /* 0x0800000407067389 */ /* 0x0000640000080021 */
[----:B01----:R-:W-:Y:S05]  /*de80*/  ENDCOLLECTIVE ;  /* 0x000000000000791b */ /* 0x003fea0003800000 */
.L_x_990:
[----:B------:R-:W-:Y:S02]  /*de90*/  IMAD.MOV.U32 R7, RZ, RZ, R38 ;  /* 0x000000ffff077224 */ /* 0x000fe400078e0026 */
[----:B------:R-:W-:-:S07]  /*dea0*/  IMAD.MOV.U32 R24, RZ, RZ, R6 ;  /* 0x000000ffff187224 */ /* 0x000fce00078e0006 */
[----:B------:R-:W-:Y:S05]  /*deb0*/  WARPSYNC.COLLECTIVE R34, `(.L_x_991) ;  /* 0x0000000022087348 */ /* 0x000fea0003c00000 */
[----:B------:R0:W1:Y:S02]  /*dec0*/  SHFL.DOWN P4, R6, R7, R4, R33 ;  /* 0x0800000407067389 */ /* 0x0000640000080021 */
[----:B01----:R-:W-:Y:S05]  /*ded0*/  ENDCOLLECTIVE ;  /* 0x000000000000791b */ /* 0x003fea0003800000 */
.L_x_991:
[----:B------:R-:W-:Y:S05]  /*dee0*/  BRA `(.L_x_992) ;  /* 0xffffffc000dc7947 */ /* 0x000fea000383ffff */
.L_x_835:
[----:B------:R-:W-:Y:S01]  /*def0*/  BSSY B0, `(.L_x_993) ;  /* 0x0000006000007945 */ /* 0x000fe20003800000 */
[----:B------:R-:W-:Y:S02]  /*df00*/  IMAD.MOV.U32 R4, RZ, RZ, 0x1 ;  /* 0x00000001ff047424 */ /* 0x000fe400078e00ff */
[----:B------:R-:W-:-:S07]  /*df10*/  IMAD.MOV.U32 R34, RZ, RZ, -0x1 ;  /* 0xffffffffff227424 */ /* 0x000fce00078e00ff */
[----:B--23--:R-:W-:Y:S05]  /*df20*/  WARPSYNC.COLLECTIVE R34, `(.L_x_994) ;  /* 0x0000000022087348 */ /* 0x00cfea0003c00000 */
[----:B------:R0:W1:Y:S02]  /*df30*/  SHFL.DOWN P4, R6, R7, R4, R33 ;  /* 0x0800000407067389 */ /* 0x0000640000080021 */
[----:B0123--:R-:W-:Y:S05]  /*df40*/  ENDCOLLECTIVE ;  /* 0x000000000000791b */ /* 0x00ffea0003800000 */
.L_x_994:
[----:B------:R-:W-:Y:S05]  /*df50*/  BSYNC B0 ;  /* 0x0000000000007941 */ /* 0x000fea0003800000 */
.L_x_993:
[----:B------:R-:W-:Y:S05]  /*df60*/  BRA `(.L_x_995) ;  /* 0xffffffc000e07947 */ /* 0x000fea000383ffff */
.L_x_836:
[----:B------:R-:W-:Y:S01]  /*df70*/  BSSY B0, `(.L_x_996) ;  /* 0x0000007000007945 */ /* 0x000fe20003800000 */
[----:B------:R-:W-:Y:S02]  /*df80*/  IMAD.MOV.U32 R7, RZ, RZ, R40 ;  /* 0x000000ffff077224 */ /* 0x000fe400078e0028 */
[----:B------:R-:W-:Y:S02]  /*df90*/  IMAD.MOV.U32 R4, RZ, RZ, 0x2 ;  /* 0x00000002ff047424 */ /* 0x000fe400078e00ff */
[----:B------:R-:W-:-:S07]  /*dfa0*/  IMAD.MOV.U32 R34, RZ, RZ, -0x1 ;  /* 0xffffffffff227424 */ /* 0x000fce00078e00ff */
[----:B--23--:R-:W-:Y:S05]  /*dfb0*/  WARPSYNC.COLLECTIVE R34, `(.L_x_997) ;  /* 0x0000000022087348 */ /* 0x00cfea0003c00000 */
[----:B------:R0:W1:Y:S02]  /*dfc0*/  SHFL.DOWN P4, R6, R7, R4, R33 ;  /* 0x0800000407067389 */ /* 0x0000640000080021 */
[----:B0123--:R-:W-:Y:S05]  /*dfd0*/  ENDCOLLECTIVE ;  /* 0x000000000000791b */ /* 0x00ffea0003800000 */
.L_x_997:
[----:B------:R-:W-:Y:S05]  /*dfe0*/  BSYNC B0 ;  /* 0x0000000000007941 */ /* 0x000fea0003800000 */
.L_x_996:
[----:B------:R-:W-:Y:S02]  /*dff0*/  IMAD.MOV.U32 R7, RZ, RZ, R41 ;  /* 0x000000ffff077224 */ /* 0x000fe400078e0029 */
[----:B------:R-:W-:Y:S02]  /*e000*/  IMAD.MOV.U32 R4, RZ, RZ, 0x2 ;  /* 0x00000002ff047424 */ /* 0x000fe400078e00ff */
[----:B------:R-:W-:Y:S02]  /*e010*/  IMAD.MOV.U32 R34, RZ, RZ, -0x1 ;  /* 0xffffffffff227424 */ /* 0x000fe400078e00ff */
[----:B------:R-:W-:-:S07]  /*e020*/  IMAD.MOV.U32 R25, RZ, RZ, R6 ;  /* 0x000000ffff197224 */ /* 0x000fce00078e0006 */
[----:B------:R-:W-:Y:S05]  /*e030*/  WARPSYNC.COLLECTIVE R34, `(.L_x_998) ;  /* 0x0000000022087348 */ /* 0x000fea0003c00000 */
[----:B------:R0:W1:Y:S02]  /*e040*/  SHFL.DOWN P4, R6, R7, R4, R33 ;  /* 0x0800000407067389 */ /* 0x0000640000080021 */
[----:B01----:R-:W-:Y:S05]  /*e050*/  ENDCOLLECTIVE ;  /* 0x000000000000791b */ /* 0x003fea0003800000 */
.L_x_998:
[----:B------:R-:W-:Y:S02]  /*e060*/  IMAD.MOV.U32 R7, RZ, RZ, R38 ;  /* 0x000000ffff077224 */ /* 0x000fe400078e0026 */
[----:B------:R-:W-:-:S07]  /*e070*/  IMAD.MOV.U32 R24, RZ, RZ, R6 ;  /* 0x000000ffff187224 */ /* 0x000fce00078e0006 */
[----:B------:R-:W-:Y:S05]  /*e080*/  WARPSYNC.COLLECTIVE R34, `(.L_x_999) ;  /* 0x0000000022087348 */ /* 0x000fea0003c00000 */
[----:B------:R0:W1:Y:S02]  /*e090*/  SHFL.DOWN P4, R6, R7, R4, R33 ;  /* 0x0800000407067389 */ /* 0x0000640000080021 */
[----:B01----:R-:W-:Y:S05]  /*e0a0*/  ENDCOLLECTIVE ;  /* 0x000000000000791b */ /* 0x003fea0003800000 */
.L_x_999:
[----:B------:R-:W-:Y:S05]  /*e0b0*/  BRA `(.L_x_1000) ;  /* 0xffffffc000a87947 */ /* 0x000fea000383ffff */
.L_x_837:
[----:B------:R-:W-:Y:S01]  /*e0c0*/  BSSY B0, `(.L_x_1001) ;  /* 0x0000006000007945 */ /* 0x000fe20003800000 */
[----:B------:R-:W-:Y:S02]  /*e0d0*/  IMAD.MOV.U32 R4, RZ, RZ, 0x2 ;  /* 0x00000002ff047424 */ /* 0x000fe400078e00ff */
[----:B------:R-:W-:-:S07]  /*e0e0*/  IMAD.MOV.U32 R34, RZ, RZ, -0x1 ;  /* 0xffffffffff227424 */ /* 0x000fce00078e00ff */
[----:B--23--:R-:W-:Y:S05]  /*e0f0*/  WARPSYNC.COLLECTIVE R34, `(.L_x_1002) ;  /* 0x0000000022087348 */ /* 0x00cfea0003c00000 */
[----:B------:R0:W1:Y:S02]  /*e100*/  SHFL.DOWN P4, R6, R7, R4, R33 ;  /* 0x0800000407067389 */ /* 0x0000640000080021 */
[----:B0123--:R-:W-:Y:S05]  /*e110*/  ENDCOLLECTIVE ;  /* 0x000000000000791b */ /* 0x00ffea0003800000 */
.L_x_1002:
[----:B------:R-:W-:Y:S05]  /*e120*/  BSYNC B0 ;  /* 0x0000000000007941 */ /* 0x000fea0003800000 */
.L_x_1001:
[----:B------:R-:W-:Y:S05]  /*e130*/  BRA `(.L_x_1003) ;  /* 0xffffffc000ac7947 */ /* 0x000fea000383ffff */
.L_x_838:
[----:B------:R-:W-:Y:S01]  /*e140*/  BSSY B0, `(.L_x_1004) ;  /* 0x0000007000007945 */ /* 0x000fe20003800000 */
[----:B------:R-:W-:Y:S02]  /*e150*/  IMAD.MOV.U32 R7, RZ, RZ, R40 ;  /* 0x000000ffff077224 */ /* 0x000fe400078e0028 */
[----:B------:R-:W-:Y:S02]  /*e160*/  IMAD.MOV.U32 R4, RZ, RZ, 0x4 ;  /* 0x00000004ff047424 */ /* 0x000fe400078e00ff */
[----:B------:R-:W-:-:S07]  /*e170*/  IMAD.MOV.U32 R34, RZ, RZ, -0x1 ;  /* 0xffffffffff227424 */ /* 0x000fce00078e00ff */
[----:B--23--:R-:W-:Y:S05]  /*e180*/  WARPSYNC.COLLECTIVE R34, `(.L_x_1005) ;  /* 0x0000000022087348 */ /* 0x00cfea0003c00000 */
[----:B------:R0:W1:Y:S02]  /*e190*/  SHFL.DOWN P4, R6, R7, R4, R33 ;  /* 0x0800000407067389 */ /* 0x0000640000080021 */
[----:B0123--:R-:W-:Y:S05]  /*e1a0*/  ENDCOLLECTIVE ;  /* 0x000000000000791b */ /* 0x00ffea0003800000 */
.L_x_1005:
[----:B------:R-:W-:Y:S05]  /*e1b0*/  BSYNC B0 ;  /* 0x0000000000007941 */ /* 0x000fea0003800000 */
.L_x_1004:
[----:B------:R-:W-:Y:S02]  /*e1c0*/  IMAD.MOV.U32 R7, RZ, RZ, R41 ;  /* 0x000000ffff077224 */ /* 0x000fe400078e0029 */
[----:B------:R-:W-:Y:S02]  /*e1d0*/  IMAD.MOV.U32 R4, RZ, RZ, 0x4 ;  /* 0x00000004ff047424 */ /* 0x000fe400078e00ff */
[----:B------:R-:W-:Y:S02]  /*e1e0*/  IMAD.MOV.U32 R34, RZ, RZ, -0x1 ;  /* 0xffffffffff227424 */ /* 0x000fe400078e00ff */
[----:B------:R-:W-:-:S07]  /*e1f0*/  IMAD.MOV.U32 R25, RZ, RZ, R6 ;  /* 0x000000ffff197224 */ /* 0x000fce00078e0006 */
[----:B------:R-:W-:Y:S05]  /*e200*/  WARPSYNC.COLLECTIVE R34, `(.L_x_1006) ;  /* 0x0000000022087348 */ /* 0x000fea0003c00000 */
[----:B------:R0:W1:Y:S02]  /*e210*/  SHFL.DOWN P4, R6, R7, R4, R33 ;  /* 0x0800000407067389 */ /* 0x0000640000080021 */
[----:B01----:R-:W-:Y:S05]  /*e220*/  ENDCOLLECTIVE ;  /* 0x000000000000791b */ /* 0x003fea0003800000 */
.L_x_1006:
[----:B------:R-:W-:Y:S02]  /*e230*/  IMAD.MOV.U32 R7, RZ, RZ, R38 ;  /* 0x000000ffff077224 */ /* 0x000fe400078e0026 */
[----:B------:R-:W-:-:S07]  /*e240*/  IMAD.MOV.U32 R24, RZ, RZ, R6 ;  /* 0x000000ffff187224 */ /* 0x000fce00078e0006 */
[----:B------:R-:W-:Y:S05]  /*e250*/  WARPSYNC.COLLECTIVE R34, `(.L_x_1007) ;  /* 0x0000000022087348 */ /* 0x000fea0003c00000 */
[----:B------:R0:W1:Y:S02]  /*e260*/  SHFL.DOWN P4, R6, R7, R4, R33 ;  /* 0x0800000407067389 */ /* 0x0000640000080021 */
[----:B01----:R-:W-:Y:S05]  /*e270*/  ENDCOLLECTIVE ;  /* 0x000000000000791b */ /* 0x003fea0003800000 */
.L_x_1007:
[----:B------:R-:W-:Y:S05]  /*e280*/  BRA `(.L_x_1008) ;  /* 0xffffffc000787947 */ /* 0x000fea000383ffff */
.L_x_839:
[----:B------:R-:W-:Y:S01]  /*e290*/  BSSY B0, `(.L_x_1009) ;  /* 0x0000006000007945 */ /* 0x000fe20003800000 */
[----:B------:R-:W-:Y:S02]  /*e2a0*/  IMAD.MOV.U32 R4, RZ, RZ, 0x4 ;  /* 0x00000004ff047424 */ /* 0x000fe400078e00ff */
[----:B------:R-:W-:-:S07]  /*e2b0*/  IMAD.MOV.U32 R34, RZ, RZ, -0x1 ;  /* 0xffffffffff227424 */ /* 0x000fce00078e00ff */
[----:B--23--:R-:W-:Y:S05]  /*e2c0*/  WARPSYNC.COLLECTIVE R34, `(.L_x_1010) ;  /* 0x0000000022087348 */ /* 0x00cfea0003c00000 */
[----:B------:R0:W1:Y:S02]  /*e2d0*/  SHFL.DOWN P4, R6, R7, R4, R33 ;  /* 0x0800000407067389 */ /* 0x0000640000080021 */
[----:B0123--:R-:W-:Y:S05]  /*e2e0*/  ENDCOLLECTIVE ;  /* 0x000000000000791b */ /* 0x00ffea0003800000 */
.L_x_1010:
[----:B------:R-:W-:Y:S05]  /*e2f0*/  BSYNC B0 ;  /* 0x0000000000007941 */ /* 0x000fea0003800000 */
.L_x_1009:
[----:B------:R-:W-:Y:S05]  /*e300*/  BRA `(.L_x_1011) ;  /* 0xffffffc0007c7947 */ /* 0x000fea000383ffff */
.L_x_840:
[----:B------:R-:W-:Y:S01]  /*e310*/  BSSY B0, `(.L_x_1012) ;  /* 0x0000007000007945 */ /* 0x000fe20003800000 */
[----:B------:R-:W-:Y:S02]  /*e320*/  IMAD.MOV.U32 R7, RZ, RZ, R40 ;  /* 0x000000ffff077224 */ /* 0x000fe400078e0028 */
[----:B------:R-:W-:Y:S02]  /*e330*/  IMAD.MOV.U32 R4, RZ, RZ, 0x8 ;  /* 0x00000008ff047424 */ /* 0x000fe400078e00ff */
[----:B------:R-:W-:-:S07]  /*e340*/  IMAD.MOV.U32 R34, RZ, RZ, -0x1 ;  /* 0xffffffffff227424 */ /* 0x000fce00078e00ff */
[----:B--23--:R-:W-:Y:S05]  /*e350*/  WARPSYNC.COLLECTIVE R34, `(.L_x_1013) ;  /* 0x0000000022087348 */ /* 0x00cfea0003c00000 */
[----:B------:R0:W1:Y:S02]  /*e360*/  SHFL.DOWN P4, R6, R7, R4, R33 ;  /* 0x0800000407067389 */ /* 0x0000640000080021 */
[----:B0123--:R-:W-:Y:S05]  /*e370*/  ENDCOLLECTIVE ;  /* 0x000000000000791b */ /* 0x00ffea0003800000 */
.L_x_1013:
[----:B------:R-:W-:Y:S05]  /*e380*/  BSYNC B0 ;  /* 0x0000000000007941 */ /* 0x000fea0003800000 */
.L_x_1012:
[----:B------:R-:W-:Y:S02]  /*e390*/  IMAD.MOV.U32 R7, RZ, RZ, R41 ;  /* 0x000000ffff077224 */ /* 0x000fe400078e0029 */
[----:B------:R-:W-:Y:S02]  /*e3a0*/  IMAD.MOV.U32 R4, RZ, RZ, 0x8 ;  /* 0x00000008ff047424 */ /* 0x000fe400078e00ff */
[----:B------:R-:W-:Y:S02]  /*e3b0*/  IMAD.MOV.U32 R34, RZ, RZ, -0x1 ;  /* 0xffffffffff227424 */ /* 0x000fe400078e00ff */
[----:B------:R-:W-:-:S07]  /*e3c0*/  IMAD.MOV.U32 R25, RZ, RZ, R6 ;  /* 0x000000ffff197224 */ /* 0x000fce00078e0006 */
[----:B------:R-:W-:Y:S05]  /*e3d0*/  WARPSYNC.COLLECTIVE R34, `(.L_x_1014) ;  /* 0x0000000022087348 */ /* 0x000fea0003c00000 */
[----:B------:R0:W1:Y:S02]  /*e3e0*/  SHFL.DOWN P4, R6, R7, R4, R33 ;  /* 0x0800000407067389 */ /* 0x0000640000080021 */
[----:B01----:R-:W-:Y:S05]  /*e3f0*/  ENDCOLLECTIVE ;  /* 0x000000000000791b */ /* 0x003fea0003800000 */
.L_x_1014:
[----:B------:R-:W-:Y:S02]  /*e400*/  IMAD.MOV.U32 R7, RZ, RZ, R38 ;  /* 0x000000ffff077224 */ /* 0x000fe400078e0026 */
[----:B------:R-:W-:-:S07]  /*e410*/  IMAD.MOV.U32 R24, RZ, RZ, R6 ;  /* 0x000000ffff187224 */ /* 0x000fce00078e0006 */
[----:B------:R-:W-:Y:S05]  /*e420*/  WARPSYNC.COLLECTIVE R34, `(.L_x_1015) ;  /* 0x0000000022087348 */ /* 0x000fea0003c00000 */
[----:B------:R0:W1:Y:S02]  /*e430*/  SHFL.DOWN P4, R6, R7, R4, R33 ;  /* 0x0800000407067389 */ /* 0x0000640000080021 */
[----:B01----:R-:W-:Y:S05]  /*e440*/  ENDCOLLECTIVE ;  /* 0x000000000000791b */ /* 0x003fea0003800000 */
.L_x_1015:
[----:B------:R-:W-:Y:S05]  /*e450*/  BRA `(.L_x_1016) ;  /* 0xffffffc000487947 */ /* 0x000fea000383ffff */
.L_x_841:
[----:B------:R-:W-:Y:S01]  /*e460*/  BSSY B0, `(.L_x_1017) ;  /* 0x0000006000007945 */ /* 0x000fe20003800000 */
[----:B------:R-:W-:Y:S02]  /*e470*/  IMAD.MOV.U32 R4, RZ, RZ, 0x8 ;  /* 0x00000008ff047424 */ /* 0x000fe400078e00ff */
[----:B------:R-:W-:-:S07]  /*e480*/  IMAD.MOV.U32 R34, RZ, RZ, -0x1 ;  /* 0xffffffffff227424 */ /* 0x000fce00078e00ff */
[----:B--23--:R-:W-:Y:S05]  /*e490*/  WARPSYNC.COLLECTIVE R34, `(.L_x_1018) ;  /* 0x0000000022087348 */ /* 0x00cfea0003c00000 */
[----:B------:R0:W1:Y:S02]  /*e4a0*/  SHFL.DOWN P4, R6, R7, R4, R33 ;  /* 0x0800000407067389 */ /* 0x0000640000080021 */
[----:B0123--:R-:W-:Y:S05]  /*e4b0*/  ENDCOLLECTIVE ;  /* 0x000000000000791b */ /* 0x00ffea0003800000 */
.L_x_1018:
[----:B------:R-:W-:Y:S05]  /*e4c0*/  BSYNC B0 ;  /* 0x0000000000007941 */ /* 0x000fea0003800000 */
.L_x_1017:
[----:B------:R-:W-:Y:S05]  /*e4d0*/  BRA `(.L_x_1019) ;  /* 0xffffffc0004c7947 */ /* 0x000fea000383ffff */
.L_x_842:
[----:B------:R-:W-:Y:S01]  /*e4e0*/  BSSY B0, `(.L_x_1020) ;  /* 0x0000007000007945 */ /* 0x000fe20003800000 */
[----:B------:R-:W-:Y:S02]  /*e4f0*/  IMAD.MOV.U32 R7, RZ, RZ, R40 ;  /* 0x000000ffff077224 */ /* 0x000fe400078e0028 */
[----:B------:R-:W-:Y:S02]  /*e500*/  IMAD.MOV.U32 R4, RZ, RZ, 0x10 ;  /* 0x00000010ff047424 */ /* 0x000fe400078e00ff */
[----:B------:R-:W-:-:S07]  /*e510*/  IMAD.MOV.U32 R34, RZ, RZ, -0x1 ;  /* 0xffffffffff227424 */ /* 0x000fce00078e00ff */
[----:B--23--:R-:W-:Y:S05]  /*e520*/  WARPSYNC.COLLECTIVE R34, `(.L_x_1021) ;  /* 0x0000000022087348 */ /* 0x00cfea0003c00000 */
[----:B------:R0:W1:Y:S02]  /*e530*/  SHFL.DOWN P4, R6, R7, R4, R33 ;  /* 0x0800000407067389 */ /* 0x0000640000080021 */
[----:B0123--:R-:W-:Y:S05]  /*e540*/  ENDCOLLECTIVE ;  /* 0x000000000000791b */ /* 0x00ffea0003800000 */
.L_x_1021:
[----:B------:R-:W-:Y:S05]  /*e550*/  BSYNC B0 ;  /* 0x0000000000007941 */ /* 0x000fea0003800000 */
.L_x_1020:
[----:B------:R-:W-:Y:S02]  /*e560*/  IMAD.MOV.U32 R7, RZ, RZ, R41 ;  /* 0x000000ffff077224 */ /* 0x000fe400078e0029 */
[----:B------:R-:W-:Y:S02]  /*e570*/  IMAD.MOV.U32 R4, RZ, RZ, 0x10 ;  /* 0x00000010ff047424 */ /* 0x000fe400078e00ff */
[----:B------:R-:W-:Y:S02]  /*e580*/  IMAD.MOV.U32 R34, RZ, RZ, -0x1 ;  /* 0xffffffffff227424 */ /* 0x000fe400078e00ff */
[----:B------:R-:W-:-:S07]  /*e590*/  IMAD.MOV.U32 R47, RZ, RZ, R6 ;  /* 0x000000ffff2f7224 */ /* 0x000fce00078e0006 */
[----:B------:R-:W-:Y:S05]  /*e5a0*/  WARPSYNC.COLLECTIVE R34, `(.L_x_1022) ;  /* 0x0000000022087348 */ /* 0x000fea0003c00000 */
[----:B------:R0:W1:Y:S02]  /*e5b0*/  SHFL.DOWN P4, R6, R7, R4, R33 ;  /* 0x0800000407067389 */ /* 0x0000640000080021 */
[----:B01----:R-:W-:Y:S05]  /*e5c0*/  ENDCOLLECTIVE ;  /* 0x000000000000791b */ /* 0x003fea0003800000 */
.L_x_1022:
[----:B------:R-:W-:Y:S02]  /*e5d0*/  IMAD.MOV.U32 R7, RZ, RZ, R38 ;  /* 0x000000ffff077224 */ /* 0x000fe400078e0026 */
[----:B------:R-:W-:-:S07]  /*e5e0*/  IMAD.MOV.U32 R46, RZ, RZ, R6 ;  /* 0x000000ffff2e7224 */ /* 0x000fce00078e0006 */
[----:B------:R-:W-:Y:S05]  /*e5f0*/  WARPSYNC.COLLECTIVE R34, `(.L_x_1023) ;  /* 0x0000000022087348 */ /* 0x000fea0003c00000 */
[----:B------:R0:W1:Y:S02]  /*e600*/  SHFL.DOWN P4, R6, R7, R4, R33 ;  /* 0x0800000407067389 */ /* 0x0000640000080021 */
[----:B01----:R-:W-:Y:S05]  /*e610*/  ENDCOLLECTIVE ;  /* 0x000000000000791b */ /* 0x003fea0003800000 */
.L_x_1023:
[----:B------:R-:W-:Y:S05]  /*e620*/  BRA `(.L_x_1024) ;  /* 0xffffffc000187947 */ /* 0x000fea000383ffff */
.L_x_843:
[----:B------:R-:W-:Y:S01]  /*e630*/  BSSY B0, `(.L_x_1025) ;  /* 0x0000006000007945 */ /* 0x000fe20003800000 */
[----:B------:R-:W-:Y:S02]  /*e640*/  IMAD.MOV.U32 R4, RZ, RZ, 0x10 ;  /* 0x00000010ff047424 */ /* 0x000fe400078e00ff */
[----:B------:R-:W-:-:S07]  /*e650*/  IMAD.MOV.U32 R34, RZ, RZ, -0x1 ;  /* 0xffffffffff227424 */ /* 0x000fce00078e00ff */
[----:B--23--:R-:W-:Y:S05]  /*e660*/  WARPSYNC.COLLECTIVE R34, `(.L_x_1026) ;  /* 0x0000000022087348 */ /* 0x00cfea0003c00000 */
[----:B------:R0:W1:Y:S02]  /*e670*/  SHFL.DOWN P4, R6, R7, R4, R33 ;  /* 0x0800000407067389 */ /* 0x0000640000080021 */
[----:B0123--:R-:W-:Y:S05]  /*e680*/  ENDCOLLECTIVE ;  /* 0x000000000000791b */ /* 0x00ffea0003800000 */
.L_x_1026:
[----:B------:R-:W-:Y:S05]  /*e690*/  BSYNC B0 ;  /* 0x0000000000007941 */ /* 0x000fea0003800000 */
.L_x_1025:
[----:B------:R-:W-:Y:S05]  /*e6a0*/  BRA `(.L_x_1027) ;  /* 0xffffffc000387947 */ /* 0x000fea000383ffff */
.L_x_844:
[----:B------:R-:W-:Y:S01]  /*e6b0*/  BSSY B0, `(.L_x_1028) ;  /* 0x0000005000007945 */ /* 0x000fe20003800000 */
[----:B------:R-:W-:-:S07]  /*e6c0*/  IMAD.MOV.U32 R34, RZ, RZ, -0x1 ;  /* 0xffffffffff227424 */ /* 0x000fce00078e00ff */
[----:B--23--:R-:W-:Y:S05]  /*e6d0*/  WARPSYNC.COLLECTIVE R34, `(.L_x_1029) ;  /* 0x0000000022087348 */ /* 0x00cfea0003c00000 */
[----:B------:R-:W-:Y:S01]  /*e6e0*/  VOTE.ALL P5, P5 ;  /* 0x0000000000ff7806 */ /* 0x000fe200028a0000 */
[----:B--23--:R-:W-:-:S12]  /*e6f0*/  ENDCOLLECTIVE ;  /* 0x000000000000791b */ /* 0x00cfd80003800000 */
.L_x_1029:
[----:B------:R-:W-:Y:S05]  /*e700*/  BSYNC B0 ;  /* 0x0000000000007941 */ /* 0x000fea0003800000 */
.L_x_1028:
[----:B------:R-:W-:Y:S05]  /*e710*/  BRA `(.L_x_1030) ;  /* 0xffffffc000307947 */ /* 0x000fea000383ffff */
.L_x_846:
[----:B------:R-:W-:Y:S01]  /*e720*/  BSSY B0, `(.L_x_1031) ;  /* 0x0000006000007945 */ /* 0x000fe20003800000 */
[----:B------:R-:W-:Y:S01]  /*e730*/  PLOP3.LUT P4, PT, P4, PT, PT, 0x8, 0x80 ;  /* 0x000000000080781c */ /* 0x000fe2000278e170 */
[----:B------:R-:W-:-:S12]  /*e740*/  IMAD.MOV.U32 R34, RZ, RZ, -0x1 ;  /* 0xffffffffff227424 */ /* 0x000fd800078e00ff */
[----:B--23--:R-:W-:Y:S05]  /*e750*/  WARPSYNC.COLLECTIVE R34, `(.L_x_1032) ;  /* 0x0000000022087348 */ /* 0x00cfea0003c00000 */
[----:B------:R-:W-:Y:S01]  /*e760*/  VOTE.ANY P4, P4 ;  /* 0x0000000000ff7806 */ /* 0x000fe20002080100 */
[----:B--23--:R-:W-:-:S12]  /*e770*/  ENDCOLLECTIVE ;  /* 0x000000000000791b */ /* 0x00cfd80003800000 */
.L_x_1032:
[----:B------:R-:W-:Y:S05]  /*e780*/  BSYNC B0 ;  /* 0x0000000000007941 */ /* 0x000fea0003800000 */
.L_x_1031:
[----:B------:R-:W-:Y:S05]  /*e790*/  BRA `(.L_x_1033) ;  /* 0xffffffc000307947 */ /* 0x000fea000383ffff */
.L_x_848:
[----:B------:R-:W-:Y:S01]  /*e7a0*/  BSSY B0, `(.L_x_1034) ;  /* 0x0000006000007945 */ /* 0x000fe20003800000 */
[----:B------:R-:W-:Y:S01]  /*e7b0*/  PLOP3.LUT P4, PT, P4, PT, PT, 0x8, 0x80 ;  /* 0x000000000080781c */ /* 0x000fe2000278e170 */
[----:B------:R-:W-:-:S12]  /*e7c0*/  IMAD.MOV.U32 R34, RZ, RZ, -0x1 ;  /* 0xffffffffff227424 */ /* 0x000fd800078e00ff */
[----:B--23--:R-:W-:Y:S05]  /*e7d0*/  WARPSYNC.COLLECTIVE R34, `(.L_x_1035) ;  /* 0x0000000022087348 */ /* 0x00cfea0003c00000 */
[----:B------:R-:W-:Y:S01]  /*e7e0*/  VOTE.ANY R34, PT, P4 ;  /* 0x0000000000227806 */ /* 0x000fe200020e0100 */
[----:B--23--:R-:W-:Y:S06]  /*e7f0*/  ENDCOLLECTIVE ;  /* 0x000000000000791b */ /* 0x00cfec0003800000 */
.L_x_1035:
[----:B------:R-:W-:Y:S05]  /*e800*/  BSYNC B0 ;  /* 0x0000000000007941 */ /* 0x000fea0003800000 */
.L_x_1034:
        /* <DEDUP_REMOVED lines=10> */
.L_x_1036:
[----:B------:R-:W-:Y:S02]  /*e8b0*/  IMAD.MOV.U32 R7, RZ, RZ, R32 ;  /* 0x000000ffff077224 */ /* 0x000fe400078e0020 */
[----:B------:R-:W-:-:S07]  /*e8c0*/  IMAD.MOV.U32 R48, RZ, RZ, R6 ;  /* 0x000000ffff307224 */ /* 0x000fce00078e0006 */
[----:B------:R-:W-:Y:S05]  /*e8d0*/  WARPSYNC.COLLECTIVE R34, `(.L_x_1037) ;  /* 0x0000000022087348 */ /* 0x000fea0003c00000 */
[----:B------:R0:W1:Y:S02]  /*e8e0*/  SHFL.DOWN P4, R6, R7, R4, R33 ;  /* 0x0800000407067389 */ /* 0x0000640000080021 */
[----:B01----:R-:W-:Y:S05]  /*e8f0*/  ENDCOLLECTIVE ;  /* 0x000000000000791b */ /* 0x003fea0003800000 */
.L_x_1037:
[----:B------:R-:W-:Y:S02]  /*e900*/  IMAD.MOV.U32 R7, RZ, RZ, R46 ;  /* 0x000000ffff077224 */ /* 0x000fe400078e002e */
[----:B------:R-:W-:-:S07]  /*e910*/  IMAD.MOV.U32 R51, RZ, RZ, R6 ;  /* 0x000000ffff337224 */ /* 0x000fce00078e0006 */
[----:B------:R-:W-:Y:S05]  /*e920*/  WARPSYNC.COLLECTIVE R34, `(.L_x_1038) ;  /* 0x0000000022087348 */ /* 0x000fea0003c00000 */
[----:B------:R0:W1:Y:S02]  /*e930*/  SHFL.DOWN P4, R6, R7, R4, R33 ;  /* 0x0800000407067389 */ /* 0x0000640000080021 */
[----:B01----:R-:W-:Y:S05]  /*e940*/  ENDCOLLECTIVE ;  /* 0x000000000000791b */ /* 0x003fea0003800000 */
.L_x_1038:
[----:B------:R-:W-:Y:S05]  /*e950*/  BRA `(.L_x_1039) ;  /* 0xffffffbc00fc7947 */ /* 0x000fea000383ffff */
.L_x_849:
[----:B------:R-:W-:Y:S01]  /*e960*/  BSSY B0, `(.L_x_1040) ;  /* 0x0000006000007945 */ /* 0x000fe20003800000 */
[----:B------:R-:W-:Y:S02]  /*e970*/  IMAD.MOV.U32 R4, RZ, RZ, 0x1 ;  /* 0x00000001ff047424 */ /* 0x000fe400078e00ff */
[----:B------:R-:W-:-:S07]  /*e980*/  IMAD.MOV.U32 R34, RZ, RZ, -0x1 ;  /* 0xffffffffff227424 */ /* 0x000fce00078e00ff */
[----:B--23--:R-:W-:Y:S05]  /*e990*/  WARPSYNC.COLLECTIVE R34, `(.L_x_1041) ;  /* 0x0000000022087348 */ /* 0x00cfea0003c00000 */
[----:B------:R0:W1:Y:S02]  /*e9a0*/  SHFL.DOWN P4, R6, R7, R4, R33 ;  /* 0x0800000407067389 */ /* 0x0000640000080021 */
[----:B0123--:R-:W-:Y:S05]  /*e9b0*/  ENDCOLLECTIVE ;  /* 0x000000000000791b */ /* 0x00ffea0003800000 */
.L_x_1041:
[----:B------:R-:W-:Y:S05]  /*e9c0*/  BSYNC B0 ;  /* 0x0000000000007941 */ /* 0x000fea0003800000 */
.L_x_1040:
[----:B------:R-:W-:Y:S05]  /*e9d0*/  BRA `(.L_x_1042) ;  /* 0xffffffc000007947 */ /* 0x000fea000383ffff */
.L_x_850:
[----:B------:R-:W-:Y:S01]  /*e9e0*/  BSSY B0, `(.L_x_1043) ;  /* 0x0000007000007945 */ /* 0x000fe20003800000 */
[----:B------:R-:W-:Y:S02]  /*e9f0*/  IMAD.MOV.U32 R7, RZ, RZ, R49 ;  /* 0x000000ffff077224 */ /* 0x000fe400078e0031 */
[----:B------:R-:W-:Y:S02]  /*ea00*/  IMAD.MOV.U32 R4, RZ, RZ, 0x2 ;  /* 0x00000002ff047424 */ /* 0x000fe400078e00ff */
[----:B------:R-:W-:-:S07]  /*ea10*/  IMAD.MOV.U32 R34, RZ, RZ, -0x1 ;  /* 0xffffffffff227424 */ /* 0x000fce00078e00ff */
[----:B--23--:R-:W-:Y:S05]  /*ea20*/  WARPSYNC.COLLECTIVE R34, `(.L_x_1044) ;  /* 0x0000000022087348 */ /* 0x00cfea0003c00000 */
[----:B------:R0:W1:Y:S02]  /*ea30*/  SHFL.DOWN P4, R6, R7, R4, R33 ;  /* 0x0800000407067389 */ /* 0x0000640000080021 */
[----:B0123--:R-:W-:Y:S05]  /*ea40*/  ENDCOLLECTIVE ;  /* 0x000000000000791b */ /* 0x00ffea0003800000 */
.L_x_1044:
[----:B------:R-:W-:Y:S05]  /*ea50*/  BSYNC B0 ;  /* 0x0000000000007941 */ /* 0x000fea0003800000 */
.L_x_1043:
[----:B------:R-:W-:Y:S02]  /*ea60*/  IMAD.MOV.U32 R7, RZ, RZ, R32 ;  /* 0x000000ffff077224 */ /* 0x000fe400078e0020 */
[----:B------:R-:W-:Y:S02]  /*ea70*/  IMAD.MOV.U32 R4, RZ, RZ, 0x2 ;  /* 0x00000002ff047424 */ /* 0x000fe400078e00ff */
[----:B------:R-:W-:Y:S02]  /*ea80*/  IMAD.MOV.U32 R34, RZ, RZ, -0x1 ;  /* 0xffffffffff227424 */ /* 0x000fe400078e00ff */
[----:B------:R-:W-:-:S07]  /*ea90*/  IMAD.MOV.U32 R48, RZ, RZ, R6 ;  /* 0x000000ffff307224 */ /* 0x000fce00078e0006 */
[----:B------:R-:W-:Y:S05]  /*eaa0*/  WARPSYNC.COLLECTIVE R34, `(.L_x_1045) ;  /* 0x0000000022087348 */ /* 0x000fea0003c00000 */
[----:B------:R0:W1:Y:S02]  /*eab0*/  SHFL.DOWN P4, R6, R7, R4, R33 ;  /* 0x0800000407067389 */ /* 0x0000640000080021 */
[----:B01----:R-:W-:Y:S05]  /*eac0*/  ENDCOLLECTIVE ;  /* 0x000000000000791b */ /* 0x003fea0003800000 */
.L_x_1045:
[----:B------:R-:W-:Y:S02]  /*ead0*/  IMAD.MOV.U32 R7, RZ, RZ, R46 ;  /* 0x000000ffff077224 */ /* 0x000fe400078e002e */
[----:B------:R-:W-:-:S07]  /*eae0*/  IMAD.MOV.U32 R51, RZ, RZ, R6 ;  /* 0x000000ffff337224 */ /* 0x000fce00078e0006 */
[----:B------:R-:W-:Y:S05]  /*eaf0*/  WARPSYNC.COLLECTIVE R34, `(.L_x_1046) ;  /* 0x0000000022087348 */ /* 0x000fea0003c00000 */
[----:B------:R0:W1:Y:S02]  /*eb00*/  SHFL.DOWN P4, R6, R7, R4, R33 ;  /* 0x0800000407067389 */ /* 0x0000640000080021 */
[----:B01----:R-:W-:Y:S05]  /*eb10*/  ENDCOLLECTIVE ;  /* 0x000000000000791b */ /* 0x003fea0003800000 */
.L_x_1046:
[----:B------:R-:W-:Y:S05]  /*eb20*/  BRA `(.L_x_1047) ;  /* 0xffffffbc00c87947 */ /* 0x000fea000383ffff */
.L_x_851:
[----:B------:R-:W-:Y:S01]  /*eb30*/  BSSY B0, `(.L_x_1048) ;  /* 0x0000006000007945 */ /* 0x000fe20003800000 */
[----:B------:R-:W-:Y:S02]  /*eb40*/  IMAD.MOV.U32 R4, RZ, RZ, 0x2 ;  /* 0x00000002ff047424 */ /* 0x000fe400078e00ff */
[----:B------:R-:W-:-:S07]  /*eb50*/  IMAD.MOV.U32 R34, RZ, RZ, -0x1 ;  /* 0xffffffffff227424 */ /* 0x000fce00078e00ff */
[----:B--23--:R-:W-:Y:S05]  /*eb60*/  WARPSYNC.COLLECTIVE R34, `(.L_x_1049) ;  /* 0x0000000022087348 */ /* 0x00cfea0003c00000 */
[----:B------:R0:W1:Y:S02]  /*eb70*/  SHFL.DOWN P4, R6, R7, R4, R33 ;  /* 0x0800000407067389 */ /* 0x0000640000080021 */
[----:B0123--:R-:W-:Y:S05]  /*eb80*/  ENDCOLLECTIVE ;  /* 0x000000000000791b */ /* 0x00ffea0003800000 */
.L_x_1049:
[----:B------:R-:W-:Y:S05]  /*eb90*/  BSYNC B0 ;  /* 0x0000000000007941 */ /* 0x000fea0003800000 */
.L_x_1048:
[----:B------:R-:W-:Y:S05]  /*eba0*/  BRA `(.L_x_1050) ;  /* 0xffffffbc00cc7947 */ /* 0x000fea000383ffff */
.L_x_852:
[----:B------:R-:W-:Y:S01]  /*ebb0*/  BSSY B0, `(.L_x_1051) ;  /* 0x0000007000007945 */ /* 0x000fe20003800000 */
[----:B------:R-:W-:Y:S02]  /*ebc0*/  IMAD.MOV.U32 R7, RZ, RZ, R49 ;  /* 0x000000ffff077224 */ /* 0x000fe400078e0031 */
[----:B------:R-:W-:Y:S02]  /*ebd0*/  IMAD.MOV.U32 R4, RZ, RZ, 0x4 ;  /* 0x00000004ff047424 */ /* 0x000fe400078e00ff */
[----:B------:R-:W-:-:S07]  /*ebe0*/  IMAD.MOV.U32 R34, RZ, RZ, -0x1 ;  /* 0xffffffffff227424 */ /* 0x000fce00078e00ff */
[----:B--23--:R-:W-:Y:S05]  /*ebf0*/  WARPSYNC.COLLECTIVE R34, `(.L_x_1052) ;  /* 0x0000000022087348 */ /* 0x00cfea0003c00000 */
[----:B------:R0:W1:Y:S02]  /*ec00*/  SHFL.DOWN P4, R6, R7, R4, R33 ;  /* 0x0800000407067389 */ /* 0x0000640000080021 */
[----:B0123--:R-:W-:Y:S05]  /*ec10*/  ENDCOLLECTIVE ;  /* 0x000000000000791b */ /* 0x00ffea0003800000 */
.L_x_1052:
[----:B------:R-:W-:Y:S05]  /*ec20*/  BSYNC B0 ;  /* 0x0000000000007941 */ /* 0x000fea0003800000 */
.L_x_1051:
[----:B------:R-:W-:Y:S02]  /*ec30*/  IMAD.MOV.U32 R7, RZ, RZ, R32 ;  /* 0x000000ffff077224 */ /* 0x000fe400078e0020 */
[----:B------:R-:W-:Y:S02]  /*ec40*/  IMAD.MOV.U32 R4, RZ, RZ, 0x4 ;  /* 0x00000004ff047424 */ /* 0x000fe400078e00ff */
[----:B------:R-:W-:Y:S02]  /*ec50*/  IMAD.MOV.U32 R34, RZ, RZ, -0x1 ;  /* 0xffffffffff227424 */ /* 0x000fe400078e00ff */
[----:B------:R-:W-:-:S07]  /*ec60*/  IMAD.MOV.U32 R48, RZ, RZ, R6 ;  /* 0x000000ffff307224 */ /* 0x000fce00078e0006 */
[----:B------:R-:W-:Y:S05]  /*ec70*/  WARPSYNC.COLLECTIVE R34, `(.L_x_1053) ;  /* 0x0000000022087348 */ /* 0x000fea0003c00000 */
[----:B------:R0:W1:Y:S02]  /*ec80*/  SHFL.DOWN P4, R6, R7, R4, R33 ;  /* 0x0800000407067389 */ /* 0x0000640000080021 */
[----:B01----:R-:W-:Y:S05]  /*ec90*/  ENDCOLLECTIVE ;  /* 0x000000000000791b */ /* 0x003fea0003800000 */
.L_x_1053:
[----:B------:R-:W-:Y:S02]  /*eca0*/  IMAD.MOV.U32 R7, RZ, RZ, R46 ;  /* 0x000000ffff077224 */ /* 0x000fe400078e002e */
[----:B------:R-:W-:-:S07]  /*ecb0*/  IMAD.MOV.U32 R51, RZ, RZ, R6 ;  /* 0x000000ffff337224 */ /* 0x000fce00078e0006 */
[----:B------:R-:W-:Y:S05]  /*ecc0*/  WARPSYNC.COLLECTIVE R34, `(.L_x_1054) ;  /* 0x0000000022087348 */ /* 0x000fea0003c00000 */
[----:B------:R0:W1:Y:S02]  /*ecd0*/  SHFL.DOWN P4, R6, R7, R4, R33 ;  /* 0x0800000407067389 */ /* 0x0000640000080021 */
[----:B01----:R-:W-:Y:S05]  /*ece0*/  ENDCOLLECTIVE ;  /* 0x000000000000791b */ /* 0x003fea0003800000 */
.L_x_1054:
[----:B------:R-:W-:Y:S05]  /*ecf0*/  BRA `(.L_x_1055) ;  /* 0xffffffbc00947947 */ /* 0x000fea000383ffff */
.L_x_853:
[----:B------:R-:W-:Y:S01]  /*ed00*/  BSSY B0, `(.L_x_1056) ;  /* 0x0000006000007945 */ /* 0x000fe20003800000 */
[----:B------:R-:W-:Y:S02]  /*ed10*/  IMAD.MOV.U32 R4, RZ, RZ, 0x4 ;  /* 0x00000004ff047424 */ /* 0x000fe400078e00ff */
[----:B------:R-:W-:-:S07]  /*ed20*/  IMAD.MOV.U32 R34, RZ, RZ, -0x1 ;  /* 0xffffffffff227424 */ /* 0x000fce00078e00ff */
[----:B--23--:R-:W-:Y:S05]  /*ed30*/  WARPSYNC.COLLECTIVE R34, `(.L_x_1057) ;  /* 0x0000000022087348 */ /* 0x00cfea0003c00000 */
[----:B------:R0:W1:Y:S02]  /*ed40*/  SHFL.DOWN P4, R6, R7, R4, R33 ;  /* 0x0800000407067389 */ /* 0x0000640000080021 */
[----:B0123--:R-:W-:Y:S05]  /*ed50*/  ENDCOLLECTIVE ;  /* 0x000000000000791b */ /* 0x00ffea0003800000 */
.L_x_1057:
[----:B------:R-:W-:Y:S05]  /*ed60*/  BSYNC B0 ;  /* 0x0000000000007941 */ /* 0x000fea0003800000 */
.L_x_1056:
[----:B------:R-:W-:Y:S05]  /*ed70*/  BRA `(.L_x_1058) ;  /* 0xffffffbc00987947 */ /* 0x000fea000383ffff */
.L_x_854:
[----:B------:R-:W-:Y:S01]  /*ed80*/  BSSY B0, `(.L_x_1059) ;  /* 0x0000007000007945 */ /* 0x000fe20003800000 */
[----:B------:R-:W-:Y:S02]  /*ed90*/  IMAD.MOV.U32 R7, RZ, RZ, R49 ;  /* 0x000000ffff077224 */ /* 0x000fe400078e0031 */
[----:B------:R-:W-:Y:S02]  /*eda0*/  IMAD.MOV.U32 R4, RZ, RZ, 0x8 ;  /* 0x00000008ff047424 */ /* 0x000fe400078e00ff */
[----:B------:R-:W-:-:S07]  /*edb0*/  IMAD.MOV.U32 R34, RZ, RZ, -0x1 ;  /* 0xffffffffff227424 */ /* 0x000fce00078e00ff */
[----:B--23--:R-:W-:Y:S05]  /*edc0*/  WARPSYNC.COLLECTIVE R34, `(.L_x_1060) ;  /* 0x0000000022087348 */ /* 0x00cfea0003c00000 */
[----:B------:R0:W1:Y:S02]  /*edd0*/  SHFL.DOWN P4, R6, R7, R4, R33 ;  /* 0x0800000407067389 */ /* 0x0000640000080021 */
[----:B0123--:R-:W-:Y:S05]  /*ede0*/  ENDCOLLECTIVE ;  /* 0x000000000000791b */ /* 0x00ffea0003800000 */
.L_x_1060:
[----:B------:R-:W-:Y:S05]  /*edf0*/  BSYNC B0 ;  /* 0x0000000000007941 */ /* 0x000fea0003800000 */
.L_x_1059:
[----:B------:R-:W-:Y:S02]  /*ee00*/  IMAD.MOV.U32 R7, RZ, RZ, R32 ;  /* 0x000000ffff077224 */ /* 0x000fe400078e0020 */
[----:B------:R-:W-:Y:S02]  /*ee10*/  IMAD.MOV.U32 R4, RZ, RZ, 0x8 ;  /* 0x00000008ff047424 */ /* 0x000fe400078e00ff */
[----:B------:R-:W-:Y:S02]  /*ee20*/  IMAD.MOV.U32 R34, RZ, RZ, -0x1 ;  /* 0xffffffffff227424 */ /* 0x000fe400078e00ff */
[----:B------:R-:W-:-:S07]  /*ee30*/  IMAD.MOV.U32 R48, RZ, RZ, R6 ;  /* 0x000000ffff307224 */ /* 0x000fce00078e0006 */
[----:B------:R-:W-:Y:S05]  /*ee40*/  WARPSYNC.COLLECTIVE R34, `(.L_x_1061) ;  /* 0x0000000022087348 */ /* 0x000fea0003c00000 */
[----:B------:R0:W1:Y:S02]  /*ee50*/  SHFL.DOWN P4, R6, R7, R4, R33 ;  /* 0x0800000407067389 */ /* 0x0000640000080021 */
[----:B01----:R-:W-:Y:S05]  /*ee60*/  ENDCOLLECTIVE ;  /* 0x000000000000791b */ /* 0x003fea0003800000 */
.L_x_1061:
[----:B------:R-:W-:Y:S02]  /*ee70*/  IMAD.MOV.U32 R7, RZ, RZ, R46 ;  /* 0x000000ffff077224 */ /* 0x000fe400078e002e */
[----:B------:R-:W-:-:S07]  /*ee80*/  IMAD.MOV.U32 R51, RZ, RZ, R6 ;  /* 0x000000ffff337224 */ /* 0x000fce00078e0006 */
[----:B------:R-:W-:Y:S05]  /*ee90*/  WARPSYNC.COLLECTIVE R34, `(.L_x_1062) ;  /* 0x0000000022087348 */ /* 0x000fea0003c00000 */
[----:B------:R0:W1:Y:S02]  /*eea0*/  SHFL.DOWN P4, R6, R7, R4, R33 ;  /* 0x0800000407067389 */ /* 0x0000640000080021 */
[----:B01----:R-:W-:Y:S05]  /*eeb0*/  ENDCOLLECTIVE ;  /* 0x000000000000791b */ /* 0x003fea0003800000 */
.L_x_1062:
[----:B------:R-:W-:Y:S05]  /*eec0*/  BRA `(.L_x_1063) ;  /* 0xffffffbc00607947 */ /* 0x000fea000383ffff */
.L_x_855:
[----:B------:R-:W-:Y:S01]  /*eed0*/  BSSY B0, `(.L_x_1064) ;  /* 0x0000006000007945 */ /* 0x000fe20003800000 */
[----:B------:R-:W-:Y:S02]  /*eee0*/  IMAD.MOV.U32 R4, RZ, RZ, 0x8 ;  /* 0x00000008ff047424 */ /* 0x000fe400078e00ff */
[----:B------:R-:W-:-:S07]  /*eef0*/  IMAD.MOV.U32 R34, RZ, RZ, -0x1 ;  /* 0xffffffffff227424 */ /* 0x000fce00078e00ff */
[----:B--23--:R-:W-:Y:S05]  /*ef00*/  WARPSYNC.COLLECTIVE R34, `(.L_x_1065) ;  /* 0x0000000022087348 */ /* 0x00cfea0003c00000 */
[----:B------:R0:W1:Y:S02]  /*ef10*/  SHFL.DOWN P4, R6, R7, R4, R33 ;  /* 0x0800000407067389 */ /* 0x0000640000080021 */
[----:B0123--:R-:W-:Y:S05]  /*ef20*/  ENDCOLLECTIVE ;  /* 0x000000000000791b */ /* 0x00ffea0003800000 */
.L_x_1065:
[----:B------:R-:W-:Y:S05]  /*ef30*/  BSYNC B0 ;  /* 0x0000000000007941 */ /* 0x000fea0003800000 */
.L_x_1064:
[----:B------:R-:W-:Y:S05]  /*ef40*/  BRA `(.L_x_1066) ;  /* 0xffffffbc00647947 */ /* 0x000fea000383ffff */
.L_x_856:
[----:B------:R-:W-:Y:S01]  /*ef50*/  BSSY B0, `(.L_x_1067) ;  /* 0x0000007000007945 */ /* 0x000fe20003800000 */
[----:B------:R-:W-:Y:S02]  /*ef60*/  IMAD.MOV.U32 R7, RZ, RZ, R49 ;  /* 0x000000ffff077224 */ /* 0x000fe400078e0031 */
[----:B------:R-:W-:Y:S02]  /*ef70*/  IMAD.MOV.U32 R4, RZ, RZ, 0x10 ;  /* 0x00000010ff047424 */ /* 0x000fe400078e00ff */
[----:B------:R-:W-:-:S07]  /*ef80*/  IMAD.MOV.U32 R34, RZ, RZ, -0x1 ;  /* 0xffffffffff227424 */ /* 0x000fce00078e00ff */
[----:B--23--:R-:W-:Y:S05]  /*ef90*/  WARPSYNC.COLLECTIVE R34, `(.L_x_1068) ;  /* 0x0000000022087348 */ /* 0x00cfea0003c00000 */
[----:B------:R0:W1:Y:S02]  /*efa0*/  SHFL.DOWN P4, R6, R7, R4, R33 ;  /* 0x0800000407067389 */ /* 0x0000640000080021 */
[----:B0123--:R-:W-:Y:S05]  /*efb0*/  ENDCOLLECTIVE ;  /* 0x000000000000791b */ /* 0x00ffea0003800000 */
.L_x_1068:
[----:B------:R-:W-:Y:S05]  /*efc0*/  BSYNC B0 ;  /* 0x0000000000007941 */ /* 0x000fea0003800000 */
.L_x_1067:
[----:B------:R-:W-:Y:S02]  /*efd0*/  IMAD.MOV.U32 R7, RZ, RZ, R32 ;  /* 0x000000ffff077224 */ /* 0x000fe400078e0020 */
[----:B------:R-:W-:Y:S02]  /*efe0*/  IMAD.MOV.U32 R4, RZ, RZ, 0x10 ;  /* 0x00000010ff047424 */ /* 0x000fe400078e00ff */
[----:B------:R-:W-:Y:S02]  /*eff0*/  IMAD.MOV.U32 R34, RZ, RZ, -0x1 ;  /* 0xffffffffff227424 */ /* 0x000fe400078e00ff */
[----:B------:R-:W-:Y:S02]  /*f000*/  IMAD.MOV.U32 R48, RZ, RZ, R6 ;  /* 0x000000ffff307224 */ /* 0x000fe400078e0006 */
[----:B------:R-:W-:-:S07]  /*f010*/  VIADD R50, R28, 0x10 ;  /* 0x000000101c327836 */ /* 0x000fce0000000000 */
[----:B------:R-:W-:Y:S05]  /*f020*/  WARPSYNC.COLLECTIVE R34, `(.L_x_1069) ;  /* 0x0000000022087348 */ /* 0x000fea0003c00000 */
[----:B------:R0:W1:Y:S02]  /*f030*/  SHFL.DOWN P4, R6, R7, R4, R33 ;  /* 0x0800000407067389 */ /* 0x0000640000080021 */
[----:B01----:R-:W-:Y:S05]  /*f040*/  ENDCOLLECTIVE ;  /* 0x000000000000791b */ /* 0x003fea0003800000 */
.L_x_1069:
[----:B------:R-:W-:Y:S02]  /*f050*/  IMAD.MOV.U32 R7, RZ, RZ, R46 ;  /* 0x000000ffff077224 */ /* 0x000fe400078e002e */
[----:B------:R-:W-:-:S07]  /*f060*/  IMAD.MOV.U32 R51, RZ, RZ, R6 ;  /* 0x000000ffff337224 */ /* 0x000fce00078e0006 */
[----:B------:R-:W-:Y:S05]  /*f070*/  WARPSYNC.COLLECTIVE R34, `(.L_x_1070) ;  /* 0x0000000022087348 */ /* 0x000fea0003c00000 */
[----:B------:R0:W1:Y:S02]  /*f080*/  SHFL.DOWN P4, R6, R7, R4, R33 ;  /* 0x0800000407067389 */ /* 0x0000640000080021 */
[----:B01----:R-:W-:Y:S05]  /*f090*/  ENDCOLLECTIVE ;  /* 0x000000000000791b */ /* 0x003fea0003800000 */
.L_x_1070:
[----:B------:R-:W-:Y:S05]  /*f0a0*/  BRA `(.L_x_1071) ;  /* 0xffffffbc002c7947 */ /* 0x000fea000383ffff */
.L_x_857:
[----:B------:R-:W-:Y:S01]  /*f0b0*/  BSSY B0, `(.L_x_1072) ;  /* 0x0000006000007945 */ /* 0x000fe20003800000 */
[----:B------:R-:W-:Y:S02]  /*f0c0*/  IMAD.MOV.U32 R4, RZ, RZ, 0x10 ;  /* 0x00000010ff047424 */ /* 0x000fe400078e00ff */
[----:B------:R-:W-:-:S07]  /*f0d0*/  IMAD.MOV.U32 R34, RZ, RZ, -0x1 ;  /* 0xffffffffff227424 */ /* 0x000fce00078e00ff */
[----:B--23--:R-:W-:Y:S05]  /*f0e0*/  WARPSYNC.COLLECTIVE R34, `(.L_x_1073) ;  /* 0x0000000022087348 */ /* 0x00cfea0003c00000 */
[----:B------:R0:W1:Y:S02]  /*f0f0*/  SHFL.DOWN P4, R6, R7, R4, R33 ;  /* 0x0800000407067389 */ /* 0x0000640000080021 */
[----:B0123--:R-:W-:Y:S05]  /*f100*/  ENDCOLLECTIVE ;  /* 0x000000000000791b */ /* 0x00ffea0003800000 */
.L_x_1073:
[----:B------:R-:W-:Y:S05]  /*f110*/  BSYNC B0 ;  /* 0x0000000000007941 */ /* 0x000fea0003800000 */
.L_x_1072:
[----:B------:R-:W-:Y:S05]  /*f120*/  BRA `(.L_x_1074) ;  /* 0xffffffbc004c7947 */ /* 0x000fea000383ffff */
.L_x_858:
[----:B------:R-:W-:Y:S01]  /*f130*/  BSSY B0, `(.L_x_1075) ;  /* 0x0000005000007945 */ /* 0x000fe20003800000 */
[----:B------:R-:W-:-:S07]  /*f140*/  IMAD.MOV.U32 R34, RZ, RZ, -0x1 ;  /* 0xffffffffff227424 */ /* 0x000fce00078e00ff */
[----:B--23--:R-:W-:Y:S05]  /*f150*/  WARPSYNC.COLLECTIVE R34, `(.L_x_1076) ;  /* 0x0000000022087348 */ /* 0x00cfea0003c00000 */
[----:B------:R-:W-:Y:S01]  /*f160*/  VOTE.ALL P5, P5 ;  /* 0x0000000000ff7806 */ /* 0x000fe200028a0000 */
[----:B--23--:R-:W-:-:S12]  /*f170*/  ENDCOLLECTIVE ;  /* 0x000000000000791b */ /* 0x00cfd80003800000 */
.L_x_1076:
[----:B------:R-:W-:Y:S05]  /*f180*/  BSYNC B0 ;  /* 0x0000000000007941 */ /* 0x000fea0003800000 */
.L_x_1075:
[----:B------:R-:W-:Y:S05]  /*f190*/  BRA `(.L_x_1077) ;  /* 0xffffffbc00487947 */ /* 0x000fea000383ffff */
.L_x_1078:
        /* <DEDUP_REMOVED lines=14> */
.L_x_1236:


//--------------------- .text._ZN6thrust24THRUST_300001_SM_1000_NS8cuda_cub4core6detail13_kernel_agentINS1_15__reduce_by_key9InitAgentIN3cub18CUB_300001_SM_100024ReduceByKeyScanTileStateIilLb1EEElPlEEJSA_lSB_EEEvDpT0_ --------------------------
	.section	.text._ZN6thrust24THRUST_300001_SM_1000_NS8cuda_cub4core6detail13_kernel_agentINS1_15__reduce_by_key9InitAgentIN3cub18CUB_300001_SM_100024ReduceByKeyScanTileStateIilLb1EEElPlEEJSA_lSB_EEEvDpT0_,"ax",@progbits
	.align	128
        .global         _ZN6thrust24THRUST_300001_SM_1000_NS8cuda_cub4core6detail13_kernel_agentINS1_15__reduce_by_key9InitAgentIN3cub18CUB_300001_SM_100024ReduceByKeyScanTileStateIilLb1EEElPlEEJSA_lSB_EEEvDpT0_
        .type           _ZN6thrust24THRUST_300001_SM_1000_NS8cuda_cub4core6detail13_kernel_agentINS1_15__reduce_by_key9InitAgentIN3cub18CUB_300001_SM_100024ReduceByKeyScanTileStateIilLb1EEElPlEEJSA_lSB_EEEvDpT0_,@function
        .size           _ZN6thrust24THRUST_300001_SM_1000_NS8cuda_cub4core6detail13_kernel_agentINS1_15__reduce_by_key9InitAgentIN3cub18CUB_300001_SM_100024ReduceByKeyScanTileStateIilLb1EEElPlEEJSA_lSB_EEEvDpT0_,(.L_x_1237 - _ZN6thrust24THRUST_300001_SM_1000_NS8cuda_cub4core6detail13_kernel_agentINS1_15__reduce_by_key9InitAgentIN3cub18CUB_300001_SM_100024ReduceByKeyScanTileStateIilLb1EEElPlEEJSA_lSB_EEEvDpT0_)
        .other          _ZN6thrust24THRUST_300001_SM_1000_NS8cuda_cub4core6detail13_kernel_agentINS1_15__reduce_by_key9InitAgentIN3cub18CUB_300001_SM_100024ReduceByKeyScanTileStateIilLb1EEElPlEEJSA_lSB_EEEvDpT0_,@"STO_CUDA_ENTRY STV_DEFAULT"
_ZN6thrust24THRUST_300001_SM_1000_NS8cuda_cub4core6detail13_kernel_agentINS1_15__reduce_by_key9InitAgentIN3cub18CUB_300001_SM_100024ReduceByKeyScanTileStateIilLb1EEElPlEEJSA_lSB_EEEvDpT0_:
.text._ZN6thrust24THRUST_300001_SM_1000_NS8cuda_cub4core6detail13_kernel_agentINS1_15__reduce_by_key9InitAgentIN3cub18CUB_300001_SM_100024ReduceByKeyScanTileStateIilLb1EEElPlEEJSA_lSB_EEEvDpT0_:
[----:B------:R-:W-:Y:S01]  /*0000*/  LDC R1, c[0x0][0x37c] ;  /* 0x0000df00ff017b82 */ /* 0x000fe20000000800 */
[----:B------:R-:W0:Y:S07]  /*0010*/  S2R R0, SR_TID.X ;  /* 0x0000000000007919 */ /* 0x000e2e0000002100 */
[----:B------:R-:W1:Y:S01]  /*0020*/  S2UR UR6, SR_CTAID.X ;  /* 0x00000000000679c3 */ /* 0x000e620000002500 */
[----:B------:R-:W2:Y:S01]  /*0030*/  LDCU UR4, c[0x0][0x388] ;  /* 0x00007100ff0477ac */ /* 0x000ea20008000800 */
[----:B------:R-:W-:-:S06]  /*0040*/  CS2R R10, SRZ ;  /* 0x00000000000a7805 */ /* 0x000fcc000001ff00 */
[----:B------:R-:W1:Y:S01]  /*0050*/  LDC R7, c[0x0][0x360] ;  /* 0x0000d800ff077b82 */ /* 0x000e620000000800 */
[C---:B0-----:R-:W-:Y:S01]  /*0060*/  ISETP.GT.U32.AND P0, PT, R0.reuse, 0x1f, PT ;  /* 0x0000001f0000780c */ /* 0x041fe20003f04070 */
[----:B-1----:R-:W-:Y:S01]  /*0070*/  IMAD R7, R7, UR6, R0 ;  /* 0x0000000607077c24 */ /* 0x002fe2000f8e0200 */
[----:B------:R-:W-:Y:S02]  /*0080*/  LOP3.LUT P2, RZ, R0, UR6, RZ, 0xfc, !PT ;  /* 0x0000000600ff7c12 */ /* 0x000fe4000f84fcff */
[----:B------:R-:W-:Y:S02]  /*0090*/  ISETP.NE.OR P0, PT, RZ, UR6, P0 ;  /* 0x00000006ff007c0c */ /* 0x000fe40008705670 */
[----:B--2---:R-:W-:Y:S01]  /*00a0*/  ISETP.GE.AND P1, PT, R7, UR4, PT ;  /* 0x0000000407007c0c */ /* 0x004fe2000bf26270 */
[----:B------:R-:W0:Y:S10]  /*00b0*/  LDCU.64 UR4, c[0x0][0x358] ;  /* 0x00006b00ff0477ac */ /* 0x000e340008000a00 */
[----:B------:R-:W1:Y:S02]  /*00c0*/  @!P0 LDC.64 R4, c[0x0][0x380] ;  /* 0x0000e000ff048b82 */ /* 0x000e640000000a00 */
[----:B------:R-:W-:-:S02]  /*00d0*/  @!P1 IMAD.MOV.U32 R8, RZ, RZ, 0x0 ;  /* 0x00000000ff089424 */ /* 0x000fc400078e00ff */
[----:B------:R-:W-:-:S04]  /*00e0*/  @!P1 IMAD.MOV.U32 R9, RZ, RZ, 0x63 ;  /* 0x00000063ff099424 */ /* 0x000fc800078e00ff */
[----:B------:R-:W2:Y:S01]  /*00f0*/  @!P1 LDC.64 R2, c[0x0][0x380] ;  /* 0x0000e000ff029b82 */ /* 0x000ea20000000a00 */
[----:B-1----:R-:W-:-:S04]  /*0100*/  @!P0 IMAD.WIDE.U32 R4, R0, 0x10, R4 ;  /* 0x0000001000048825 */ /* 0x002fc800078e0004 */
[----:B--2---:R-:W-:-:S05]  /*0110*/  @!P1 IMAD.WIDE R2, R7, 0x10, R2 ;  /* 0x0000001007029825 */ /* 0x004fca00078e0202 */
[----:B0-----:R0:W-:Y:S04]  /*0120*/  @!P1 STG.E.128 desc[UR4][R2.64+0x200], R8 ;  /* 0x0002000802009986 */ /* 0x0011e8000c101d04 */
[----:B------:R0:W-:Y:S01]  /*0130*/  @!P0 STG.E.128 desc[UR4][R4.64], RZ ;  /* 0x000000ff04008986 */ /* 0x0001e2000c101d04 */
[----:B------:R-:W-:Y:S05]  /*0140*/  @P2 EXIT ;  /* 0x000000000000294d */ /* 0x000fea0003800000 */
[----:B0-----:R-:W0:Y:S02]  /*0150*/  LDC.64 R2, c[0x0][0x390] ;  /* 0x0000e400ff027b82 */ /* 0x001e240000000a00 */
[----:B0-----:R-:W-:Y:S01]  /*0160*/  STG.E.64 desc[UR4][R2.64], RZ ;  /* 0x000000ff02007986 */ /* 0x001fe2000c101b04 */
[----:B------:R-:W-:Y:S05]  /*0170*/  EXIT ;  /* 0x000000000000794d */ /* 0x000fea0003800000 */
.L_x_1079:
        /* <DEDUP_REMOVED lines=16> */
.L_x_1237:


//--------------------- .text._ZN6thrust24THRUST_300001_SM_1000_NS8cuda_cub4core6detail13_kernel_agentINS1_15__reduce_by_key16ReduceByKeyAgentINS0_6detail15normal_iteratorINS0_10device_ptrIiEEEESB_SB_SB_N4cuda3std3__48equal_toIiEENSE_4plusIiEEPiiEEJSB_SB_SB_SB_SJ_N3cub18CUB_300001_SM_100024ReduceByKeyScanTileStateIiiLb1EEESG_SI_iiEEEvDpT0_ --------------------------
	.section	.text._ZN6thrust24THRUST_300001_SM_1000_NS8cuda_cub4core6detail13_kernel_agentINS1_15__reduce_by_key16ReduceByKeyAgentINS0_6detail15normal_iteratorINS0_10device_ptrIiEEEESB_SB_SB_N4cuda3std3__48equal_toIiEENSE_4plusIiEEPiiEEJSB_SB_SB_SB_SJ_N3cub18CUB_300001_SM_100024ReduceByKeyScanTileStateIiiLb1EEESG_SI_iiEEEvDpT0_,"ax",@progbits
	.align	128
        .global         _ZN6thrust24THRUST_300001_SM_1000_NS8cuda_cub4core6detail13_kernel_agentINS1_15__reduce_by_key16ReduceByKeyAgentINS0_6detail15normal_iteratorINS0_10device_ptrIiEEEESB_SB_SB_N4cuda3std3__48equal_toIiEENSE_4plusIiEEPiiEEJSB_SB_SB_SB_SJ_N3cub18CUB_300001_SM_100024ReduceByKeyScanTileStateIiiLb1EEESG_SI_iiEEEvDpT0_
        .type           _ZN6thrust24THRUST_300001_SM_1000_NS8cuda_cub4core6detail13_kernel_agentINS1_15__reduce_by_key16ReduceByKeyAgentINS0_6detail15normal_iteratorINS0_10device_ptrIiEEEESB_SB_SB_N4cuda3std3__48equal_toIiEENSE_4plusIiEEPiiEEJSB_SB_SB_SB_SJ_N3cub18CUB_300001_SM_100024ReduceByKeyScanTileStateIiiLb1EEESG_SI_iiEEEvDpT0_,@function
        .size           _ZN6thrust24THRUST_300001_SM_1000_NS8cuda_cub4core6detail13_kernel_agentINS1_15__reduce_by_key16ReduceByKeyAgentINS0_6detail15normal_iteratorINS0_10device_ptrIiEEEESB_SB_SB_N4cuda3std3__48equal_toIiEENSE_4plusIiEEPiiEEJSB_SB_SB_SB_SJ_N3cub18CUB_300001_SM_100024ReduceByKeyScanTileStateIiiLb1EEESG_SI_iiEEEvDpT0_,(.L_x_1238 - _ZN6thrust24THRUST_300001_SM_1000_NS8cuda_cub4core6detail13_kernel_agentINS1_15__reduce_by_key16ReduceByKeyAgentINS0_6detail15normal_iteratorINS0_10device_ptrIiEEEESB_SB_SB_N4cuda3std3__48equal_toIiEENSE_4plusIiEEPiiEEJSB_SB_SB_SB_SJ_N3cub18CUB_300001_SM_100024ReduceByKeyScanTileStateIiiLb1EEESG_SI_iiEEEvDpT0_)
        .other          _ZN6thrust24THRUST_300001_SM_1000_NS8cuda_cub4core6detail13_kernel_agentINS1_15__reduce_by_key16ReduceByKeyAgentINS0_6detail15normal_iteratorINS0_10device_ptrIiEEEESB_SB_SB_N4cuda3std3__48equal_toIiEENSE_4plusIiEEPiiEEJSB_SB_SB_SB_SJ_N3cub18CUB_300001_SM_100024ReduceByKeyScanTileStateIiiLb1EEESG_SI_iiEEEvDpT0_,@"STO_CUDA_ENTRY STV_DEFAULT"
_ZN6thrust24THRUST_300001_SM_1000_NS8cuda_cub4core6detail13_kernel_agentINS1_15__reduce_by_key16ReduceByKeyAgentINS0_6detail15normal_iteratorINS0_10device_ptrIiEEEESB_SB_SB_N4cuda3std3__48equal_toIiEENSE_4plusIiEEPiiEEJSB_SB_SB_SB_SJ_N3cub18CUB_300001_SM_100024ReduceByKeyScanTileStateIiiLb1EEESG_SI_iiEEEvDpT0_:
.text._ZN6thrust24THRUST_300001_SM_1000_NS8cuda_cub4core6detail13_kernel_agentINS1_15__reduce_by_key16ReduceByKeyAgentINS0_6detail15normal_iteratorINS0_10device_ptrIiEEEESB_SB_SB_N4cuda3std3__48equal_toIiEENSE_4plusIiEEPiiEEJSB_SB_SB_SB_SJ_N3cub18CUB_300001_SM_100024ReduceByKeyScanTileStateIiiLb1EEESG_SI_iiEEEvDpT0_:
[----:B------:R-:W-:Y:S01]  /*0000*/  LDC R1, c[0x0][0x37c] ;  /* 0x0000df00ff017b82 */ /* 0x000fe20000000800 */
[----:B------:R-:W0:Y:S01]  /*0010*/  S2R R39, SR_CTAID.X ;  /* 0x0000000000277919 */ /* 0x000e220000002500 */
[----:B------:R-:W1:Y:S01]  /*0020*/  LDCU UR4, c[0x0][0x3b4] ;  /* 0x00007680ff0477ac */ /* 0x000e620008000800 */
[----:B------:R-:W2:Y:S01]  /*0030*/  LDCU.64 UR12, c[0x0][0x358] ;  /* 0x00006b00ff0c77ac */ /* 0x000ea20008000a00 */
[----:B0-----:R-:W-:-:S05]  /*0040*/  IMAD R4, R39, 0x900, RZ ;  /* 0x0000090027047824 */ /* 0x001fca00078e02ff */
[----:B-1----:R-:W-:-:S04]  /*0050*/  IADD3 R38, PT, PT, -R4, UR4, RZ ;  /* 0x0000000404267c10 */ /* 0x002fc8000fffe1ff */
[----:B------:R-:W-:-:S13]  /*0060*/  ISETP.GE.AND P0, PT, R38, 0x901, PT ;  /* 0x000009012600780c */ /* 0x000fda0003f06270 */
[----:B--2---:R-:W-:Y:S05]  /*0070*/  @!P0 BRA `(.L_x_1080) ;  /* 0x0000005000a08947 */ /* 0x004fea0003800000 */
[----:B------:R-:W-:-:S13]  /*0080*/  ISETP.NE.AND P0, PT, R39, RZ, PT ;  /* 0x000000ff2700720c */ /* 0x000fda0003f05270 */
[----:B------:R-:W-:Y:S05]  /*0090*/  @P0 BRA `(.L_x_1081) ;  /* 0x00000020009c0947 */ /* 0x000fea0003800000 */
[----:B------:R-:W0:Y:S01]  /*00a0*/  S2R R16, SR_TID.X ;  /* 0x0000000000107919 */ /* 0x000e220000002100 */
[----:B------:R-:W1:Y:S08]  /*00b0*/  LDC.64 R2, c[0x0][0x380] ;  /* 0x0000e000ff027b82 */ /* 0x000e700000000a00 */
[----:B------:R-:W2:Y:S01]  /*00c0*/  LDC.64 R6, c[0x0][0x388] ;  /* 0x0000e200ff067b82 */ /* 0x000ea20000000a00 */
[----:B0-----:R-:W-:-:S02]  /*00d0*/  LOP3.LUT R5, R16, 0x1f, RZ, 0xc0, !PT ;  /* 0x0000001f10057812 */ /* 0x001fc400078ec0ff */
[----:B------:R-:W-:-:S03]  /*00e0*/  LOP3.LUT R0, R16, 0x3e0, RZ, 0xc0, !PT ;  /* 0x000003e010007812 */ /* 0x000fc600078ec0ff */
[----:B------:R-:W-:-:S04]  /*00f0*/  IMAD.IADD R5, R4, 0x1, R5 ;  /* 0x0000000104057824 */ /* 0x000fc800078e0205 */
[----:B------:R-:W-:-:S04]  /*0100*/  IMAD R5, R0, 0x9, R5 ;  /* 0x0000000900057824 */ /* 0x000fc800078e0205 */
[----:B-1----:R-:W-:-:S05]  /*0110*/  IMAD.WIDE.U32 R2, R5, 0x4, R2 ;  /* 0x0000000405027825 */ /* 0x002fca00078e0002 */
[----:B------:R-:W3:Y:S04]  /*0120*/  LDG.E.CONSTANT R0, desc[UR12][R2.64] ;  /* 0x0000000c02007981 */ /* 0x000ee8000c1e9900 */
[----:B------:R-:W4:Y:S04]  /*0130*/  LDG.E.CONSTANT R4, desc[UR12][R2.64+0x80] ;  /* 0x0000800c02047981 */ /* 0x000f28000c1e9900 */
[----:B------:R-:W5:Y:S04]  /*0140*/  LDG.E.CONSTANT R9, desc[UR12][R2.64+0x100] ;  /* 0x0001000c02097981 */ /* 0x000f68000c1e9900 */
[----:B------:R-:W5:Y:S04]  /*0150*/  LDG.E.CONSTANT R10, desc[UR12][R2.64+0x180] ;  /* 0x0001800c020a7981 */ /* 0x000f68000c1e9900 */
[----:B------:R-:W5:Y:S04]  /*0160*/  LDG.E.CONSTANT R11, desc[UR12][R2.64+0x200] ;  /* 0x0002000c020b7981 */ /* 0x000f68000c1e9900 */
[----:B------:R-:W5:Y:S04]  /*0170*/  LDG.E.CONSTANT R12, desc[UR12][R2.64+0x280] ;  /* 0x0002800c020c7981 */ /* 0x000f68000c1e9900 */
[----:B------:R-:W5:Y:S04]  /*0180*/  LDG.E.CONSTANT R13, desc[UR12][R2.64+0x300] ;  /* 0x0003000c020d7981 */ /* 0x000f68000c1e9900 */
[----:B------:R-:W5:Y:S04]  /*0190*/  LDG.E.CONSTANT R14, desc[UR12][R2.64+0x380] ;  /* 0x0003800c020e7981 */ /* 0x000f68000c1e9900 */
[----:B------:R0:W5:Y:S01]  /*01a0*/  LDG.E.CONSTANT R15, desc[UR12][R2.64+0x400] ;  /* 0x0004000c020f7981 */ /* 0x000162000c1e9900 */
[----:B--2---:R-:W-:-:S05]  /*01b0*/  IMAD.WIDE.U32 R6, R5, 0x4, R6 ;  /* 0x0000000405067825 */ /* 0x004fca00078e0006 */
[----:B------:R-:W2:Y:S04]  /*01c0*/  LDG.E.CONSTANT R19, desc[UR12][R6.64] ;  /* 0x0000000c06137981 */ /* 0x000ea8000c1e9900 */
[----:B------:R-:W2:Y:S04]  /*01d0*/  LDG.E.CONSTANT R21, desc[UR12][R6.64+0x80] ;  /* 0x0000800c06157981 */ /* 0x000ea8000c1e9900 */
[----:B------:R-:W2:Y:S04]  /*01e0*/  LDG.E.CONSTANT R23, desc[UR12][R6.64+0x100] ;  /* 0x0001000c06177981 */ /* 0x000ea8000c1e9900 */
[----:B------:R-:W2:Y:S04]  /*01f0*/  LDG.E.CONSTANT R25, desc[UR12][R6.64+0x180] ;  /* 0x0001800c06197981 */ /* 0x000ea8000c1e9900 */
[----:B------:R-:W2:Y:S04]  /*0200*/  LDG.E.CONSTANT R27, desc[UR12][R6.64+0x200] ;  /* 0x0002000c061b7981 */ /* 0x000ea8000c1e9900 */
[----:B------:R-:W2:Y:S04]  /*0210*/  LDG.E.CONSTANT R33, desc[UR12][R6.64+0x280] ;  /* 0x0002800c06217981 */ /* 0x000ea8000c1e9900 */
[----:B------:R-:W2:Y:S04]  /*0220*/  LDG.E.CONSTANT R35, desc[UR12][R6.64+0x300] ;  /* 0x0003000c06237981 */ /* 0x000ea8000c1e9900 */
[----:B------:R-:W2:Y:S04]  /*0230*/  LDG.E.CONSTANT R37, desc[UR12][R6.64+0x380] ;  /* 0x0003800c06257981 */ /* 0x000ea8000c1e9900 */
[----:B------:R1:W2:Y:S01]  /*0240*/  LDG.E.CONSTANT R39, desc[UR12][R6.64+0x400] ;  /* 0x0004000c06277981 */ /* 0x0002a2000c1e9900 */
[----:B------:R-:W0:Y:S01]  /*0250*/  S2UR UR5, SR_CgaCtaId ;  /* 0x00000000000579c3 */ /* 0x000e220000008800 */
[----:B------:R-:W-:Y:S01]  /*0260*/  SHF.R.U32.HI R8, RZ, 0x5, R16 ;  /* 0x00000005ff087819 */ /* 0x000fe20000011610 */
[----:B------:R-:W-:Y:S01]  /*0270*/  UMOV UR4, 0x400 ;  /* 0x0000040000047882 */ /* 0x000fe20000000000 */
[----:B------:R-:W1:Y:S01]  /*0280*/  S2R R5, SR_LANEID ;  /* 0x0000000000057919 */ /* 0x000e620000000000 */
[----:B------:R-:W-:Y:S01]  /*0290*/  ISETP.NE.AND P1, PT, R16, RZ, PT ;  /* 0x000000ff1000720c */ /* 0x000fe20003f25270 */
[----:B0-----:R-:W-:Y:S01]  /*02a0*/  ULEA UR4, UR5, UR4, 0x18 ;  /* 0x0000000405047291 */ /* 0x001fe2000f8ec0ff */
[----:B-1----:R-:W-:-:S05]  /*02b0*/  IMAD R2, R8, 0x120, R5 ;  /* 0x0000012008027824 */ /* 0x002fca00078e0205 */
[----:B------:R-:W-:-:S05]  /*02c0*/  LEA R2, R2, UR4, 0x2 ;  /* 0x0000000402027c11 */ /* 0x000fca000f8e10ff */
[----:B------:R-:W-:Y:S01]  /*02d0*/  IMAD R17, R5, 0x20, R2 ;  /* 0x0000002005117824 */ /* 0x000fe200078e0202 */
[----:B---3--:R0:W-:Y:S04]  /*02e0*/  STS [R2], R0 ;  /* 0x0000000002007388 */ /* 0x0081e80000000800 */
[----:B----4-:R-:W-:Y:S04]  /*02f0*/  STS [R2+0x80], R4 ;  /* 0x0000800402007388 */ /* 0x010fe80000000800 */
[----:B-----5:R-:W-:Y:S01]  /*0300*/  STS [R2+0x100], R9 ;  /* 0x0001000902007388 */ /* 0x020fe20000000800 */
[----:B0-----:R-:W-:-:S03]  /*0310*/  IMAD.MOV.U32 R0, RZ, RZ, RZ ;  /* 0x000000ffff007224 */ /* 0x001fc600078e00ff */
[----:B------:R0:W-:Y:S04]  /*0320*/  STS [R2+0x180], R10 ;  /* 0x0001800a02007388 */ /* 0x0001e80000000800 */
[----:B------:R-:W-:Y:S04]  /*0330*/  STS [R2+0x200], R11 ;  /* 0x0002000b02007388 */ /* 0x000fe80000000800 */
[----:B------:R-:W-:Y:S01]  /*0340*/  STS [R2+0x280], R12 ;  /* 0x0002800c02007388 */ /* 0x000fe20000000800 */
[----:B0-----:R-:W-:-:S03]  /*0350*/  LEA R10, R16, UR4, 0x2 ;  /* 0x00000004100a7c11 */ /* 0x001fc6000f8e10ff */
        /* <DEDUP_REMOVED lines=8> */
[----:B------:R-:W3:Y:S04]  /*03e0*/  LDS R30, [R17+0xc] ;  /* 0x00000c00111e7984 */ /* 0x000ee80000000800 */
[----:B------:R-:W-:Y:S04]  /*03f0*/  LDS R32, [R17+0x10] ;  /* 0x0000100011207984 */ /* 0x000fe80000000800 */
[----:B------:R-:W-:Y:S04]  /*0400*/  LDS R34, [R17+0x14] ;  /* 0x0000140011227984 */ /* 0x000fe80000000800 */
[----:B------:R-:W4:Y:S04]  /*0410*/  LDS R36, [R17+0x18] ;  /* 0x0000180011247984 */ /* 0x000f280000000800 */
[----:B------:R-:W5:Y:S01]  /*0420*/  LDS R38, [R17+0x1c] ;  /* 0x00001c0011267984 */ /* 0x000f620000000800 */
[----:B------:R-:W-:Y:S01]  /*0430*/  BAR.SYNC.DEFER_BLOCKING 0x0 ;  /* 0x0000000000007b1d */ /* 0x000fe20000010000 */
[----:B0-----:R-:W-:-:S02]  /*0440*/  ISETP.NE.AND P3, PT, R4, R6, PT ;  /* 0x000000060400720c */ /* 0x001fc40003f65270 */
[----:B-1----:R-:W-:Y:S02]  /*0450*/  ISETP.NE.AND P2, PT, R6, R28, PT ;  /* 0x0000001c0600720c */ /* 0x002fe40003f45270 */
[----:B---3--:R-:W-:Y:S01]  /*0460*/  ISETP.NE.AND P6, PT, R28, R30, PT ;  /* 0x0000001e1c00720c */ /* 0x008fe20003fc5270 */
[----:B--2---:R-:W-:Y:S03]  /*0470*/  STS [R2], R19 ;  /* 0x0000001302007388 */ /* 0x004fe60000000800 */
[----:B------:R-:W-:Y:S01]  /*0480*/  P2R R45, PR, RZ, 0x40 ;  /* 0x00000040ff2d7803 */ /* 0x000fe20000000000 */
[----:B------:R-:W-:Y:S04]  /*0490*/  STS [R2+0x80], R21 ;  /* 0x0000801502007388 */ /* 0x000fe80000000800 */
[----:B------:R-:W-:Y:S01]  /*04a0*/  STS [R2+0x100], R23 ;  /* 0x0001001702007388 */ /* 0x000fe20000000800 */
[----:B----4-:R-:W-:-:S03]  /*04b0*/  ISETP.NE.AND P5, PT, R34, R36, PT ;  /* 0x000000242200720c */ /* 0x010fc60003fa5270 */
[----:B------:R-:W-:Y:S01]  /*04c0*/  STS [R2+0x180], R25 ;  /* 0x0001801902007388 */ /* 0x000fe20000000800 */
[----:B-----5:R-:W-:-:S03]  /*04d0*/  ISETP.NE.AND P4, PT, R36, R38, PT ;  /* 0x000000262400720c */ /* 0x020fc60003f85270 */
[----:B------:R-:W-:Y:S04]  /*04e0*/  STS [R2+0x200], R27 ;  /* 0x0002001b02007388 */ /* 0x000fe80000000800 */
[----:B------:R-:W-:Y:S04]  /*04f0*/  STS [R2+0x280], R33 ;  /* 0x0002802102007388 */ /* 0x000fe80000000800 */
[----:B------:R-:W-:Y:S04]  /*0500*/  STS [R2+0x300], R35 ;  /* 0x0003002302007388 */ /* 0x000fe80000000800 */
[----:B------:R-:W-:Y:S04]  /*0510*/  STS [R2+0x380], R37 ;  /* 0x0003802502007388 */ /* 0x000fe80000000800 */
[----:B------:R-:W-:Y:S01]  /*0520*/  STS [R2+0x400], R39 ;  /* 0x0004002702007388 */ /* 0x000fe20000000800 */
[----:B------:R-:W-:-:S03]  /*0530*/  NOP ;  /* 0x0000000000007918 */ /* 0x000fc60000000000 */
[----:B------:R-:W0:Y:S04]  /*0540*/  LDS R47, [R17] ;  /* 0x00000000112f7984 */ /* 0x000e280000000800 */
[----:B------:R-:W1:Y:S04]  /*0550*/  LDS R7, [R17+0x4] ;  /* 0x0000040011077984 */ /* 0x000e680000000800 */
[----:B------:R-:W2:Y:S04]  /*0560*/  LDS R29, [R17+0x8] ;  /* 0x00000800111d7984 */ /* 0x000ea80000000800 */
[----:B------:R-:W3:Y:S04]  /*0570*/  LDS R31, [R17+0xc] ;  /* 0x00000c00111f7984 */ /* 0x000ee80000000800 */
[----:B------:R-:W-:Y:S04]  /*0580*/  LDS R33, [R17+0x10] ;  /* 0x0000100011217984 */ /* 0x000fe80000000800 */
[----:B------:R-:W-:Y:S04]  /*0590*/  LDS R35, [R17+0x14] ;  /* 0x0000140011237984 */ /* 0x000fe80000000800 */
[----:B------:R-:W-:Y:S04]  /*05a0*/  LDS R37, [R17+0x18] ;  /* 0x0000180011257984 */ /* 0x000fe80000000800 */
[----:B------:R-:W-:Y:S04]  /*05b0*/  LDS R44, [R17+0x1c] ;  /* 0x00001c00112c7984 */ /* 0x000fe80000000800 */
[----:B------:R-:W-:Y:S01]  /*05c0*/  LDS R9, [R17+0x20] ;  /* 0x0000200011097984 */ /* 0x000fe20000000800 */
[----:B------:R-:W-:Y:S01]  /*05d0*/  BAR.SYNC.DEFER_BLOCKING 0x0 ;  /* 0x0000000000007b1d */ /* 0x000fe20000010000 */
[----:B0-----:R-:W-:-:S05]  /*05e0*/  SEL R2, R47, RZ, !P3 ;  /* 0x000000ff2f027207 */ /* 0x001fca0005800000 */
[----:B-1----:R-:W-:-:S05]  /*05f0*/  IMAD.IADD R12, R7, 0x1, R2 ;  /* 0x00000001070c7824 */ /* 0x002fca00078e0202 */
[----:B------:R-:W-:-:S05]  /*0600*/  SEL R12, R12, RZ, !P2 ;  /* 0x000000ff0c0c7207 */ /* 0x000fca0005000000 */
[----:B--2---:R-:W-:Y:S01]  /*0610*/  IMAD.IADD R12, R29, 0x1, R12 ;  /* 0x000000011d0c7824 */ /* 0x004fe200078e020c */
[----:B------:R-:W-:Y:S04]  /*0620*/  STS [R10+0x47c], R3 ;  /* 0x00047c030a007388 */ /* 0x000fe80000000800 */
[----:B------:R-:W-:Y:S01]  /*0630*/  SEL R12, R12, RZ, !P6 ;  /* 0x000000ff0c0c7207 */ /* 0x000fe20007000000 */
[----:B------:R-:W-:Y:S04]  /*0640*/  BAR.SYNC.DEFER_BLOCKING 0x0 ;  /* 0x0000000000007b1d */ /* 0x000fe80000010000 */
[----:B---3--:R-:W-:-:S02]  /*0650*/  IMAD.IADD R12, R31, 0x1, R12 ;  /* 0x000000011f0c7824 */ /* 0x008fc400078e020c */
[----:B------:R-:W0:Y:S02]  /*0660*/  @P1 LDS R40, [R10+0x478] ;  /* 0x000478000a281984 */ /* 0x000e240000000800 */
[----:B0-----:R-:W-:-:S04]  /*0670*/  @P1 ISETP.NE.AND P0, PT, R40, R4, PT ;  /* 0x000000042800120c */ /* 0x001fc80003f05270 */
[----:B------:R-:W-:Y:S02]  /*0680*/  @P1 SEL R0, RZ, 0x1, !P0 ;  /* 0x00000001ff001807 */ /* 0x000fe40004000000 */
[----:B------:R-:W-:Y:S02]  /*0690*/  ISETP.NE.AND P1, PT, R32, R34, PT ;  /* 0x000000222000720c */ /* 0x000fe40003f25270 */
[----:B------:R-:W-:Y:S01]  /*06a0*/  ISETP.NE.AND P0, PT, R38, R3, PT ;  /* 0x000000032600720c */ /* 0x000fe20003f05270 */
[----:B------:R-:W-:Y:S01]  /*06b0*/  VIADD R11, R0, 0x1 ;  /* 0x00000001000b7836 */ /* 0x000fe20000000000 */
[----:B------:R-:W-:Y:S01]  /*06c0*/  P2R R46, PR, RZ, 0x2 ;  /* 0x00000002ff2e7803 */ /* 0x000fe20000000000 */
[----:B------:R-:W-:-:S04]  /*06d0*/  @!P3 IMAD.MOV R11, RZ, RZ, R0 ;  /* 0x000000ffff0bb224 */ /* 0x000fc800078e0200 */
[----:B------:R-:W-:Y:S02]  /*06e0*/  VIADD R2, R11, 0x1 ;  /* 0x000000010b027836 */ /* 0x000fe40000000000 */
[----:B------:R-:W-:Y:S01]  /*06f0*/  @!P2 IMAD.MOV R2, RZ, RZ, R11 ;  /* 0x000000ffff02a224 */ /* 0x000fe200078e020b */
[----:B------:R-:W-:-:S03]  /*0700*/  ISETP.NE.AND P2, PT, R30, R32, PT ;  /* 0x000000201e00720c */ /* 0x000fc60003f45270 */
[----:B------:R-:W-:Y:S01]  /*0710*/  VIADD R39, R2, 0x1 ;  /* 0x0000000102277836 */ /* 0x000fe20000000000 */
[----:B------:R-:W-:Y:S01]  /*0720*/  SEL R12, R12, RZ, !P2 ;  /* 0x000000ff0c0c7207 */ /* 0x000fe20005000000 */
[----:B------:R-:W-:Y:S01]  /*0730*/  @!P6 IMAD.MOV R39, RZ, RZ, R2 ;  /* 0x000000ffff27e224 */ /* 0x000fe200078e0202 */
[----:B------:R-:W-:-:S03]  /*0740*/  P2R R26, PR, RZ, 0x4 ;  /* 0x00000004ff1a7803 */ /* 0x000fc60000000000 */
[----:B------:R-:W-:Y:S02]  /*0750*/  IMAD.IADD R12, R33, 0x1, R12 ;  /* 0x00000001210c7824 */ /* 0x000fe400078e020c */
[----:B------:R-:W-:Y:S02]  /*0760*/  VIADD R10, R39, 0x1 ;  /* 0x00000001270a7836 */ /* 0x000fe40000000000 */
[----:B------:R-:W-:Y:S01]  /*0770*/  @!P2 IMAD.MOV R10, RZ, RZ, R39 ;  /* 0x000000ffff0aa224 */ /* 0x000fe200078e0227 */
[----:B------:R-:W-:-:S03]  /*0780*/  SEL R12, R12, RZ, !P1 ;  /* 0x000000ff0c0c7207 */ /* 0x000fc60004800000 */
[----:B------:R-:W-:Y:S02]  /*0790*/  VIADD R11, R10, 0x1 ;  /* 0x000000010a0b7836 */ /* 0x000fe40000000000 */
[----:B------:R-:W-:Y:S02]  /*07a0*/  IMAD.IADD R12, R35, 0x1, R12 ;  /* 0x00000001230c7824 */ /* 0x000fe400078e020c */
[----:B------:R-:W-:Y:S01]  /*07b0*/  @!P1 IMAD.MOV R11, RZ, RZ, R10 ;  /* 0x000000ffff0b9224 */ /* 0x000fe200078e020a */
[----:B------:R-:W-:Y:S02]  /*07c0*/  ISETP.NE.AND P1, PT, R6, R28, PT ;  /* 0x0000001c0600720c */ /* 0x000fe40003f25270 */
[----:B------:R-:W-:Y:S01]  /*07d0*/  SEL R12, R12, RZ, !P5 ;  /* 0x000000ff0c0c7207 */ /* 0x000fe20006800000 */
[----:B------:R-:W-:Y:S02]  /*07e0*/  VIADD R42, R11, 0x1 ;  /* 0x000000010b2a7836 */ /* 0x000fe40000000000 */
[----:B------:R-:W-:-:S02]  /*07f0*/  @!P5 IMAD.MOV R42, RZ, RZ, R11 ;  /* 0x000000ffff2ad224 */ /* 0x000fc400078e020b */
[----:B------:R-:W-:Y:S02]  /*0800*/  IMAD.IADD R12, R37, 0x1, R12 ;  /* 0x00000001250c7824 */ /* 0x000fe400078e020c */
[----:B------:R-:W-:Y:S02]  /*0810*/  VIADD R43, R42, 0x1 ;  /* 0x000000012a2b7836 */ /* 0x000fe40000000000 */
[----:B------:R-:W-:Y:S01]  /*0820*/  @!P4 IMAD.MOV R43, RZ, RZ, R42 ;  /* 0x000000ffff2bc224 */ /* 0x000fe200078e022a */
[----:B------:R-:W-:-:S03]  /*0830*/  SEL R11, R12, RZ, !P4 ;  /* 0x000000ff0c0b7207 */ /* 0x000fc60006000000 */
[----:B------:R-:W-:Y:S02]  /*0840*/  VIADD R10, R43, 0x1 ;  /* 0x000000012b0a7836 */ /* 0x000fe40000000000 */
[----:B------:R-:W-:Y:S02]  /*0850*/  IMAD.IADD R11, R44, 0x1, R11 ;  /* 0x000000012c0b7824 */ /* 0x000fe400078e020b */
[----:B------:R-:W-:-:S03]  /*0860*/  @!P0 IMAD.MOV R10, RZ, RZ, R43 ;  /* 0x000000ffff0a8224 */ /* 0x000fc600078e022b */
[----:B------:R-:W-:Y:S02]  /*0870*/  SEL R12, R11, RZ, !P0 ;  /* 0x000000ff0b0c7207 */ /* 0x000fe40004000000 */
[----:B------:R-:W-:-:S03]  /*0880*/  ISETP.NE.AND P0, PT, R10, RZ, PT ;  /* 0x000000ff0a00720c */ /* 0x000fc60003f05270 */
[----:B------:R-:W-:-:S05]  /*0890*/  IMAD.IADD R9, R9, 0x1, R12 ;  /* 0x0000000109097824 */ /* 0x000fca00078e020c */
[----:B------:R-:W0:Y:S02]  /*08a0*/  SHFL.UP PT, R11, R9, 0x1, RZ ;  /* 0x04200000090b7989 */ /* 0x000e2400000e00ff */
[----:B0-----:R-:W-:Y:S02]  /*08b0*/  SEL R12, R11, RZ, !P0 ;  /* 0x000000ff0b0c7207 */ /* 0x001fe40004000000 */
[----:B------:R-:W0:Y:S01]  /*08c0*/  SHFL.UP PT, R11, R10, 0x1, RZ ;  /* 0x042000000a0b7989 */ /* 0x000e2200000e00ff */
[----:B------:R-:W-:-:S04]  /*08d0*/  ISETP.GE.AND P0, PT, R5, 0x1, PT ;  /* 0x000000010500780c */ /* 0x000fc80003f06270 */
[----:B------:R-:W-:-:S05]  /*08e0*/  SEL R12, R12, RZ, P0 ;  /* 0x000000ff0c0c7207 */ /* 0x000fca0000000000 */
[----:B------:R-:W-:-:S05]  /*08f0*/  IMAD.IADD R12, R9, 0x1, R12 ;  /* 0x00000001090c7824 */ /* 0x000fca00078e020c */
[----:B------:R-:W1:Y:S01]  /*0900*/  SHFL.UP PT, R13, R12, 0x2, RZ ;  /* 0x044000000c0d7989 */ /* 0x000e6200000e00ff */
[----:B0-----:R-:W-:-:S05]  /*0910*/  SEL R11, R11, RZ, P0 ;  /* 0x000000ff0b0b7207 */ /* 0x001fca0000000000 */
[----:B------:R-:W-:-:S05]  /*0920*/  IMAD.IADD R11, R11, 0x1, R10 ;  /* 0x000000010b0b7824 */ /* 0x000fca00078e020a */
[----:B------:R-:W0:Y:S01]  /*0930*/  SHFL.UP PT, R9, R11, 0x2, RZ ;  /* 0x044000000b097989 */ /* 0x000e2200000e00ff */
[----:B------:R-:W-:-:S04]  /*0940*/  ISETP.NE.AND P0, PT, R11, RZ, PT ;  /* 0x000000ff0b00720c */ /* 0x000fc80003f05270 */
[----:B-1----:R-:W-:Y:S02]  /*0950*/  SEL R13, R13, RZ, !P0 ;  /* 0x000000ff0d0d7207 */ /* 0x002fe40004000000 */
[----:B------:R-:W-:-:S04]  /*0960*/  ISETP.GE.AND P0, PT, R5, 0x2, PT ;  /* 0x000000020500780c */ /* 0x000fc80003f06270 */
[----:B------:R-:W-:-:S05]  /*0970*/  SEL R13, R13, RZ, P0 ;  /* 0x000000ff0d0d7207 */ /* 0x000fca0000000000 */
[----:B------:R-:W-:Y:S01]  /*0980*/  IMAD.IADD R13, R12, 0x1, R13 ;  /* 0x000000010c0d7824 */ /* 0x000fe200078e020d */
[----:B0-----:R-:W-:-:S04]  /*0990*/  SEL R10, R9, RZ, P0 ;  /* 0x000000ff090a7207 */ /* 0x001fc80000000000 */
[----:B------:R-:W0:Y:S01]  /*09a0*/  SHFL.UP PT, R9, R13, 0x4, RZ ;  /* 0x048000000d097989 */ /* 0x000e2200000e00ff */
[----:B------:R-:W-:-:S05]  /*09b0*/  IMAD.IADD R10, R11, 0x1, R10 ;  /* 0x000000010b0a7824 */ /* 0x000fca00078e020a */
[----:B------:R-:W-:-:S04]  /*09c0*/  ISETP.NE.AND P0, PT, R10, RZ, PT ;  /* 0x000000ff0a00720c */ /* 0x000fc80003f05270 */
        /* <DEDUP_REMOVED lines=8> */
[----:B------:R-:W-:-:S04]  /*0a50*/  ISETP.NE.AND P0, PT, R9, RZ, PT ;  /* 0x000000ff0900720c */ /* 0x000fc80003f05270 */
[----:B-1----:R-:W-:Y:S02]  /*0a60*/  SEL R13, R11, RZ, !P0 ;  /* 0x000000ff0b0d7207 */ /* 0x002fe40004000000 */
[----:B------:R-:W0:Y:S01]  /*0a70*/  SHFL.UP PT, R11, R9, 0x8, RZ ;  /* 0x05000000090b7989 */ /* 0x000e2200000e00ff */
[----:B------:R-:W-:-:S04]  /*0a80*/  ISETP.GE.AND P0, PT, R5, 0x8, PT ;  /* 0x000000080500780c */ /* 0x000fc80003f06270 */
[----:B------:R-:W-:-:S05]  /*0a90*/  SEL R13, R13, RZ, P0 ;  /* 0x000000ff0d0d7207 */ /* 0x000fca0000000000 */
[----:B------:R-:W-:Y:S01]  /*0aa0*/  IMAD.IADD R13, R12, 0x1, R13 ;  /* 0x000000010c0d7824 */ /* 0x000fe200078e020d */
[----:B0-----:R-:W-:-:S04]  /*0ab0*/  SEL R10, R11, RZ, P0 ;  /* 0x000000ff0b0a7207 */ /* 0x001fc80000000000 */
[----:B------:R-:W0:Y:S01]  /*0ac0*/  SHFL.UP PT, R11, R13, 0x10, RZ ;  /* 0x060000000d0b7989 */ /* 0x000e2200000e00ff */
[----:B------:R-:W-:-:S05]  /*0ad0*/  IMAD.IADD R14, R9, 0x1, R10 ;  /* 0x00000001090e7824 */ /* 0x000fca00078e020a */
[----:B------:R-:W1:Y:S01]  /*0ae0*/  SHFL.UP PT, R10, R14, 0x10, RZ ;  /* 0x060000000e0a7989 */ /* 0x000e6200000e00ff */
[----:B------:R-:W-:-:S04]  /*0af0*/  ISETP.NE.AND P0, PT, R14, RZ, PT ;  /* 0x000000ff0e00720c */ /* 0x000fc80003f05270 */
[----:B0-----:R-:W-:Y:S02]  /*0b00*/  SEL R11, R11, RZ, !P0 ;  /* 0x000000ff0b0b7207 */ /* 0x001fe40004000000 */
[----:B------:R-:W-:-:S04]  /*0b10*/  ISETP.GE.AND P0, PT, R5, 0x10, PT ;  /* 0x000000100500780c */ /* 0x000fc80003f06270 */
[----:B-1----:R-:W-:Y:S02]  /*0b20*/  SEL R9, R10, RZ, P0 ;  /* 0x000000ff0a097207 */ /* 0x002fe40000000000 */
[----:B------:R-:W-:Y:S02]  /*0b30*/  SEL R10, R11, RZ, P0 ;  /* 0x000000ff0b0a7207 */ /* 0x000fe40000000000 */
[----:B------:R-:W-:Y:S01]  /*0b40*/  ISETP.NE.AND P0, PT, R5, 0x1f, PT ;  /* 0x0000001f0500780c */ /* 0x000fe20003f05270 */
[----:B------:R-:W-:Y:S02]  /*0b50*/  IMAD.IADD R24, R14, 0x1, R9 ;  /* 0x000000010e187824 */ /* 0x000fe400078e0209 */
[----:B------:R-:W-:-:S10]  /*0b60*/  IMAD.IADD R25, R13, 0x1, R10 ;  /* 0x000000010d197824 */ /* 0x000fd400078e020a */
[----:B------:R-:W-:-:S05]  /*0b70*/  @!P0 LEA R17, R8, UR4, 0x3 ;  /* 0x0000000408118c11 */ /* 0x000fca000f8e18ff */
[----:B------:R-:W-:Y:S01]  /*0b80*/  @!P0 STS.64 [R17], R24 ;  /* 0x0000001811008388 */ /* 0x000fe20000000a00 */
[----:B------:R-:W-:Y:S06]  /*0b90*/  BAR.SYNC.DEFER_BLOCKING 0x0 ;  /* 0x0000000000007b1d */ /* 0x000fec0000010000 */
[----:B------:R-:W-:Y:S04]  /*0ba0*/  SHFL.UP PT, R24, R24, 0x1, RZ ;  /* 0x0420000018187989 */ /* 0x000fe800000e00ff */
[----:B------:R-:W0:Y:S04]  /*0bb0*/  LDS.128 R8, [UR4] ;  /* 0x00000004ff087984 */ /* 0x000e280008000c00 */
[----:B------:R-:W1:Y:S01]  /*0bc0*/  LDS.128 R12, [UR4+0x10] ;  /* 0x00001004ff0c7984 */ /* 0x000e620008000c00 */
[----:B0-----:R-:W-:Y:S01]  /*0bd0*/  ISETP.NE.AND P0, PT, R10, RZ, PT ;  /* 0x000000ff0a00720c */ /* 0x001fe20003f05270 */
[----:B------:R-:W-:-:S03]  /*0be0*/  IMAD.IADD R17, R8, 0x1, R10 ;  /* 0x0000000108117824 */ /* 0x000fc600078e020a */
[----:B------:R-:W-:Y:S02]  /*0bf0*/  SEL R18, R9, RZ, !P0 ;  /* 0x000000ff09127207 */ /* 0x000fe40004000000 */
[----:B-1----:R-:W-:-:S03]  /*0c00*/  ISETP.NE.AND P0, PT, R12, RZ, PT ;  /* 0x000000ff0c00720c */ /* 0x002fc60003f05270 */
[----:B------:R-:W-:Y:S02]  /*0c10*/  IMAD.IADD R18, R11, 0x1, R18 ;  /* 0x000000010b127824 */ /* 0x000fe400078e0212 */
[----:B------:R-:W-:-:S03]  /*0c20*/  IMAD.MOV.U32 R11, RZ, RZ, R16 ;  /* 0x000000ffff0b7224 */ /* 0x000fc600078e0010 */
[----:B------:R-:W-:Y:S02]  /*0c30*/  SEL R20, R18, RZ, !P0 ;  /* 0x000000ff12147207 */ /* 0x000fe40004000000 */
[----:B------:R-:W-:-:S03]  /*0c40*/  SHF.R.U32.HI R27, RZ, 0x5, R11 ;  /* 0x00000005ff1b7819 */ /* 0x000fc6000001160b */
[----:B------:R-:W-:Y:S01]  /*0c50*/  IMAD.IADD R19, R13, 0x1, R20 ;  /* 0x000000010d137824 */ /* 0x000fe200078e0214 */
[----:B------:R-:W-:Y:S01]  /*0c60*/  ISETP.NE.AND P0, PT, R27, 0x2, PT ;  /* 0x000000021b00780c */ /* 0x000fe20003f05270 */
[----:B------:R-:W-:Y:S01]  /*0c70*/  IMAD.IADD R13, R17, 0x1, R12 ;  /* 0x00000001110d7824 */ /* 0x000fe200078e020c */
[----:B------:R-:W-:Y:S02]  /*0c80*/  ISETP.NE.AND P6, PT, R27, 0x6, PT ;  /* 0x000000061b00780c */ /* 0x000fe40003fc5270 */
[----:B------:R-:W-:Y:S02]  /*0c90*/  SEL R16, R17, R8, !P0 ;  /* 0x0000000811107207 */ /* 0x000fe40004000000 */
[----:B------:R-:W-:Y:S02]  /*0ca0*/  SEL R48, R18, R9, !P0 ;  /* 0x0000000912307207 */ /* 0x000fe40004000000 */
[C---:B------:R-:W-:Y:S02]  /*0cb0*/  ISETP.NE.AND P0, PT, R27.reuse, 0x3, PT ;  /* 0x000000031b00780c */ /* 0x040fe40003f05270 */
[----:B------:R-:W-:-:S02]  /*0cc0*/  ISETP.NE.AND P2, PT, R27, 0x7, PT ;  /* 0x000000071b00780c */ /* 0x000fc40003f45270 */
[----:B------:R-:W-:Y:S01]  /*0cd0*/  SEL R9, R13, R16, !P0 ;  /* 0x000000100d097207 */ /* 0x000fe20004000000 */
[C---:B------:R-:W-:Y:S01]  /*0ce0*/  IMAD.IADD R13, R14.reuse, 0x1, R13 ;  /* 0x000000010e0d7824 */ /* 0x040fe200078e020d */
[----:B------:R-:W-:Y:S02]  /*0cf0*/  SEL R48, R19, R48, !P0 ;  /* 0x0000003013307207 */ /* 0x000fe40004000000 */
[----:B------:R-:W-:-:S04]  /*0d00*/  ISETP.NE.AND P0, PT, R14, RZ, PT ;  /* 0x000000ff0e00720c */ /* 0x000fc80003f05270 */
[----:B------:R-:W-:Y:S02]  /*0d10*/  SEL R20, R19, RZ, !P0 ;  /* 0x000000ff13147207 */ /* 0x000fe40004000000 */
[----:B------:R-:W0:Y:S03]  /*0d20*/  LDS.128 R16, [UR4+0x20] ;  /* 0x00002004ff107984 */ /* 0x000e260008000c00 */
[----:B------:R-:W-:Y:S01]  /*0d30*/  IMAD.IADD R15, R15, 0x1, R20 ;  /* 0x000000010f0f7824 */ /* 0x000fe200078e0214 */
[----:B0-----:R-:W-:-:S04]  /*0d40*/  ISETP.NE.AND P0, PT, R16, RZ, PT ;  /* 0x000000ff1000720c */ /* 0x001fc80003f05270 */
[----:B------:R-:W-:Y:S02]  /*0d50*/  SEL R20, R15, RZ, !P0 ;  /* 0x000000ff0f147207 */ /* 0x000fe40004000000 */
[----:B------:R-:W-:-:S03]  /*0d60*/  ISETP.NE.AND P0, PT, R27, 0x4, PT ;  /* 0x000000041b00780c */ /* 0x000fc60003f05270 */
[----:B------:R-:W-:Y:S01]  /*0d70*/  IMAD.IADD R17, R17, 0x1, R20 ;  /* 0x0000000111117824 */ /* 0x000fe200078e0214 */
[----:B------:R-:W-:Y:S02]  /*0d80*/  SEL R48, R15, R48, !P0 ;  /* 0x000000300f307207 */ /* 0x000fe40004000000 */
[C---:B------:R-:W-:Y:S01]  /*0d90*/  SEL R22, R13.reuse, R9, !P0 ;  /* 0x000000090d167207 */ /* 0x040fe20004000000 */
[----:B------:R-:W-:Y:S01]  /*0da0*/  IMAD.IADD R13, R13, 0x1, R16 ;  /* 0x000000010d0d7824 */ /* 0x000fe200078e0210 */
[----:B------:R-:W-:-:S04]  /*0db0*/  ISETP.NE.AND P0, PT, R18, RZ, PT ;  /* 0x000000ff1200720c */ /* 0x000fc80003f05270 */
[----:B------:R-:W-:Y:S02]  /*0dc0*/  SEL R20, R17, RZ, !P0 ;  /* 0x000000ff11147207 */ /* 0x000fe40004000000 */
[----:B------:R-:W-:-:S03]  /*0dd0*/  ISETP.NE.AND P0, PT, R27, 0x5, PT ;  /* 0x000000051b00780c */ /* 0x000fc60003f05270 */
[----:B------:R-:W-:Y:S01]  /*0de0*/  IMAD.IADD R19, R19, 0x1, R20 ;  /* 0x0000000113137824 */ /* 0x000fe200078e0214 */
[----:B------:R-:W-:Y:S02]  /*0df0*/  SEL R9, R13, R22, !P0 ;  /* 0x000000160d097207 */ /* 0x000fe40004000000 */
[----:B------:R-:W0:Y:S01]  /*0e00*/  LDS.128 R20, [UR4+0x30] ;  /* 0x00003004ff147984 */ /* 0x000e220008000c00 */
[----:B------:R-:W-:-:S04]  /*0e10*/  SEL R48, R17, R48, !P0 ;  /* 0x0000003011307207 */ /* 0x000fc80004000000 */
[----:B------:R-:W-:Y:S02]  /*0e20*/  SEL R48, R19, R48, !P6 ;  /* 0x0000003013307207 */ /* 0x000fe40007000000 */
[----:B0-----:R-:W-:-:S04]  /*0e30*/  ISETP.NE.AND P0, PT, R20, RZ, PT ;  /* 0x000000ff1400720c */ /* 0x001fc80003f05270 */
[----:B------:R-:W-:Y:S02]  /*0e40*/  SEL R50, R19, RZ, !P0 ;  /* 0x000000ff13327207 */ /* 0x000fe40004000000 */
[----:B------:R-:W-:-:S03]  /*0e50*/  ISETP.GE.U32.AND P0, PT, R11, 0x20, PT ;  /* 0x000000200b00780c */ /* 0x000fc60003f06070 */
[----:B------:R-:W-:-:S05]  /*0e60*/  IMAD.IADD R21, R21, 0x1, R50 ;  /* 0x0000000115157824 */ /* 0x000fca00078e0232 */
[----:B------:R-:W-:Y:S02]  /*0e70*/  SEL R48, R21, R48, !P2 ;  /* 0x0000003015307207 */ /* 0x000fe40005000000 */
[----:B------:R-:W-:Y:S02]  /*0e80*/  ISETP.NE.AND P2, PT, R5, RZ, PT ;  /* 0x000000ff0500720c */ /* 0x000fe40003f45270 */
[----:B------:R-:W-:Y:S02]  /*0e90*/  SEL R41, R48, RZ, P0 ;  /* 0x000000ff30297207 */ /* 0x000fe40000000000 */
[----:B------:R-:W0:Y:S01]  /*0ea0*/  SHFL.UP PT, R48, R25, 0x1, RZ ;  /* 0x0420000019307989 */ /* 0x000e2200000e00ff */
[----:B------:R-:W-:-:S04]  /*0eb0*/  ISETP.NE.AND P0, PT, R24, RZ, PT ;  /* 0x000000ff1800720c */ /* 0x000fc80003f05270 */
[----:B------:R-:W-:Y:S02]  /*0ec0*/  SEL R15, R41, RZ, !P0 ;  /* 0x000000ff290f7207 */ /* 0x000fe40004000000 */
[----:B------:R-:W-:-:S03]  /*0ed0*/  ISETP.NE.AND P0, PT, R0, RZ, PT ;  /* 0x000000ff0000720c */ /* 0x000fc60003f05270 */
[----:B0-----:R-:W-:Y:S02]  /*0ee0*/  @P2 IMAD.IADD R41, R48, 0x1, R15 ;  /* 0x0000000130292824 */ /* 0x001fe400078e020f */
[----:B------:R-:W-:Y:S01]  /*0ef0*/  IMAD.IADD R15, R18, 0x1, R13 ;  /* 0x00000001120f7824 */ /* 0x000fe200078e020d */
[----:B------:R-:W-:Y:S02]  /*0f00*/  SEL R13, R24, RZ, P2 ;  /* 0x000000ff180d7207 */ /* 0x000fe40001000000 */
[----:B------:R-:W-:Y:S02]  /*0f10*/  SEL R48, R41, RZ, !P0 ;  /* 0x000000ff29307207 */ /* 0x000fe40004000000 */
[----:B------:R-:W-:Y:S02]  /*0f20*/  SEL R9, R15, R9, !P6 ;  /* 0x000000090f097207 */ /* 0x000fe40007000000 */
[----:B------:R-:W-:Y:S01]  /*0f30*/  ISETP.NE.AND P6, PT, R45, RZ, PT ;  /* 0x000000ff2d00720c */ /* 0x000fe20003fc5270 */
[----:B------:R-:W-:Y:S01]  /*0f40*/  IMAD.IADD R5, R47, 0x1, R48 ;  /* 0x000000012f057824 */ /* 0x000fe200078e0230 */
[----:B------:R-:W-:-:S04]  /*0f50*/  ISETP.NE.AND P2, PT, R26, RZ, PT ;  /* 0x000000ff1a00720c */ /* 0x000fc80003f45270 */
[----:B------:R-:W-:-:S05]  /*0f60*/  SEL R48, R5, RZ, !P3 ;  /* 0x000000ff05307207 */ /* 0x000fca0005800000 */
[----:B------:R-:W-:-:S05]  /*0f70*/  IMAD.IADD R7, R7, 0x1, R48 ;  /* 0x0000000107077824 */ /* 0x000fca00078e0230 */
[----:B------:R-:W-:Y:S02]  /*0f80*/  SEL R48, R7, RZ, !P1 ;  /* 0x000000ff07307207 */ /* 0x000fe40004800000 */
[----:B------:R-:W-:-:S03]  /*0f90*/  ISETP.NE.AND P1, PT, R46, RZ, PT ;  /* 0x000000ff2e00720c */ /* 0x000fc60003f25270 */
[----:B------:R-:W-:-:S05]  /*0fa0*/  IMAD.IADD R29, R29, 0x1, R48 ;  /* 0x000000011d1d7824 */ /* 0x000fca00078e0230 */
[----:B------:R-:W-:Y:S02]  /*0fb0*/  SEL R46, R29, RZ, !P6 ;  /* 0x000000ff1d2e7207 */ /* 0x000fe40007000000 */
[----:B------:R-:W-:-:S03]  /*0fc0*/  ISETP.NE.AND P6, PT, R27, 0x7, PT ;  /* 0x000000071b00780c */ /* 0x000fc60003fc5270 */
[----:B------:R-:W-:-:S05]  /*0fd0*/  IMAD.IADD R31, R31, 0x1, R46 ;  /* 0x000000011f1f7824 */ /* 0x000fca00078e022e */
[----:B------:R-:W-:-:S05]  /*0fe0*/  SEL R24, R31, RZ, !P2 ;  /* 0x000000ff1f187207 */ /* 0x000fca0005000000 */
[----:B------:R-:W-:Y:S02]  /*0ff0*/  IMAD.IADD R33, R33, 0x1, R24 ;  /* 0x0000000121217824 */ /* 0x000fe400078e0218 */
[----:B------:R-:W-:Y:S01]  /*1000*/  @!P6 IMAD.IADD R9, R15, 0x1, R20 ;  /* 0x000000010f09e824 */ /* 0x000fe200078e0214 */
[----:B------:R-:W-:Y:S02]  /*1010*/  IADD3 R15, PT, PT, R12, R10, R8 ;  /* 0x0000000a0c0f7210 */ /* 0x000fe40007ffe008 */
[----:B------:R-:W-:Y:S02]  /*1020*/  SEL R24, R33, RZ, !P1 ;  /* 0x000000ff21187207 */ /* 0x000fe40004800000 */
[----:B------:R-:W-:Y:S02]  /*1030*/  IADD3 R15, PT, PT, R16, R14, R15 ;  /* 0x0000000e100f7210 */ /* 0x000fe40007ffe00f */
[----:B------:R-:W-:Y:S01]  /*1040*/  ISETP.GE.U32.AND P6, PT, R11, 0x20, PT ;  /* 0x000000200b00780c */ /* 0x000fe20003fc6070 */
[----:B------:R-:W-:Y:S01]  /*1050*/  IMAD.IADD R35, R35, 0x1, R24 ;  /* 0x0000000123237824 */ /* 0x000fe200078e0218 */
[----:B------:R-:W-:-:S02]  /*1060*/  IADD3 R15, PT, PT, R20, R18, R15 ;  /* 0x00000012140f7210 */ /* 0x000fc40007ffe00f */
[----:B------:R-:W-:Y:S02]  /*1070*/  SEL R48, R9, RZ, P6 ;  /* 0x000000ff09307207 */ /* 0x000fe40003000000 */
[----:B------:R-:W-:Y:S02]  /*1080*/  SEL R26, R35, RZ, !P5 ;  /* 0x000000ff231a7207 */ /* 0x000fe40006800000 */
[----:B------:R-:W-:Y:S01]  /*1090*/  ISETP.NE.AND P5, PT, R22, RZ, PT ;  /* 0x000000ff1600720c */ /* 0x000fe20003fa5270 */
[----:B------:R-:W-:Y:S02]  /*10a0*/  IMAD.IADD R13, R48, 0x1, R13 ;  /* 0x00000001300d7824 */ /* 0x000fe400078e020d */
[----:B------:R-:W-:Y:S01]  /*10b0*/  IMAD.IADD R37, R37, 0x1, R26 ;  /* 0x0000000125257824 */ /* 0x000fe200078e021a */
[----:B------:R-:W-:Y:S01]  /*10c0*/  SEL R24, R21, RZ, !P5 ;  /* 0x000000ff15187207 */ /* 0x000fe20006800000 */
[----:B------:R-:W-:Y:S01]  /*10d0*/  IMAD.IADD R9, R39, 0x1, R13 ;  /* 0x0000000127097824 */ /* 0x000fe200078e020d */
[----:B------:R-:W-:Y:S01]  /*10e0*/  ISETP.NE.AND P5, PT, R11, RZ, PT ;  /* 0x000000ff0b00720c */ /* 0x000fe20003fa5270 */
[----:B------:R-:W-:-:S02]  /*10f0*/  IMAD.IADD R19, R13, 0x1, R0 ;  /* 0x000000010d137824 */ /* 0x000fc400078e0200 */
[----:B------:R-:W-:Y:S02]  /*1100*/  IMAD.IADD R25, R23, 0x1, R24 ;  /* 0x0000000117197824 */ /* 0x000fe400078e0218 */
[----:B------:R-:W-:Y:S01]  /*1110*/  IMAD.IADD R24, R22, 0x1, R15 ;  /* 0x0000000116187824 */ /* 0x000fe200078e020f */
[----:B------:R-:W-:Y:S01]  /*1120*/  SEL R15, R37, RZ, !P4 ;  /* 0x000000ff250f7207 */ /* 0x000fe20006000000 */
[--C-:B------:R-:W-:Y:S02]  /*1130*/  IMAD.IADD R2, R2, 0x1, R13.reuse ;  /* 0x0000000102027824 */ /* 0x100fe400078e020d */
[----:B------:R-:W-:Y:S02]  /*1140*/  IMAD.IADD R42, R42, 0x1, R13 ;  /* 0x000000012a2a7824 */ /* 0x000fe400078e020d */
[----:B------:R-:W-:Y:S02]  /*1150*/  IMAD.IADD R39, R44, 0x1, R15 ;  /* 0x000000012c277824 */ /* 0x000fe400078e020f */
[----:B------:R-:W0:Y:S01]  /*1160*/  @!P5 LDC.64 R46, c[0x0][0x3a8] ;  /* 0x0000ea00ff2edb82 */ /* 0x000e220000000a00 */
[----:B------:R-:W-:-:S02]  /*1170*/  @!P5 IMAD.MOV.U32 R26, RZ, RZ, 0x65 ;  /* 0x00000065ff1ad424 */ /* 0x000fc400078e00ff */
[----:B------:R-:W-:Y:S02]  /*1180*/  @!P5 IMAD.MOV.U32 R27, RZ, RZ, 0x0 ;  /* 0x00000000ff1bd424 */ /* 0x000fe400078e00ff */
[----:B------:R-:W-:Y:S02]  /*1190*/  VIADD R15, R9, 0x1 ;  /* 0x00000001090f7836 */ /* 0x000fe40000000000 */
[----:B------:R-:W-:Y:S01]  /*11a0*/  @!P2 IMAD.MOV R15, RZ, RZ, R9 ;  /* 0x000000ffff0fa224 */ /* 0x000fe200078e0209 */
[----:B------:R-:W-:Y:S01]  /*11b0*/  ISETP.GE.AND P2, PT, R24, 0x101, PT ;  /* 0x000001011800780c */ /* 0x000fe20003f46270 */
[----:B------:R-:W-:Y:S02]  /*11c0*/  VIADD R44, R0, 0x1 ;  /* 0x00000001002c7836 */ /* 0x000fe40000000000 */
[----:B------:R-:W-:Y:S02]  /*11d0*/  @!P3 IMAD.MOV R44, RZ, RZ, R0 ;  /* 0x000000ffff2cb224 */ /* 0x000fe400078e0200 */
[----:B------:R-:W-:-:S02]  /*11e0*/  VIADD R0, R15, 0x1 ;  /* 0x000000010f007836 */ /* 0x000fc40000000000 */
[----:B------:R-:W-:Y:S02]  /*11f0*/  IMAD.IADD R17, R13, 0x1, R44 ;  /* 0x000000010d117824 */ /* 0x000fe400078e022c */
[----:B------:R-:W-:Y:S02]  /*1200*/  IMAD.IADD R43, R43, 0x1, R13 ;  /* 0x000000012b2b7824 */ /* 0x000fe400078e020d */
[----:B------:R-:W-:Y:S01]  /*1210*/  @!P1 IMAD.MOV R0, RZ, RZ, R15 ;  /* 0x000000ffff009224 */ /* 0x000fe200078e020f */
[----:B0-----:R0:W-:Y:S01]  /*1220*/  @!P5 ST.E.128.STRONG.GPU desc[UR12][R46.64+0x200], R24 ;  /* 0x000200182e00d985 */ /* 0x0011e2000c10fd0c */
[----:B------:R-:W-:Y:S05]  /*1230*/  @!P2 BRA `(.L_x_1082) ;  /* 0x0000000c0034a947 */ /* 0x000fea0003800000 */
        /* <DEDUP_REMOVED lines=19> */
[----:B------:R-:W-:-:S03]  /*1370*/  ISETP.GE.U32.AND P1, PT, R11, R24, PT ;  /* 0x000000180b00720c */ /* 0x000fc60003f26070 */
[----:B------:R1:W-:Y:S02]  /*1380*/  @P2 STS.64 [R2], R28 ;  /* 0x0000001c02002388 */ /* 0x0003e40000000a00 */
[----:B------:R-:W-:Y:S02]  /*1390*/  @P0 LEA R43, R43, UR4, 0x3 ;  /* 0x000000042b2b0c11 */ /* 0x000fe4000f8e18ff */
[----:B------:R1:W-:Y:S02]  /*13a0*/  @P6 STS.64 [R9], R30 ;  /* 0x0000001e09006388 */ /* 0x0003e40000000a00 */
[----:B------:R-:W-:Y:S02]  /*13b0*/  @P3 LEA R42, R42, UR4, 0x3 ;  /* 0x000000042a2a3c11 */ /* 0x000fe4000f8e18ff */
[----:B------:R1:W-:Y:S04]  /*13c0*/  @P5 STS.64 [R15], R32 ;  /* 0x000000200f005388 */ /* 0x0003e80000000a00 */
[----:B------:R1:W-:Y:S04]  /*13d0*/  @P4 STS.64 [R0], R34 ;  /* 0x0000002200004388 */ /* 0x0003e80000000a00 */
[----:B------:R1:W-:Y:S04]  /*13e0*/  @P3 STS.64 [R42], R36 ;  /* 0x000000242a003388 */ /* 0x0003e80000000a00 */
[----:B------:R1:W-:Y:S01]  /*13f0*/  @P0 STS.64 [R43], R38 ;  /* 0x000000262b000388 */ /* 0x0003e20000000a00 */
[----:B------:R-:W-:Y:S06]  /*1400*/  BAR.SYNC.DEFER_BLOCKING 0x0 ;  /* 0x0000000000007b1d */ /* 0x000fec0000010000 */
[----:B------:R-:W-:Y:S05]  /*1410*/  @P1 EXIT ;  /* 0x000000000000194d */ /* 0x000fea0003800000 */
[----:B------:R-:W-:Y:S01]  /*1420*/  IADD3 R3, PT, PT, R14, R10, R12 ;  /* 0x0000000a0e037210 */ /* 0x000fe20007ffe00c */
[----:B------:R-:W-:Y:S01]  /*1430*/  BSSY.RECONVERGENT B0, `(.L_x_1083) ;  /* 0x0000027000007945 */ /* 0x000fe20003800200 */
[----:B-1----:R-:W-:Y:S02]  /*1440*/  LOP3.LUT R0, RZ, R11, RZ, 0x33, !PT ;  /* 0x0000000bff007212 */ /* 0x002fe400078e33ff */
[----:B------:R-:W-:-:S04]  /*1450*/  IADD3 R3, PT, PT, R18, R3, R16 ;  /* 0x0000000312037210 */ /* 0x000fc80007ffe010 */
[----:B------:R-:W-:-:S04]  /*1460*/  IADD3 R3, PT, PT, R22, R3, R20 ;  /* 0x0000000316037210 */ /* 0x000fc80007ffe014 */
[----:B------:R-:W-:-:S04]  /*1470*/  IADD3 R0, PT, PT, R0, R3, R8 ;  /* 0x0000000300007210 */ /* 0x000fc80007ffe008 */
[C---:B------:R-:W-:Y:S02]  /*1480*/  LOP3.LUT R2, R0.reuse, 0x300, RZ, 0xc0, !PT ;  /* 0x0000030000027812 */ /* 0x040fe400078ec0ff */
[----:B------:R-:W-:Y:S02]  /*1490*/  ISETP.GE.U32.AND P1, PT, R0, 0x300, PT ;  /* 0x000003000000780c */ /* 0x000fe40003f26070 */
[----:B------:R-:W-:-:S13]  /*14a0*/  ISETP.NE.AND P0, PT, R2, 0x300, PT ;  /* 0x000003000200780c */ /* 0x000fda0003f05270 */
[----:B------:R-:W-:Y:S05]  /*14b0*/  @!P0 BRA `(.L_x_1084) ;  /* 0x0000000000788947 */ /* 0x000fea0003800000 */
[----:B------:R-:W1:Y:S01]  /*14c0*/  LDC.64 R2, c[0x0][0x398] ;  /* 0x0000e600ff027b82 */ /* 0x000e620000000a00 */
[----:B------:R-:W-:Y:S02]  /*14d0*/  LEA.HI R0, R0, 0x1, RZ, 0x18 ;  /* 0x0000000100007811 */ /* 0x000fe400078fc0ff */
[----:B------:R-:W-:-:S03]  /*14e0*/  LEA R7, R11, UR4, 0x3 ;  /* 0x000000040b077c11 */ /* 0x000fc6000f8e18ff */
[C---:B------:R-:W-:Y:S01]  /*14f0*/  IMAD.SHL.U32 R6, R0.reuse, 0x100, RZ ;  /* 0x0000010000067824 */ /* 0x040fe200078e00ff */
[----:B------:R-:W-:Y:S01]  /*1500*/  LOP3.LUT R0, R0, 0x3, RZ, 0xc0, !PT ;  /* 0x0000000300007812 */ /* 0x000fe200078ec0ff */
[----:B------:R-:W2:Y:S03]  /*1510*/  LDC.64 R4, c[0x0][0x390] ;  /* 0x0000e400ff047b82 */ /* 0x000ea60000000a00 */
[----:B------:R-:W-:Y:S01]  /*1520*/  LOP3.LUT R6, R6, 0x300, RZ, 0xc0, !PT ;  /* 0x0000030006067812 */ /* 0x000fe200078ec0ff */
[----:B------:R-:W-:Y:S02]  /*1530*/  IMAD.MOV R0, RZ, RZ, -R0 ;  /* 0x000000ffff007224 */ /* 0x000fe400078e0a00 */
[----:B-1----:R-:W-:-:S04]  /*1540*/  IMAD.WIDE.U32 R2, R11, 0x4, R2 ;  /* 0x000000040b027825 */ /* 0x002fc800078e0002 */
[----:B------:R-:W-:Y:S02]  /*1550*/  IMAD.MOV.U32 R12, RZ, RZ, R2 ;  /* 0x000000ffff0c7224 */ /* 0x000fe400078e0002 */
[----:B------:R-:W-:Y:S02]  /*1560*/  IMAD.MOV.U32 R15, RZ, RZ, R3 ;  /* 0x000000ffff0f7224 */ /* 0x000fe400078e0003 */
[----:B--2---:R-:W-:-:S04]  /*1570*/  IMAD.WIDE.U32 R4, R11, 0x4, R4 ;  /* 0x000000040b047825 */ /* 0x004fc800078e0004 */
[----:B------:R-:W-:Y:S02]  /*1580*/  IMAD.MOV.U32 R10, RZ, RZ, R4 ;  /* 0x000000ffff0a7224 */ /* 0x000fe400078e0004 */
[----:B------:R-:W-:Y:S02]  /*1590*/  IMAD.MOV.U32 R13, RZ, RZ, R5 ;  /* 0x000000ffff0d7224 */ /* 0x000fe400078e0005 */
[----:B------:R-:W-:-:S07]  /*15a0*/  IMAD.IADD R11, R11, 0x1, R6 ;  /* 0x000000010b0b7824 */ /* 0x000fce00078e0206 */
.L_x_1085:
[----:B-1----:R1:W2:Y:S01]  /*15b0*/  LDS.64 R8, [R7] ;  /* 0x0000000007087984 */ /* 0x0022a20000000a00 */
[----:B------:R-:W-:Y:S01]  /*15c0*/  IMAD.MOV.U32 R2, RZ, RZ, R10 ;  /* 0x000000ffff027224 */ /* 0x000fe200078e000a */
[----:B------:R-:W-:Y:S01]  /*15d0*/  IADD3 R10, P3, PT, R10, 0x400, RZ ;  /* 0x000004000a0a7810 */ /* 0x000fe20007f7e0ff */
[----:B------:R-:W-:Y:S02]  /*15e0*/  IMAD.MOV.U32 R3, RZ, RZ, R13 ;  /* 0x000000ffff037224 */ /* 0x000fe400078e000d */
[----:B------:R-:W-:Y:S01]  /*15f0*/  IMAD.MOV.U32 R4, RZ, RZ, R12 ;  /* 0x000000ffff047224 */ /* 0x000fe200078e000c */
[----:B------:R-:W-:Y:S01]  /*1600*/  IADD3 R12, P2, PT, R12, 0x400, RZ ;  /* 0x000004000c0c7810 */ /* 0x000fe20007f5e0ff */
[----:B------:R-:W-:Y:S02]  /*1610*/  IMAD.MOV.U32 R5, RZ, RZ, R15 ;  /* 0x000000ffff057224 */ /* 0x000fe400078e000f */
[----:B------:R-:W-:Y:S02]  /*1620*/  VIADD R0, R0, 0x1 ;  /* 0x0000000100007836 */ /* 0x000fe40000000000 */
[----:B-1----:R-:W-:-:S02]  /*1630*/  VIADD R7, R7, 0x800 ;  /* 0x0000080007077836 */ /* 0x002fc40000000000 */
[----:B------:R-:W-:Y:S01]  /*1640*/  IMAD.X R15, RZ, RZ, R15, P2 ;  /* 0x000000ffff0f7224 */ /* 0x000fe200010e060f */
[----:B------:R-:W-:Y:S01]  /*1650*/  ISETP.NE.AND P0, PT, R0, RZ, PT ;  /* 0x000000ff0000720c */ /* 0x000fe20003f05270 */
[----:B------:R-:W-:Y:S01]  /*1660*/  IMAD.X R13, RZ, RZ, R13, P3 ;  /* 0x000000ffff0d7224 */ /* 0x000fe200018e060d */
[----:B--2---:R1:W-:Y:S04]  /*1670*/  STG.E desc[UR12][R2.64], R8 ;  /* 0x0000000802007986 */ /* 0x0043e8000c10190c */
[----:B------:R1:W-:Y:S07]  /*1680*/  STG.E desc[UR12][R4.64], R9 ;  /* 0x0000000904007986 */ /* 0x0003ee000c10190c */
[----:B------:R-:W-:Y:S05]  /*1690*/  @P0 BRA `(.L_x_1085) ;  /* 0xfffffffc00c40947 */ /* 0x000fea000383ffff */
.L_x_1084:
[----:B------:R-:W-:Y:S05]  /*16a0*/  BSYNC.RECONVERGENT B0 ;  /* 0x0000000000007941 */ /* 0x000fea0003800200 */
.L_x_1083:
[----:B------:R-:W-:Y:S05]  /*16b0*/  @!P1 EXIT ;  /* 0x000000000000994d */ /* 0x000fea0003800000 */
[----:B------:R-:W2:Y:S01]  /*16c0*/  LDCU.128 UR8, c[0x0][0x390] ;  /* 0x00007200ff0877ac */ /* 0x000ea20008000c00 */
[----:B------:R-:W-:Y:S01]  /*16d0*/  IMAD.IADD R0, R24, 0x1, -R11 ;  /* 0x0000000118007824 */ /* 0x000fe200078e0a0b */
[----:B------:R-:W-:Y:S01]  /*16e0*/  BSSY.RECONVERGENT B0, `(.L_x_1086) ;  /* 0x000004b000007945 */ /* 0x000fe20003800200 */
[----:B-1----:R-:W-:Y:S02]  /*16f0*/  IMAD.MOV.U32 R4, RZ, RZ, 0x800 ;  /* 0x00000800ff047424 */ /* 0x002fe400078e00ff */
[----:B------:R-:W-:Y:S01]  /*1700*/  IMAD.MOV.U32 R5, RZ, RZ, 0x0 ;  /* 0x00000000ff057424 */ /* 0x000fe200078e00ff */
[----:B------:R-:W-:Y:S02]  /*1710*/  ISETP.GT.AND P1, PT, R0, 0xc00, PT ;  /* 0x00000c000000780c */ /* 0x000fe40003f24270 */
[C---:B------:R-:W-:Y:S01]  /*1720*/  LEA R0, R11.reuse, UR4, 0x3 ;  /* 0x000000040b007c11 */ /* 0x040fe2000f8e18ff */
[----:B------:R-:W-:-:S04]  /*1730*/  IMAD.WIDE.U32 R4, R11, 0x4, R4 ;  /* 0x000000040b047825 */ /* 0x000fc800078e0004 */
[----:B------:R-:W-:Y:S01]  /*1740*/  VIADD R0, R0, 0x1000 ;  /* 0x0000100000007836 */ /* 0x000fe20000000000 */
[C---:B--2---:R-:W-:Y:S02]  /*1750*/  IADD3 R2, P0, PT, R4.reuse, UR8, RZ ;  /* 0x0000000804027c10 */ /* 0x044fe4000ff1e0ff */
[----:B------:R-:W-:Y:S02]  /*1760*/  IADD3 R4, P2, PT, R4, UR10, RZ ;  /* 0x0000000a04047c10 */ /* 0x000fe4000ff5e0ff */
[C---:B------:R-:W-:Y:S02]  /*1770*/  IADD3.X R3, PT, PT, R5.reuse, UR9, RZ, P0, !PT ;  /* 0x0000000905037c10 */ /* 0x040fe400087fe4ff */
[----:B------:R-:W-:Y:S02]  /*1780*/  IADD3.X R5, PT, PT, R5, UR11, RZ, P2, !PT ;  /* 0x0000000b05057c10 */ /* 0x000fe400097fe4ff */
[----:B------:R-:W-:Y:S01]  /*1790*/  PLOP3.LUT P0, PT, PT, PT, PT, 0x80, 0x8 ;  /* 0x000000000008781c */ /* 0x000fe20003f0f070 */
[----:B------:R-:W-:-:S12]  /*17a0*/  @!P1 BRA `(.L_x_1087) ;  /* 0x0000000000f89947 */ /* 0x000fd80003800000 */
[----:B------:R-:W-:Y:S01]  /*17b0*/  PLOP3.LUT P0, PT, PT, PT, PT, 0x8, 0x80 ;  /* 0x000000000080781c */ /* 0x000fe20003f0e170 */
[----:B------:R-:W-:-:S12]  /*17c0*/  VIADD R10, R24, 0xfffff400 ;  /* 0xfffff400180a7836 */ /* 0x000fd80000000000 */
.L_x_1088:
[----:B------:R-:W1:Y:S01]  /*17d0*/  LDS.64 R6, [R0+-0x1000] ;  /* 0xfff0000000067984 */ /* 0x000e620000000a00 */
[----:B------:R-:W-:-:S03]  /*17e0*/  VIADD R11, R11, 0x1000 ;  /* 0x000010000b0b7836 */ /* 0x000fc60000000000 */
[----:B------:R-:W2:Y:S02]  /*17f0*/  LDS.64 R8, [R0+-0x800] ;  /* 0xfff8000000087984 */ /* 0x000ea40000000a00 */
[----:B------:R-:W-:Y:S02]  /*1800*/  ISETP.GE.AND P1, PT, R11, R10, PT ;  /* 0x0000000a0b00720c */ /* 0x000fe40003f26270 */
[----:B------:R-:W3:Y:S04]  /*1810*/  LDS.64 R12, [R0] ;  /* 0x00000000000c7984 */ /* 0x000ee80000000a00 */
[----:B------:R-:W4:Y:S04]  /*1820*/  LDS.64 R14, [R0+0x800] ;  /* 0x00080000000e7984 */ /* 0x000f280000000a00 */
[----:B------:R-:W5:Y:S04]  /*1830*/  LDS.64 R16, [R0+0x1000] ;  /* 0x0010000000107984 */ /* 0x000f680000000a00 */
[----:B------:R-:W5:Y:S04]  /*1840*/  LDS.64 R18, [R0+0x1800] ;  /* 0x0018000000127984 */ /* 0x000f680000000a00 */
[----:B------:R-:W5:Y:S04]  /*1850*/  LDS.64 R20, [R0+0x2000] ;  /* 0x0020000000147984 */ /* 0x000f680000000a00 */
[----:B------:R-:W5:Y:S04]  /*1860*/  LDS.64 R22, [R0+0x2800] ;  /* 0x0028000000167984 */ /* 0x000f680000000a00 */
[----:B0-----:R-:W0:Y:S04]  /*1870*/  LDS.64 R26, [R0+0x3000] ;  /* 0x00300000001a7984 */ /* 0x001e280000000a00 */
[----:B------:R-:W0:Y:S04]  /*1880*/  LDS.64 R28, [R0+0x3800] ;  /* 0x00380000001c7984 */ /* 0x000e280000000a00 */
[----:B------:R-:W0:Y:S04]  /*1890*/  LDS.64 R30, [R0+0x4000] ;  /* 0x00400000001e7984 */ /* 0x000e280000000a00 */
[----:B------:R-:W0:Y:S04]  /*18a0*/  LDS.64 R32, [R0+0x4800] ;  /* 0x0048000000207984 */ /* 0x000e280000000a00 */
[----:B------:R-:W0:Y:S04]  /*18b0*/  LDS.64 R34, [R0+0x5000] ;  /* 0x0050000000227984 */ /* 0x000e280000000a00 */
[----:B------:R-:W0:Y:S04]  /*18c0*/  LDS.64 R36, [R0+0x5800] ;  /* 0x0058000000247984 */ /* 0x000e280000000a00 */
[----:B------:R-:W0:Y:S04]  /*18d0*/  LDS.64 R38, [R0+0x6000] ;  /* 0x0060000000267984 */ /* 0x000e280000000a00 */
[----:B------:R2:W0:Y:S04]  /*18e0*/  LDS.64 R40, [R0+0x6800] ;  /* 0x0068000000287984 */ /* 0x0004280000000a00 */
[----:B-1----:R1:W-:Y:S04]  /*18f0*/  STG.E desc[UR12][R2.64+-0x800], R6 ;  /* 0xfff8000602007986 */ /* 0x0023e8000c10190c */
[----:B------:R4:W-:Y:S01]  /*1900*/  STG.E desc[UR12][R4.64+-0x800], R7 ;  /* 0xfff8000704007986 */ /* 0x0009e2000c10190c */
[----:B--2---:R-:W-:-:S03]  /*1910*/  VIADD R0, R0, 0x8000 ;  /* 0x0000800000007836 */ /* 0x004fc60000000000 */
[----:B------:R2:W-:Y:S04]  /*1920*/  STG.E desc[UR12][R2.64+-0x400], R8 ;  /* 0xfffc000802007986 */ /* 0x0005e8000c10190c */
[----:B------:R5:W-:Y:S01]  /*1930*/  STG.E desc[UR12][R4.64+-0x400], R9 ;  /* 0xfffc000904007986 */ /* 0x000be2000c10190c */
[----:B-1----:R-:W-:-:S03]  /*1940*/  IADD3 R6, P3, PT, R4, 0x4000, RZ ;  /* 0x0000400004067810 */ /* 0x002fc60007f7e0ff */
[----:B---3--:R-:W-:Y:S02]  /*1950*/  STG.E desc[UR12][R2.64], R12 ;  /* 0x0000000c02007986 */ /* 0x008fe4000c10190c */
[----:B----4-:R-:W-:Y:S02]  /*1960*/  IMAD.X R7, RZ, RZ, R5, P3 ;  /* 0x000000ffff077224 */ /* 0x010fe400018e0605 */
[----:B------:R-:W-:Y:S01]  /*1970*/  STG.E desc[UR12][R4.64], R13 ;  /* 0x0000000d04007986 */ /* 0x000fe2000c10190c */
[----:B--2---:R-:W-:-:S03]  /*1980*/  IADD3 R8, P2, PT, R2, 0x4000, RZ ;  /* 0x0000400002087810 */ /* 0x004fc60007f5e0ff */
[----:B------:R-:W-:Y:S02]  /*1990*/  STG.E desc[UR12][R2.64+0x400], R14 ;  /* 0x0004000e02007986 */ /* 0x000fe4000c10190c */
[----:B-----5:R-:W-:Y:S02]  /*19a0*/  IMAD.X R9, RZ, RZ, R3, P2 ;  /* 0x000000ffff097224 */ /* 0x020fe400010e0603 */
        /* <DEDUP_REMOVED lines=9> */
[----:B0-----:R-:W-:Y:S04]  /*1a40*/  STG.E desc[UR12][R2.64+0x1800], R26 ;  /* 0x0018001a02007986 */ /* 0x001fe8000c10190c */
        /* <DEDUP_REMOVED lines=13> */
[----:B------:R0:W-:Y:S04]  /*1b20*/  STG.E desc[UR12][R2.64+0x3400], R40 ;  /* 0x0034002802007986 */ /* 0x0001e8000c10190c */
[----:B------:R1:W-:Y:S01]  /*1b30*/  STG.E desc[UR12][R4.64+0x3400], R41 ;  /* 0x0034002904007986 */ /* 0x0003e2000c10190c */
[----:B0-----:R-:W-:-:S02]  /*1b40*/  IMAD.MOV.U32 R2, RZ, RZ, R8 ;  /* 0x000000ffff027224 */ /* 0x001fc400078e0008 */
[----:B------:R-:W-:Y:S02]  /*1b50*/  IMAD.MOV.U32 R3, RZ, RZ, R9 ;  /* 0x000000ffff037224 */ /* 0x000fe400078e0009 */
[----:B-1----:R-:W-:Y:S02]  /*1b60*/  IMAD.MOV.U32 R4, RZ, RZ, R6 ;  /* 0x000000ffff047224 */ /* 0x002fe400078e0006 */
[----:B------:R-:W-:Y:S01]  /*1b70*/  IMAD.MOV.U32 R5, RZ, RZ, R7 ;  /* 0x000000ffff057224 */ /* 0x000fe200078e0007 */
[----:B------:R-:W-:Y:S06]  /*1b80*/  @!P1 BRA `(.L_x_1088) ;  /* 0xfffffffc00109947 */ /* 0x000fec000383ffff */
.L_x_1087:
[----:B------:R-:W-:Y:S05]  /*1b90*/  BSYNC.RECONVERGENT B0 ;  /* 0x0000000000007941 */ /* 0x000fea0003800200 */
.L_x_1086:
[----:B------:R-:W-:Y:S01]  /*1ba0*/  IMAD.IADD R6, R24, 0x1, -R11 ;  /* 0x0000000118067824 */ /* 0x000fe200078e0a0b */
[----:B------:R-:W-:Y:S04]  /*1bb0*/  BSSY.RECONVERGENT B0, `(.L_x_1089) ;  /* 0x0000026000007945 */ /* 0x000fe80003800200 */
[----:B------:R-:W-:-:S13]  /*1bc0*/  ISETP.GT.AND P1, PT, R6, 0x400, PT ;  /* 0x000004000600780c */ /* 0x000fda0003f24270 */
[----:B------:R-:W-:Y:S05]  /*1bd0*/  @!P1 BRA `(.L_x_1090) ;  /* 0x00000000008c9947 */ /* 0x000fea0003800000 */
[----:B------:R-:W1:Y:S01]  /*1be0*/  LDS.64 R6, [R0+-0x1000] ;  /* 0xfff0000000067984 */ /* 0x000e620000000a00 */
[----:B------:R-:W-:Y:S01]  /*1bf0*/  PLOP3.LUT P0, PT, PT, PT, PT, 0x8, 0x80 ;  /* 0x000000000080781c */ /* 0x000fe20003f0e170 */
[----:B------:R-:W-:Y:S02]  /*1c00*/  VIADD R11, R11, 0x800 ;  /* 0x000008000b0b7836 */ /* 0x000fe40000000000 */
[----:B------:R-:W2:Y:S04]  /*1c10*/  LDS.64 R8, [R0+-0x800] ;  /* 0xfff8000000087984 */ /* 0x000ea80000000a00 */
[----:B------:R-:W3:Y:S04]  /*1c20*/  LDS.64 R12, [R0] ;  /* 0x00000000000c7984 */ /* 0x000ee80000000a00 */
[----:B------:R-:W4:Y:S04]  /*1c30*/  LDS.64 R14, [R0+0x800] ;  /* 0x00080000000e7984 */ /* 0x000f280000000a00 */
[----:B------:R-:W5:Y:S04]  /*1c40*/  LDS.64 R16, [R0+0x1000] ;  /* 0x0010000000107984 */ /* 0x000f680000000a00 */
[----:B------:R-:W0:Y:S04]  /*1c50*/  LDS.64 R18, [R0+0x1800] ;  /* 0x0018000000127984 */ /* 0x000e280000000a00 */
[----:B------:R-:W0:Y:S04]  /*1c60*/  LDS.64 R20, [R0+0x2000] ;  /* 0x0020000000147984 */ /* 0x000e280000000a00 */
[----:B------:R1:W0:Y:S02]  /*1c70*/  LDS.64 R22, [R0+0x2800] ;  /* 0x0028000000167984 */ /* 0x0002240000000a00 */
[----:B-1----:R-:W-:-:S02]  /*1c80*/  VIADD R0, R0, 0x4000 ;  /* 0x0000400000007836 */ /* 0x002fc40000000000 */
[----:B------:R1:W-:Y:S04]  /*1c90*/  STG.E desc[UR12][R2.64+-0x800], R6 ;  /* 0xfff8000602007986 */ /* 0x0003e8000c10190c */
[----:B------:R4:W-:Y:S04]  /*1ca0*/  STG.E desc[UR12][R4.64+-0x800], R7 ;  /* 0xfff8000704007986 */ /* 0x0009e8000c10190c */
[----:B--2---:R2:W-:Y:S04]  /*1cb0*/  STG.E desc[UR12][R2.64+-0x400], R8 ;  /* 0xfffc000802007986 */ /* 0x0045e8000c10190c */
        /* <DEDUP_REMOVED lines=11> */
[----:B0-----:R-:W-:Y:S04]  /*1d70*/  STG.E desc[UR12][R2.64+0xc00], R18 ;  /* 0x000c001202007986 */ /* 0x001fe8000c10190c */
        /* <DEDUP_REMOVED lines=8> */
[----:B------:R-:W-:-:S07]  /*1e00*/  IMAD.MOV.U32 R5, RZ, RZ, R7 ;  /* 0x000000ffff057224 */ /* 0x000fce00078e0007 */
.L_x_1090:
[----:B------:R-:W-:Y:S05]  /*1e10*/  BSYNC.RECONVERGENT B0 ;  /* 0x0000000000007941 */ /* 0x000fea0003800200 */
.L_x_1089:
[----:B------:R-:W-:-:S13]  /*1e20*/  ISETP.LT.OR P0, PT, R11, R24, P0 ;  /* 0x000000180b00720c */ /* 0x000fda0000701670 */
[----:B------:R-:W-:Y:S05]  /*1e30*/  @!P0 EXIT ;  /* 0x000000000000894d */ /* 0x000fea0003800000 */
[----:B------:R-:W1:Y:S04]  /*1e40*/  LDS.64 R6, [R0+-0x1000] ;  /* 0xfff0000000067984 */ /* 0x000e680000000a00 */
[----:B------:R-:W2:Y:S04]  /*1e50*/  LDS.64 R8, [R0+-0x800] ;  /* 0xfff8000000087984 */ /* 0x000ea80000000a00 */
[----:B------:R-:W3:Y:S04]  /*1e60*/  LDS.64 R10, [R0] ;  /* 0x00000000000a7984 */ /* 0x000ee80000000a00 */
[----:B------:R-:W4:Y:S04]  /*1e70*/  LDS.64 R12, [R0+0x800] ;  /* 0x00080000000c7984 */ /* 0x000f280000000a00 */
[----:B-1----:R-:W-:Y:S04]  /*1e80*/  STG.E desc[UR12][R2.64+-0x800], R6 ;  /* 0xfff8000602007986 */ /* 0x002fe8000c10190c */
[----:B------:R-:W-:Y:S04]  /*1e90*/  STG.E desc[UR12][R4.64+-0x800], R7 ;  /* 0xfff8000704007986 */ /* 0x000fe8000c10190c */
[----:B--2---:R-:W-:Y:S04]  /*1ea0*/  STG.E desc[UR12][R2.64+-0x400], R8 ;  /* 0xfffc000802007986 */ /* 0x004fe8000c10190c */
[----:B------:R-:W-:Y:S04]  /*1eb0*/  STG.E desc[UR12][R4.64+-0x400], R9 ;  /* 0xfffc000904007986 */ /* 0x000fe8000c10190c */
[----:B---3--:R-:W-:Y:S04]  /*1ec0*/  STG.E desc[UR12][R2.64], R10 ;  /* 0x0000000a02007986 */ /* 0x008fe8000c10190c */
[----:B------:R-:W-:Y:S04]  /*1ed0*/  STG.E desc[UR12][R4.64], R11 ;  /* 0x0000000b04007986 */ /* 0x000fe8000c10190c */
[----:B----4-:R-:W-:Y:S04]  /*1ee0*/  STG.E desc[UR12][R2.64+0x400], R12 ;  /* 0x0004000c02007986 */ /* 0x010fe8000c10190c */
[----:B------:R-:W-:Y:S01]  /*1ef0*/  STG.E desc[UR12][R4.64+0x400], R13 ;  /* 0x0004000d04007986 */ /* 0x000fe2000c10190c */
[----:B------:R-:W-:Y:S05]  /*1f00*/  EXIT ;  /* 0x000000000000794d */ /* 0x000fea0003800000 */
.L_x_1082:
[----:B------:R-:W1:Y:S01]  /*1f10*/  LDC.64 R44, c[0x0][0x390] ;  /* 0x0000e400ff2c7b82 */ /* 0x000e620000000a00 */
[----:B------:R-:W-:Y:S02]  /*1f20*/  ISETP.NE.AND P1, PT, R4, R6, PT ;  /* 0x000000060400720c */ /* 0x000fe40003f25270 */
[----:B------:R-:W-:Y:S02]  /*1f30*/  ISETP.NE.AND P2, PT, R6, R28, PT ;  /* 0x0000001c0600720c */ /* 0x000fe40003f45270 */
[----:B------:R-:W-:Y:S02]  /*1f40*/  ISETP.NE.AND P3, PT, R34, R36, PT ;  /* 0x000000242200720c */ /* 0x000fe40003f65270 */
[----:B------:R-:W-:Y:S01]  /*1f50*/  ISETP.NE.AND P4, PT, R36, R38, PT ;  /* 0x000000262400720c */ /* 0x000fe20003f85270 */
[----:B0-----:R-:W0:Y:S01]  /*1f60*/  LDC.64 R26, c[0x0][0x398] ;  /* 0x0000e600ff1a7b82 */ /* 0x001e220000000a00 */
[----:B------:R-:W-:-:S07]  /*1f70*/  ISETP.NE.AND P5, PT, R38, R3, PT ;  /* 0x000000032600720c */ /* 0x000fce0003fa5270 */
[----:B------:R-:W2:Y:S08]  /*1f80*/  LDC.64 R24, c[0x0][0x390] ;  /* 0x0000e400ff187b82 */ /* 0x000eb00000000a00 */
[----:B------:R-:W3:Y:S01]  /*1f90*/  LDC.64 R20, c[0x0][0x390] ;  /* 0x0000e400ff147b82 */ /* 0x000ee20000000a00 */
[----:B-1----:R-:W-:-:S05]  /*1fa0*/  @P0 IMAD.WIDE R44, R13, 0x4, R44 ;  /* 0x000000040d2c0825 */ /* 0x002fca00078e022c */
[----:B------:R-:W-:Y:S02]  /*1fb0*/  @P0 STG.E desc[UR12][R44.64], R40 ;  /* 0x000000282c000986 */ /* 0x000fe4000c10190c */
[----:B------:R-:W1:Y:S01]  /*1fc0*/  LDC.64 R22, c[0x0][0x398] ;  /* 0x0000e600ff167b82 */ /* 0x000e620000000a00 */
[----:B0-----:R-:W-:-:S05]  /*1fd0*/  @P0 IMAD.WIDE R26, R13, 0x4, R26 ;  /* 0x000000040d1a0825 */ /* 0x001fca00078e021a */
[----:B------:R-:W-:Y:S01]  /*1fe0*/  @P0 STG.E desc[UR12][R26.64], R41 ;  /* 0x000000291a000986 */ /* 0x000fe2000c10190c */
[----:B------:R-:W-:Y:S01]  /*1ff0*/  ISETP.NE.AND P0, PT, R28, R30, PT ;  /* 0x0000001e1c00720c */ /* 0x000fe20003f05270 */
[----:B------:R-:W0:Y:S01]  /*2000*/  LDC.64 R10, c[0x0][0x398] ;  /* 0x0000e600ff0a7b82 */ /* 0x000e220000000a00 */
[----:B--2---:R-:W-:-:S05]  /*2010*/  @P1 IMAD.WIDE R24, R19, 0x4, R24 ;  /* 0x0000000413181825 */ /* 0x004fca00078e0218 */
[----:B------:R2:W-:Y:S01]  /*2020*/  @P1 STG.E desc[UR12][R24.64], R4 ;  /* 0x0000000418001986 */ /* 0x0005e2000c10190c */
[C---:B---3--:R-:W-:Y:S01]  /*2030*/  @P2 IMAD.WIDE R20, R17.reuse, 0x4, R20 ;  /* 0x0000000411142825 */ /* 0x048fe200078e0214 */
[----:B------:R-:W3:Y:S03]  /*2040*/  LDC.64 R12, c[0x0][0x390] ;  /* 0x0000e400ff0c7b82 */ /* 0x000ee60000000a00 */
[----:B-1----:R-:W-:-:S05]  /*2050*/  @P2 IMAD.WIDE R50, R17, 0x4, R22 ;  /* 0x0000000411322825 */ /* 0x002fca00078e0216 */
[----:B------:R-:W1:Y:S01]  /*2060*/  LDC.64 R46, c[0x0][0x390] ;  /* 0x0000e400ff2e7b82 */ /* 0x000e620000000a00 */
[----:B0-----:R-:W-:-:S07]  /*2070*/  @P1 IMAD.WIDE R10, R19, 0x4, R10 ;  /* 0x00000004130a1825 */ /* 0x001fce00078e020a */
[----:B------:R-:W0:Y:S01]  /*2080*/  LDC.64 R16, c[0x0][0x398] ;  /* 0x0000e600ff107b82 */ /* 0x000e220000000a00 */
[----:B------:R4:W-:Y:S01]  /*2090*/  @P1 STG.E desc[UR12][R10.64], R5 ;  /* 0x000000050a001986 */ /* 0x0009e2000c10190c */
[----:B------:R-:W-:-:S06]  /*20a0*/  ISETP.NE.AND P1, PT, R30, R32, PT ;  /* 0x000000201e00720c */ /* 0x000fcc0003f25270 */
[----:B------:R-:W5:Y:S01]  /*20b0*/  LDC.64 R22, c[0x0][0x398] ;  /* 0x0000e600ff167b82 */ /* 0x000f620000000a00 */
[----:B------:R4:W-:Y:S01]  /*20c0*/  @P2 STG.E desc[UR12][R20.64], R6 ;  /* 0x0000000614002986 */ /* 0x0009e2000c10190c */
[----:B---3--:R-:W-:-:S03]  /*20d0*/  @P0 IMAD.WIDE R12, R2, 0x4, R12 ;  /* 0x00000004020c0825 */ /* 0x008fc600078e020c */
[----:B------:R4:W-:Y:S01]  /*20e0*/  @P2 STG.E desc[UR12][R50.64], R7 ;  /* 0x0000000732002986 */ /* 0x0009e2000c10190c */
[----:B------:R-:W-:Y:S02]  /*20f0*/  ISETP.NE.AND P2, PT, R32, R34, PT ;  /* 0x000000222000720c */ /* 0x000fe40003f45270 */
[----:B------:R-:W3:Y:S01]  /*2100*/  LDC.64 R18, c[0x0][0x390] ;  /* 0x0000e400ff127b82 */ /* 0x000ee20000000a00 */
[----:B------:R4:W-:Y:S01]  /*2110*/  @P0 STG.E desc[UR12][R12.64], R28 ;  /* 0x0000001c0c000986 */ /* 0x0009e2000c10190c */
[----:B-1----:R-:W-:-:S06]  /*2120*/  @P1 IMAD.WIDE R46, R9, 0x4, R46 ;  /* 0x00000004092e1825 */ /* 0x002fcc00078e022e */
[----:B------:R-:W1:Y:S01]  /*2130*/  LDC.64 R48, c[0x0][0x398] ;  /* 0x0000e600ff307b82 */ /* 0x000e620000000a00 */
[----:B0-----:R-:W-:-:S05]  /*2140*/  @P0 IMAD.WIDE R16, R2, 0x4, R16 ;  /* 0x0000000402100825 */ /* 0x001fca00078e0210 */
[----:B------:R4:W-:Y:S02]  /*2150*/  @P0 STG.E desc[UR12][R16.64], R29 ;  /* 0x0000001d10000986 */ /* 0x0009e4000c10190c */
[----:B--2---:R-:W0:Y:S01]  /*2160*/  LDC.64 R24, c[0x0][0x390] ;  /* 0x0000e400ff187b82 */ /* 0x004e220000000a00 */
[----:B-----5:R-:W-:Y:S01]  /*2170*/  @P1 IMAD.WIDE R22, R9, 0x4, R22 ;  /* 0x0000000409161825 */ /* 0x020fe200078e0216 */
[----:B------:R4:W-:Y:S04]  /*2180*/  @P1 STG.E desc[UR12][R46.64], R30 ;  /* 0x0000001e2e001986 */ /* 0x0009e8000c10190c */
[----:B------:R4:W-:Y:S02]  /*2190*/  @P1 STG.E desc[UR12][R22.64], R31 ;  /* 0x0000001f16001986 */ /* 0x0009e4000c10190c */
[----:B------:R-:W2:Y:S01]  /*21a0*/  LDC.64 R26, c[0x0][0x398] ;  /* 0x0000e600ff1a7b82 */ /* 0x000ea20000000a00 */
[----:B---3--:R-:W-:-:S05]  /*21b0*/  @P2 IMAD.WIDE R18, R15, 0x4, R18 ;  /* 0x000000040f122825 */ /* 0x008fca00078e0212 */
[----:B------:R4:W-:Y:S02]  /*21c0*/  @P2 STG.E desc[UR12][R18.64], R32 ;  /* 0x0000002012002986 */ /* 0x0009e4000c10190c */
[----:B------:R-:W3:Y:S01]  /*21d0*/  LDC.64 R40, c[0x0][0x390] ;  /* 0x0000e400ff287b82 */ /* 0x000ee20000000a00 */
[----:B-1----:R-:W-:-:S05]  /*21e0*/  @P2 IMAD.WIDE R48, R15, 0x4, R48 ;  /* 0x000000040f302825 */ /* 0x002fca00078e0230 */
[----:B------:R4:W-:Y:S02]  /*21f0*/  @P2 STG.E desc[UR12][R48.64], R33 ;  /* 0x0000002130002986 */ /* 0x0009e4000c10190c */
[----:B------:R-:W1:Y:S01]  /*2200*/  LDC.64 R44, c[0x0][0x398] ;  /* 0x0000e600ff2c7b82 */ /* 0x000e620000000a00 */
[----:B0-----:R-:W-:-:S05]  /*2210*/  @P3 IMAD.WIDE R24, R0, 0x4, R24 ;  /* 0x0000000400183825 */ /* 0x001fca00078e0218 */
[----:B------:R4:W-:Y:S01]  /*2220*/  @P3 STG.E desc[UR12][R24.64], R34 ;  /* 0x0000002218003986 */ /* 0x0009e2000c10190c */
[----:B--2---:R-:W-:-:S05]  /*2230*/  @P3 IMAD.WIDE R26, R0, 0x4, R26 ;  /* 0x00000004001a3825 */ /* 0x004fca00078e021a */
[----:B------:R4:W-:Y:S01]  /*2240*/  @P3 STG.E desc[UR12][R26.64], R35 ;  /* 0x000000231a003986 */ /* 0x0009e2000c10190c */
[----:B---3--:R-:W-:-:S05]  /*2250*/  @P4 IMAD.WIDE R40, R42, 0x4, R40 ;  /* 0x000000042a284825 */ /* 0x008fca00078e0228 */
[----:B------:R4:W-:Y:S01]  /*2260*/  @P4 STG.E desc[UR12][R40.64], R36 ;  /* 0x0000002428004986 */ /* 0x0009e2000c10190c */
[----:B-1----:R-:W-:-:S05]  /*2270*/  @P4 IMAD.WIDE R44, R42, 0x4, R44 ;  /* 0x000000042a2c4825 */ /* 0x002fca00078e022c */
[----:B------:R4:W-:Y:S01]  /*2280*/  @P4 STG.E desc[UR12][R44.64], R37 ;  /* 0x000000252c004986 */ /* 0x0009e2000c10190c */
[----:B------:R-:W-:Y:S05]  /*2290*/  @!P5 EXIT ;  /* 0x000000000000d94d */ /* 0x000fea0003800000 */
[----:B------:R-:W0:Y:S08]  /*22a0*/  LDC.64 R2, c[0x0][0x390] ;  /* 0x0000e400ff027b82 */ /* 0x000e300000000a00 */
[----:B----4-:R-:W1:Y:S01]  /*22b0*/  LDC.64 R4, c[0x0][0x398] ;  /* 0x0000e600ff047b82 */ /* 0x010e620000000a00 */
[----:B0-----:R-:W-:-:S05]  /*22c0*/  IMAD.WIDE R2, R43, 0x4, R2 ;  /* 0x000000042b027825 */ /* 0x001fca00078e0202 */
[----:B------:R-:W-:Y:S01]  /*22d0*/  STG.E desc[UR12][R2.64], R38 ;  /* 0x0000002602007986 */ /* 0x000fe2000c10190c */
[----:B-1----:R-:W-:-:S05]  /*22e0*/  IMAD.WIDE R4, R43, 0x4, R4 ;  /* 0x000000042b047825 */ /* 0x002fca00078e0204 */
[----:B------:R-:W-:Y:S01]  /*22f0*/  STG.E desc[UR12][R4.64], R39 ;  /* 0x0000002704007986 */ /* 0x000fe2000c10190c */
[----:B------:R-:W-:Y:S05]  /*2300*/  EXIT ;  /* 0x000000000000794d */ /* 0x000fea0003800000 */
.L_x_1081:
        /* <DEDUP_REMOVED lines=16> */
[----:B------:R-:W5:Y:S01]  /*2410*/  LDG.E.CONSTANT R18, desc[UR12][R6.64+0x400] ;  /* 0x0004000c06127981 */ /* 0x000f62000c1e9900 */
        /* <DEDUP_REMOVED lines=10> */
[----:B------:R-:W-:Y:S01]  /*24c0*/  ISETP.NE.AND P0, PT, R0, RZ, PT ;  /* 0x000000ff0000720c */ /* 0x000fe20003f05270 */
[----:B------:R-:W-:-:S12]  /*24d0*/  IMAD.MOV.U32 R34, RZ, RZ, RZ ;  /* 0x000000ffff227224 */ /* 0x000fd800078e00ff */
[----:B------:R-:W-:-:S05]  /*24e0*/  @!P0 IMAD.WIDE.U32 R2, R4, 0x4, R2 ;  /* 0x0000000404028825 */ /* 0x000fca00078e0002 */
[----:B------:R1:W2:Y:S01]  /*24f0*/  @!P0 LDG.E.CONSTANT R34, desc[UR12][R2.64+-0x4] ;  /* 0xfffffc0c02228981 */ /* 0x0002a2000c1e9900 */
        /* <DEDUP_REMOVED lines=9> */
[----:B---3--:R-:W-:Y:S04]  /*2590*/  STS [R19], R10 ;  /* 0x0000000a13007388 */ /* 0x008fe80000000800 */
[----:B----4-:R-:W-:Y:S04]  /*25a0*/  STS [R19+0x80], R11 ;  /* 0x0000800b13007388 */ /* 0x010fe80000000800 */
[----:B-----5:R-:W-:Y:S04]  /*25b0*/  STS [R19+0x100], R12 ;  /* 0x0001000c13007388 */ /* 0x020fe80000000800 */
[----:B------:R0:W-:Y:S04]  /*25c0*/  STS [R19+0x180], R13 ;  /* 0x0001800d13007388 */ /* 0x0001e80000000800 */
[----:B------:R-:W-:Y:S04]  /*25d0*/  STS [R19+0x200], R14 ;  /* 0x0002000e13007388 */ /* 0x000fe80000000800 */
[----:B------:R-:W-:Y:S01]  /*25e0*/  STS [R19+0x280], R15 ;  /* 0x0002800f13007388 */ /* 0x000fe20000000800 */
[----:B0-----:R-:W-:-:S03]  /*25f0*/  IMAD.MOV.U32 R13, RZ, RZ, 0x2 ;  /* 0x00000002ff0d7424 */ /* 0x001fc600078e00ff */
[----:B------:R0:W-:Y:S04]  /*2600*/  STS [R19+0x300], R16 ;  /* 0x0003001013007388 */ /* 0x0001e80000000800 */
[----:B------:R-:W-:Y:S04]  /*2610*/  STS [R19+0x380], R17 ;  /* 0x0003801113007388 */ /* 0x000fe80000000800 */
[----:B------:R-:W-:Y:S01]  /*2620*/  STS [R19+0x400], R18 ;  /* 0x0004001213007388 */ /* 0x000fe20000000800 */
[----:B------:R-:W-:-:S03]  /*2630*/  NOP ;  /* 0x0000000000007918 */ /* 0x000fc60000000000 */
[----:B------:R-:W-:Y:S01]  /*2640*/  LDS R37, [R20+0x20] ;  /* 0x0000200014257984 */ /* 0x000fe20000000800 */
[----:B0-----:R-:W-:-:S03]  /*2650*/  LEA R16, R0, UR4, 0x2 ;  /* 0x0000000400107c11 */ /* 0x001fc6000f8e10ff */
[----:B------:R-:W-:Y:S04]  /*2660*/  LDS R32, [R20] ;  /* 0x0000000014207984 */ /* 0x000fe80000000800 */
[----:B------:R-:W0:Y:S04]  /*2670*/  LDS R30, [R20+0x4] ;  /* 0x00000400141e7984 */ /* 0x000e280000000800 */
[----:B------:R-:W1:Y:S04]  /*2680*/  LDS R28, [R20+0x8] ;  /* 0x00000800141c7984 */ /* 0x000e680000000800 */
[----:B------:R-:W3:Y:S04]  /*2690*/  LDS R10, [R20+0xc] ;  /* 0x00000c00140a7984 */ /* 0x000ee80000000800 */
[----:B------:R-:W-:Y:S04]  /*26a0*/  LDS R8, [R20+0x10] ;  /* 0x0000100014087984 */ /* 0x000fe80000000800 */
[----:B------:R-:W-:Y:S04]  /*26b0*/  LDS R6, [R20+0x14] ;  /* 0x0000140014067984 */ /* 0x000fe80000000800 */
[----:B------:R-:W-:Y:S04]  /*26c0*/  LDS R4, [R20+0x18] ;  /* 0x0000180014047984 */ /* 0x000fe80000000800 */
[----:B------:R-:W-:Y:S01]  /*26d0*/  LDS R2, [R20+0x1c] ;  /* 0x00001c0014027984 */ /* 0x000fe20000000800 */
[----:B------:R-:W-:Y:S01]  /*26e0*/  BAR.SYNC.DEFER_BLOCKING 0x0 ;  /* 0x0000000000007b1d */ /* 0x000fe20000010000 */
[----:B0-----:R-:W-:-:S02]  /*26f0*/  ISETP.NE.AND P2, PT, R32, R30, PT ;  /* 0x0000001e2000720c */ /* 0x001fc40003f45270 */
[----:B-1----:R-:W-:Y:S02]  /*2700*/  ISETP.NE.AND P3, PT, R30, R28, PT ;  /* 0x0000001c1e00720c */ /* 0x002fe40003f65270 */
[----:B---3--:R-:W-:Y:S01]  /*2710*/  ISETP.NE.AND P4, PT, R28, R10, PT ;  /* 0x0000000a1c00720c */ /* 0x008fe20003f85270 */
[----:B--2---:R-:W-:Y:S04]  /*2720*/  STS [R19], R22 ;  /* 0x0000001613007388 */ /* 0x004fe80000000800 */
        /* <DEDUP_REMOVED lines=13> */
[----:B------:R-:W4:Y:S04]  /*2800*/  LDS R9, [R20+0x10] ;  /* 0x0000100014097984 */ /* 0x000f280000000800 */
        /* <DEDUP_REMOVED lines=13> */
[----:B------:R-:W0:Y:S01]  /*28e0*/  @P0 LDS R34, [R16+0x478] ;  /* 0x0004780010220984 */ /* 0x000e220000000800 */
[----:B------:R-:W-:-:S04]  /*28f0*/  ISETP.NE.AND P0, PT, R10, R8, PT ;  /* 0x000000080a00720c */ /* 0x000fc80003f05270 */
[----:B------:R-:W-:-:S05]  /*2900*/  SEL R14, R14, RZ, !P0 ;  /* 0x000000ff0e0e7207 */ /* 0x000fca0004000000 */
[----:B----4-:R-:W-:Y:S01]  /*2910*/  IMAD.IADD R14, R9, 0x1, R14 ;  /* 0x00000001090e7824 */ /* 0x010fe200078e020e */
[----:B0-----:R-:W-:-:S04]  /*2920*/  ISETP.NE.AND P1, PT, R34, R32, PT ;  /* 0x000000202200720c */ /* 0x001fc80003f25270 */
[----:B------:R-:W-:-:S09]  /*2930*/  SEL R15, RZ, 0x1, !P1 ;  /* 0x00000001ff0f7807 */ /* 0x000fd20004800000 */
[----:B------:R-:W-:Y:S01]  /*2940*/  @!P1 IMAD.MOV R13, RZ, RZ, 0x1 ;  /* 0x00000001ff0d9424 */ /* 0x000fe200078e02ff */
[----:B------:R-:W-:Y:S01]  /*2950*/  ISETP.NE.AND P1, PT, R8, R6, PT ;  /* 0x000000060800720c */ /* 0x000fe20003f25270 */
[----:B------:R-:W-:Y:S01]  /*2960*/  @!P2 IMAD.MOV R13, RZ, RZ, R15 ;  /* 0x000000ffff0da224 */ /* 0x000fe200078e020f */
[----:B------:R-:W-:Y:S02]  /*2970*/  ISETP.NE.AND P2, PT, R6, R4, PT ;  /* 0x000000040600720c */ /* 0x000fe40003f45270 */
[----:B------:R-:W-:Y:S01]  /*2980*/  SEL R14, R14, RZ, !P1 ;  /* 0x000000ff0e0e7207 */ /* 0x000fe20004800000 */
[----:B------:R-:W-:Y:S02]  /*2990*/  VIADD R15, R13, 0x1 ;  /* 0x000000010d0f7836 */ /* 0x000fe40000000000 */
[----:B------:R-:W-:Y:S01]  /*29a0*/  @!P3 IMAD.MOV R15, RZ, RZ, R13 ;  /* 0x000000ffff0fb224 */ /* 0x000fe200078e020d */
[----:B------:R-:W-:Y:S01]  /*29b0*/  ISETP.NE.AND P3, PT, R4, R2, PT ;  /* 0x000000020400720c */ /* 0x000fe20003f65270 */
[----:B------:R-:W-:-:S02]  /*29c0*/  IMAD.IADD R14, R7, 0x1, R14 ;  /* 0x00000001070e7824 */ /* 0x000fc400078e020e */
[----:B------:R-:W-:Y:S02]  /*29d0*/  VIADD R13, R15, 0x1 ;  /* 0x000000010f0d7836 */ /* 0x000fe40000000000 */
[----:B------:R-:W-:Y:S01]  /*29e0*/  @!P4 IMAD.MOV R13, RZ, RZ, R15 ;  /* 0x000000ffff0dc224 */ /* 0x000fe200078e020f */
[----:B------:R-:W-:Y:S02]  /*29f0*/  SEL R14, R14, RZ, !P2 ;  /* 0x000000ff0e0e7207 */ /* 0x000fe40005000000 */
[----:B------:R-:W-:Y:S01]  /*2a00*/  ISETP.NE.AND P4, PT, R45, 0x5, PT ;  /* 0x000000052d00780c */ /* 0x000fe20003f85270 */
[----:B------:R-:W-:Y:S02]  /*2a10*/  VIADD R15, R13, 0x1 ;  /* 0x000000010d0f7836 */ /* 0x000fe40000000000 */
[----:B------:R-:W-:Y:S02]  /*2a20*/  IMAD.IADD R14, R5, 0x1, R14 ;  /* 0x00000001050e7824 */ /* 0x000fe400078e020e */
[----:B------:R-:W-:Y:S01]  /*2a30*/  @!P0 IMAD.MOV R15, RZ, RZ, R13 ;  /* 0x000000ffff0f8224 */ /* 0x000fe200078e020d */
[----:B------:R-:W-:-:S02]  /*2a40*/  ISETP.NE.AND P0, PT, R2, R37, PT ;  /* 0x000000250200720c */ /* 0x000fc40003f05270 */
[----:B------:R-:W-:Y:S01]  /*2a50*/  SEL R14, R14, RZ, !P3 ;  /* 0x000000ff0e0e7207 */ /* 0x000fe20005800000 */
[----:B------:R-:W-:Y:S02]  /*2a60*/  VIADD R16, R15, 0x1 ;  /* 0x000000010f107836 */ /* 0x000fe40000000000 */
[----:B------:R-:W-:Y:S01]  /*2a70*/  @!P1 IMAD.MOV R16, RZ, RZ, R15 ;  /* 0x000000ffff109224 */ /* 0x000fe200078e020f */
[----:B------:R-:W-:Y:S01]  /*2a80*/  ISETP.GE.AND P1, PT, R36, 0x1, PT ;  /* 0x000000012400780c */ /* 0x000fe20003f26270 */
[----:B------:R-:W-:Y:S02]  /*2a90*/  IMAD.IADD R14, R3, 0x1, R14 ;  /* 0x00000001030e7824 */ /* 0x000fe400078e020e */
[----:B------:R-:W-:Y:S02]  /*2aa0*/  VIADD R17, R16, 0x1 ;  /* 0x0000000110117836 */ /* 0x000fe40000000000 */
[----:B------:R-:W-:Y:S01]  /*2ab0*/  @!P2 IMAD.MOV R17, RZ, RZ, R16 ;  /* 0x000000ffff11a224 */ /* 0x000fe200078e0210 */
[----:B------:R-:W-:-:S02]  /*2ac0*/  SEL R13, R14, RZ, !P0 ;  /* 0x000000ff0e0d7207 */ /* 0x000fc40004000000 */
[----:B------:R-:W-:-:S03]  /*2ad0*/  ISETP.NE.AND P2, PT, R36, 0x1f, PT ;  /* 0x0000001f2400780c */ /* 0x000fc60003f45270 */
[----:B------:R-:W-:Y:S02]  /*2ae0*/  IMAD.IADD R14, R12, 0x1, R13 ;  /* 0x000000010c0e7824 */ /* 0x000fe400078e020d */
[----:B------:R-:W-:Y:S02]  /*2af0*/  VIADD R12, R17, 0x1 ;  /* 0x00000001110c7836 */ /* 0x000fe40000000000 */
[----:B------:R-:W-:Y:S01]  /*2b00*/  @!P3 IMAD.MOV R12, RZ, RZ, R17 ;  /* 0x000000ffff0cb224 */ /* 0x000fe200078e0211 */
[----:B------:R-:W0:Y:S01]  /*2b10*/  SHFL.UP PT, R15, R14, 0x1, RZ ;  /* 0x042000000e0f7989 */ /* 0x000e2200000e00ff */
[C---:B------:R-:W-:Y:S02]  /*2b20*/  ISETP.NE.AND P3, PT, R45.reuse, 0x6, PT ;  /* 0x000000062d00780c */ /* 0x040fe40003f65270 */
[----:B------:R-:W-:Y:S02]  /*2b30*/  VIADD R13, R12, 0x1 ;  /* 0x000000010c0d7836 */ /* 0x000fe40000000000 */
[----:B------:R-:W-:Y:S01]  /*2b40*/  @!P0 IMAD.MOV R13, RZ, RZ, R12 ;  /* 0x000000ffff0d8224 */ /* 0x000fe200078e020c */
[----:B------:R-:W-:-:S04]  /*2b50*/  @!P2 LEA R35, R45, UR4, 0x3 ;  /* 0x000000042d23ac11 */ /* 0x000fc8000f8e18ff */
[----:B------:R-:W1:Y:S01]  /*2b60*/  SHFL.UP PT, R12, R13, 0x1, RZ ;  /* 0x042000000d0c7989 */ /* 0x000e6200000e00ff */
[----:B------:R-:W-:-:S04]  /*2b70*/  ISETP.NE.AND P0, PT, R13, RZ, PT ;  /* 0x000000ff0d00720c */ /* 0x000fc80003f05270 */
[----:B0-----:R-:W-:-:S04]  /*2b80*/  SEL R15, R15, RZ, !P0 ;  /* 0x000000ff0f0f7207 */ /* 0x001fc80004000000 */
[----:B------:R-:W-:-:S05]  /*2b90*/  SEL R15, R15, RZ, P1 ;  /* 0x000000ff0f0f7207 */ /* 0x000fca0000800000 */
[----:B------:R-:W-:Y:S01]  /*2ba0*/  IMAD.IADD R15, R14, 0x1, R15 ;  /* 0x000000010e0f7824 */ /* 0x000fe200078e020f */
[----:B-1----:R-:W-:Y:S02]  /*2bb0*/  SEL R12, R12, RZ, P1 ;  /* 0x000000ff0c0c7207 */ /* 0x002fe40000800000 */
[----:B------:R-:W-:Y:S02]  /*2bc0*/  ISETP.GE.AND P1, PT, R36, 0x2, PT ;  /* 0x000000022400780c */ /* 0x000fe40003f26270 */
[----:B------:R-:W0:Y:S01]  /*2bd0*/  SHFL.UP PT, R16, R15, 0x2, RZ ;  /* 0x044000000f107989 */ /* 0x000e2200000e00ff */
[----:B------:R-:W-:-:S05]  /*2be0*/  IMAD.IADD R12, R12, 0x1, R13 ;  /* 0x000000010c0c7824 */ /* 0x000fca00078e020d */
[----:B------:R-:W1:Y:S01]  /*2bf0*/  SHFL.UP PT, R14, R12, 0x2, RZ ;  /* 0x044000000c0e7989 */ /* 0x000e6200000e00ff */
[----:B------:R-:W-:-:S04]  /*2c00*/  ISETP.NE.AND P0, PT, R12, RZ, PT ;  /* 0x000000ff0c00720c */ /* 0x000fc80003f05270 */
[----:B0-----:R-:W-:-:S04]  /*2c10*/  SEL R16, R16, RZ, !P0 ;  /* 0x000000ff10107207 */ /* 0x001fc80004000000 */
[----:B------:R-:W-:Y:S02]  /*2c20*/  SEL R16, R16, RZ, P1 ;  /* 0x000000ff10107207 */ /* 0x000fe40000800000 */
[----:B-1----:R-:W-:Y:S02]  /*2c30*/  SEL R13, R14, RZ, P1 ;  /* 0x000000ff0e0d7207 */ /* 0x002fe40000800000 */
[----:B------:R-:W-:Y:S01]  /*2c40*/  ISETP.GE.AND P1, PT, R36, 0x4, PT ;  /* 0x000000042400780c */ /* 0x000fe20003f26270 */
[----:B------:R-:W-:Y:S02]  /*2c50*/  IMAD.IADD R16, R15, 0x1, R16 ;  /* 0x000000010f107824 */ /* 0x000fe400078e0210 */
[----:B------:R-:W-:-:S03]  /*2c60*/  IMAD.IADD R13, R12, 0x1, R13 ;  /* 0x000000010c0d7824 */ /* 0x000fc600078e020d */
[----:B------:R-:W0:Y:S02]  /*2c70*/  SHFL.UP PT, R17, R16, 0x4, RZ ;  /* 0x0480000010117989 */ /* 0x000e2400000e00ff */
[----:B------:R-:W-:Y:S02]  /*2c80*/  ISETP.NE.AND P0, PT, R13, RZ, PT ;  /* 0x000000ff0d00720c */ /* 0x000fe40003f05270 */
[----:B------:R-:W1:Y:S02]  /*2c90*/  SHFL.UP PT, R14, R13, 0x4, RZ ;  /* 0x048000000d0e7989 */ /* 0x000e6400000e00ff */
        /* <DEDUP_REMOVED lines=18> */
[----:B0-----:R-:W-:Y:S02]  /*2dc0*/  SEL R15, R15, RZ, !P0 ;  /* 0x000000ff0f0f7207 */ /* 0x001fe40004000000 */
[----:B-1----:R-:W-:Y:S02]  /*2dd0*/  SEL R12, R12, RZ, P1 ;  /* 0x000000ff0c0c7207 */ /* 0x002fe40000800000 */
[----:B------:R-:W-:-:S03]  /*2de0*/  SEL R15, R15, RZ, P1 ;  /* 0x000000ff0f0f7207 */ /* 0x000fc60000800000 */
[----:B------:R-:W-:Y:S02]  /*2df0*/  IMAD.IADD R40, R13, 0x1, R12 ;  /* 0x000000010d287824 */ /* 0x000fe400078e020c */
[----:B------:R-:W-:-:S03]  /*2e00*/  IMAD.IADD R41, R16, 0x1, R15 ;  /* 0x0000000110297824 */ /* 0x000fc600078e020f */
[----:B------:R-:W-:Y:S04]  /*2e10*/  SHFL.UP PT, R43, R40, 0x1, RZ ;  /* 0x04200000282b7989 */ /* 0x000fe800000e00ff */
[----:B------:R-:W-:Y:S01]  /*2e20*/  @!P2 STS.64 [R35], R40 ;  /* 0x000000282300a388 */ /* 0x000fe20000000a00 */
[----:B------:R-:W-:Y:S06]  /*2e30*/  BAR.SYNC.DEFER_BLOCKING 0x0 ;  /* 0x0000000000007b1d */ /* 0x000fec0000010000 */
[----:B------:R-:W-:Y:S04]  /*2e40*/  SHFL.UP PT, R35, R41, 0x1, RZ ;  /* 0x0420000029237989 */ /* 0x000fe800000e00ff */
[----:B------:R-:W0:Y:S04]  /*2e50*/  LDS.128 R12, [UR4] ;  /* 0x00000004ff0c7984 */ /* 0x000e280008000c00 */
[----:B------:R-:W1:Y:S04]  /*2e60*/  LDS.128 R16, [UR4+0x10] ;  /* 0x00001004ff107984 */ /* 0x000e680008000c00 */
[----:B------:R-:W2:Y:S01]  /*2e70*/  LDS.128 R20, [UR4+0x20] ;  /* 0x00002004ff147984 */ /* 0x000ea20008000c00 */
[----:B0-----:R-:W-:-:S04]  /*2e80*/  ISETP.NE.AND P0, PT, R14, RZ, PT ;  /* 0x000000ff0e00720c */ /* 0x001fc80003f05270 */
[----:B------:R-:W-:Y:S02]  /*2e90*/  SEL R24, R13, RZ, !P0 ;  /* 0x000000ff0d187207 */ /* 0x000fe40004000000 */
[----:B-1----:R-:W-:Y:S02]  /*2ea0*/  ISETP.NE.AND P0, PT, R16, RZ, PT ;  /* 0x000000ff1000720c */ /* 0x002fe40003f05270 */
[----:B--2---:R-:W-:Y:S01]  /*2eb0*/  ISETP.NE.AND P1, PT, R20, RZ, PT ;  /* 0x000000ff1400720c */ /* 0x004fe20003f25270 */
[----:B------:R-:W-:Y:S01]  /*2ec0*/  IMAD.IADD R38, R15, 0x1, R24 ;  /* 0x000000010f267824 */ /* 0x000fe200078e0218 */
[----:B------:R-:W-:Y:S01]  /*2ed0*/  ISETP.NE.AND P2, PT, R22, RZ, PT ;  /* 0x000000ff1600720c */ /* 0x000fe20003f45270 */
[----:B------:R-:W0:Y:S01]  /*2ee0*/  LDS.128 R24, [UR4+0x30] ;  /* 0x00003004ff187984 */ /* 0x000e220008000c00 */
[----:B------:R-:W-:Y:S02]  /*2ef0*/  IMAD.IADD R15, R12, 0x1, R14 ;  /* 0x000000010c0f7824 */ /* 0x000fe400078e020e */
[----:B------:R-:W-:-:S02]  /*2f00*/  SEL R42, R38, RZ, !P0 ;  /* 0x000000ff262a7207 */ /* 0x000fc40004000000 */
[----:B------:R-:W-:-:S03]  /*2f10*/  ISETP.NE.AND P0, PT, R18, RZ, PT ;  /* 0x000000ff1200720c */ /* 0x000fc60003f05270 */
[----:B------:R-:W-:-:S05]  /*2f20*/  IMAD.IADD R17, R17, 0x1, R42 ;  /* 0x0000000111117824 */ /* 0x000fca00078e022a */
[----:B------:R-:W-:Y:S02]  /*2f30*/  SEL R42, R17, RZ, !P0 ;  /* 0x000000ff112a7207 */ /* 0x000fe40004000000 */
[----:B------:R-:W-:-:S03]  /*2f40*/  ISETP.NE.AND P0, PT, R45, 0x2, PT ;  /* 0x000000022d00780c */ /* 0x000fc60003f05270 */
[----:B------:R-:W-:Y:S01]  /*2f50*/  IMAD.IADD R19, R19, 0x1, R42 ;  /* 0x0000000113137824 */ /* 0x000fe200078e022a */
[C---:B------:R-:W-:Y:S01]  /*2f60*/  SEL R12, R15.reuse, R12, !P0 ;  /* 0x0000000c0f0c7207 */ /* 0x040fe20004000000 */
[----:B------:R-:W-:Y:S01]  /*2f70*/  IMAD.IADD R15, R15, 0x1, R16 ;  /* 0x000000010f0f7824 */ /* 0x000fe200078e0210 */
[----:B------:R-:W-:Y:S02]  /*2f80*/  SEL R38, R38, R13, !P0 ;  /* 0x0000000d26267207 */ /* 0x000fe40004000000 */
[----:B------:R-:W-:Y:S02]  /*2f90*/  SEL R14, R19, RZ, !P1 ;  /* 0x000000ff130e7207 */ /* 0x000fe40004800000 */
[C---:B------:R-:W-:Y:S02]  /*2fa0*/  ISETP.NE.AND P1, PT, R45.reuse, 0x3, PT ;  /* 0x000000032d00780c */ /* 0x040fe40003f25270 */
[----:B------:R-:W-:Y:S01]  /*2fb0*/  ISETP.NE.AND P0, PT, R45, 0x4, PT ;  /* 0x000000042d00780c */ /* 0x000fe20003f05270 */
[----:B------:R-:W-:Y:S01]  /*2fc0*/  IMAD.IADD R21, R21, 0x1, R14 ;  /* 0x0000000115157824 */ /* 0x000fe200078e020e */
[----:B------:R-:W-:-:S02]  /*2fd0*/  SEL R38, R17, R38, !P1 ;  /* 0x0000002611267207 */ /* 0x000fc40004800000 */
[----:B------:R-:W-:Y:S01]  /*2fe0*/  SEL R12, R15, R12, !P1 ;  /* 0x0000000c0f0c7207 */ /* 0x000fe20004800000 */
[----:B------:R-:W-:Y:S01]  /*2ff0*/  IMAD.IADD R15, R18, 0x1, R15 ;  /* 0x00000001120f7824 */ /* 0x000fe200078e020f */
[----:B------:R-:W-:Y:S02]  /*3000*/  SEL R14, R21, RZ, !P2 ;  /* 0x000000ff150e7207 */ /* 0x000fe40005000000 */
[----:B------:R-:W-:Y:S02]  /*3010*/  ISETP.GE.U32.AND P1, PT, R0, 0x20, PT ;  /* 0x000000200000780c */ /* 0x000fe40003f26070 */
[----:B------:R-:W-:Y:S01]  /*3020*/  SEL R38, R19, R38, !P0 ;  /* 0x0000002613267207 */ /* 0x000fe20004000000 */
[----:B------:R-:W-:Y:S01]  /*3030*/  IMAD.IADD R23, R23, 0x1, R14 ;  /* 0x0000000117177824 */ /* 0x000fe200078e020e */
[C---:B------:R-:W-:Y:S01]  /*3040*/  SEL R12, R15.reuse, R12, !P0 ;  /* 0x0000000c0f0c7207 */ /* 0x040fe20004000000 */
[----:B------:R-:W-:Y:S01]  /*3050*/  IMAD.IADD R15, R15, 0x1, R20 ;  /* 0x000000010f0f7824 */ /* 0x000fe200078e0214 */
[----:B0-----:R-:W-:-:S02]  /*3060*/  ISETP.NE.AND P5, PT, R24, RZ, PT ;  /* 0x000000ff1800720c */ /* 0x001fc40003fa5270 */
[----:B------:R-:W-:Y:S02]  /*3070*/  SEL R38, R21, R38, !P4 ;  /* 0x0000002615267207 */ /* 0x000fe40006000000 */
[----:B------:R-:W-:Y:S02]  /*3080*/  SEL R14, R23, RZ, !P5 ;  /* 0x000000ff170e7207 */ /* 0x000fe40006800000 */
[----:B------:R-:W-:Y:S02]  /*3090*/  ISETP.NE.AND P2, PT, R45, 0x7, PT ;  /* 0x000000072d00780c */ /* 0x000fe40003f45270 */
[----:B------:R-:W-:Y:S01]  /*30a0*/  SEL R38, R23, R38, !P3 ;  /* 0x0000002617267207 */ /* 0x000fe20005800000 */
[----:B------:R-:W-:Y:S01]  /*30b0*/  IMAD.IADD R25, R25, 0x1, R14 ;  /* 0x0000000119197824 */ /* 0x000fe200078e020e */
[----:B------:R-:W-:Y:S02]  /*30c0*/  ISETP.NE.AND P0, PT, R36, RZ, P1 ;  /* 0x000000ff2400720c */ /* 0x000fe40000f05270 */
[----:B------:R-:W-:Y:S01]  /*30d0*/  SEL R12, R15, R12, !P4 ;  /* 0x0000000c0f0c7207 */ /* 0x000fe20006000000 */
[----:B------:R-:W-:Y:S01]  /*30e0*/  IMAD.IADD R15, R22, 0x1, R15 ;  /* 0x00000001160f7824 */ /* 0x000fe200078e020f */
[----:B------:R-:W-:-:S02]  /*30f0*/  @P1 ISETP.NE.AND P4, PT, R43, RZ, PT ;  /* 0x000000ff2b00120c */ /* 0x000fc40003f85270 */
[----:B------:R-:W-:Y:S02]  /*3100*/  SEL R38, R25, R38, !P2 ;  /* 0x0000002619267207 */ /* 0x000fe40005000000 */
[C---:B------:R-:W-:Y:S01]  /*3110*/  SEL R12, R15.reuse, R12, !P3 ;  /* 0x0000000c0f0c7207 */ /* 0x040fe20005800000 */
[----:B------:R-:W-:Y:S01]  /*3120*/  IMAD.IADD R15, R15, 0x1, R24 ;  /* 0x000000010f0f7824 */ /* 0x000fe200078e0218 */
[----:B------:R-:W-:Y:S02]  /*3130*/  @P1 ISETP.NE.AND P5, PT, R36, RZ, PT ;  /* 0x000000ff2400120c */ /* 0x000fe40003fa5270 */
[C---:B------:R-:W-:Y:S01]  /*3140*/  ISETP.NE.AND P3, PT, R26.reuse, RZ, PT ;  /* 0x000000ff1a00720c */ /* 0x040fe20003f65270 */
[----:B------:R-:W-:Y:S01]  /*3150*/  IMAD.IADD R20, R26, 0x1, R15 ;  /* 0x000000011a147824 */ /* 0x000fe200078e020f */
[----:B------:R-:W-:Y:S02]  /*3160*/  @P1 SEL R16, R38, RZ, !P4 ;  /* 0x000000ff26101207 */ /* 0x000fe40006000000 */
[----:B------:R-:W-:-:S02]  /*3170*/  @P1 SEL R13, R43, RZ, P5 ;  /* 0x000000ff2b0d1207 */ /* 0x000fc40002800000 */
[----:B------:R-:W-:Y:S01]  /*3180*/  SEL R12, R15, R12, !P2 ;  /* 0x0000000c0f0c7207 */ /* 0x000fe20005000000 */
[----:B------:R-:W-:Y:S01]  /*3190*/  @P0 IMAD.IADD R38, R35, 0x1, R16 ;  /* 0x0000000123260824 */ /* 0x000fe200078e0210 */
[----:B------:R-:W-:-:S03]  /*31a0*/  SEL R14, R25, RZ, !P3 ;  /* 0x000000ff190e7207 */ /* 0x000fc60005800000 */
[----:B------:R-:W-:Y:S02]  /*31b0*/  @P1 IMAD.IADD R43, R12, 0x1, R13 ;  /* 0x000000010c2b1824 */ /* 0x000fe400078e020d */
[----:B------:R-:W-:Y:S02]  /*31c0*/  IMAD.IADD R27, R27, 0x1, R14 ;  /* 0x000000011b1b7824 */ /* 0x000fe400078e020e */
[----:B------:R-:W-:Y:S01]  /*31d0*/  @P1 IMAD.MOV.U32 R35, RZ, RZ, R38 ;  /* 0x000000ffff231224 */ /* 0x000fe200078e0026 */
[----:B------:R-:W-:Y:S06]  /*31e0*/  @P1 BRA `(.L_x_1091) ;  /* 0x0000000c001c1947 */ /* 0x000fec0003800000 */
[----:B------:R-:W0:Y:S01]  /*31f0*/  LDC.64 R40, c[0x0][0x3a8] ;  /* 0x0000ea00ff287b82 */ /* 0x000e220000000a00 */
[----:B------:R-:W-:Y:S01]  /*3200*/  ISETP.NE.AND P0, PT, R0, RZ, PT ;  /* 0x000000ff0000720c */ /* 0x000fe20003f05270 */
[----:B------:R-:W1:-:S12]  /*3210*/  LDCU UR5, c[0x0][0x370] ;  /* 0x00006e00ff0577ac */ /* 0x000e580008000800 */
[----:B------:R-:W-:Y:S01]  /*3220*/  @!P0 IMAD.MOV.U32 R14, RZ, RZ, 0x64 ;  /* 0x00000064ff0e8424 */ /* 0x000fe200078e00ff */
[----:B------:R2:W-:Y:S01]  /*3230*/  @!P0 STS [UR4+0x74], R20 ;  /* 0x00007414ff008988 */ /* 0x0005e20008000804 */
[----:B------:R-:W-:Y:S02]  /*3240*/  @!P0 IMAD.MOV.U32 R15, RZ, RZ, 0x0 ;  /* 0x00000000ff0f8424 */ /* 0x000fe400078e00ff */
[----:B------:R-:W-:Y:S01]  /*3250*/  @!P0 IMAD.MOV.U32 R12, RZ, RZ, R20 ;  /* 0x000000ffff0c8224 */ /* 0x000fe200078e0014 */
[----:B------:R2:W-:Y:S01]  /*3260*/  @!P0 STS [UR4+0x78], R27 ;  /* 0x0000781bff008988 */ /* 0x0005e20008000804 */
[----:B------:R-:W-:Y:S01]  /*3270*/  @!P0 IMAD.MOV.U32 R13, RZ, RZ, R27 ;  /* 0x000000ffff0d8224 */ /* 0x000fe200078e001b */
[----:B-1----:R-:W-:Y:S01]  /*3280*/  UISETP.GT.U32.AND UP0, UPT, UR5, 0x1f3, UPT ;  /* 0x000001f30500788c */ /* 0x002fe2000bf04070 */
[----:B0-----:R-:W-:-:S05]  /*3290*/  IMAD.WIDE.U32 R40, R39, 0x10, R40 ;  /* 0x0000001027287825 */ /* 0x001fca00078e0028 */
[----:B------:R2:W-:Y:S03]  /*32a0*/  @!P0 ST.E.128.STRONG.GPU desc[UR12][R40.64+0x200], R12 ;  /* 0x0002000c28008985 */ /* 0x0005e6000c10fd0c */
[----:B------:R-:W-:Y:S05]  /*32b0*/  BRA.U UP0, `(.L_x_1092) ;  /* 0x0000000100087547 */ /* 0x000fea000b800000 */
[----:B------:R0:W-:Y:S06]  /*32c0*/  MEMBAR.SC.CTA ;  /* 0x0000000000007992 */ /* 0x0001ec0000000000 */
[----:B0-----:R-:W-:Y:S05]  /*32d0*/  BRA `(.L_x_1093) ;  /* 0x0000000000087947 */ /* 0x001fea0003800000 */
.L_x_1092:
[----:B------:R-:W-:Y:S05]  /*32e0*/  NANOSLEEP 0x1c2 ;  /* 0x000001c20000795d */ /* 0x000fea0003800000 */
[----:B------:R-:W-:Y:S01]  /*32f0*/  NOP ;  /* 0x0000000000007918 */ /* 0x000fe20000000000 */
.L_x_1093:
[----:B--2---:R-:W-:-:S03]  /*3300*/  IMAD.WIDE.U32 R12, R0, 0x10, RZ ;  /* 0x00000010000c7825 */ /* 0x004fc600078e00ff */
[----:B------:R-:W-:Y:S02]  /*3310*/  LOP3.LUT R17, R12, 0xfffffff0, RZ, 0x3c, !PT ;  /* 0xfffffff00c117812 */ /* 0x000fe400078e3cff */
[----:B------:R-:W-:Y:S02]  /*3320*/  LOP3.LUT R13, RZ, R13, RZ, 0x33, !PT ;  /* 0x0000000dff0d7212 */ /* 0x000fe400078e33ff */
[----:B------:R-:W-:-:S05]  /*3330*/  IADD3 R16, P1, PT, R40, R17, RZ ;  /* 0x0000001128107210 */ /* 0x000fca0007f3e0ff */
[----:B------:R-:W-:-:S08]  /*3340*/  IMAD.X R17, R41, 0x1, R13, P1 ;  /* 0x0000000129117824 */ /* 0x000fd000008e060d */
.L_x_1095:
[----:B------:R-:W2:Y:S01]  /*3350*/  LD.E.128.STRONG.GPU R12, desc[UR12][R16.64+0x200] ;  /* 0x0002000c100c7980 */ /* 0x000ea2000c10fd00 */
[----:B------:R-:W-:Y:S05]  /*3360*/  YIELD ;  /* 0x0000000000007946 */ /* 0x000fea0003800000 */
[----:B------:R-:W-:Y:S01]  /*3370*/  UMOV UR5, 0xffffffff ;  /* 0xffffffff00057882 */ /* 0x000fe20000000000 */
[----:B--2---:R-:W-:-:S04]  /*3380*/  ISETP.NE.U32.AND P1, PT, R14, 0x63, PT ;  /* 0x000000630e00780c */ /* 0x004fc80003f25070 */
[----:B------:R-:W-:Y:S01]  /*3390*/  ISETP.NE.AND.EX P1, PT, R15, RZ, PT, P1 ;  /* 0x000000ff0f00720c */ /* 0x000fe20003f25310 */
[----:B------:R-:W-:-:S12]  /*33a0*/  BRA.DIV UR5, `(.L_x_1094) ;  /* 0x0000007a05d07947 */ /* 0x000fd8000b800000 */
[----:B------:R-:W-:-:S13]  /*33b0*/  VOTE.ANY P1, !P1 ;  /* 0x0000000000ff7806 */ /* 0x000fda0004820100 */
.L_x_1151:
[----:B------:R-:W-:Y:S05]  /*33c0*/  @P1 BRA `(.L_x_1095) ;  /* 0xfffffffc00e01947 */ /* 0x000fea000383ffff */
[----:B------:R-:W-:Y:S01]  /*33d0*/  UMOV UR5, 0xffffffff ;  /* 0xffffffff00057882 */ /* 0x000fe20000000000 */
[----:B------:R-:W-:-:S04]  /*33e0*/  ISETP.NE.U32.AND P5, PT, R14, 0x65, PT ;  /* 0x000000650e00780c */ /* 0x000fc80003fa5070 */
[----:B------:R-:W-:Y:S01]  /*33f0*/  ISETP.NE.AND.EX P5, PT, R15, RZ, PT, P5 ;  /* 0x000000ff0f00720c */ /* 0x000fe20003fa5350 */
[----:B------:R-:W-:-:S12]  /*3400*/  BRA.DIV UR5, `(.L_x_1096) ;  /* 0x0000007a05dc7947 */ /* 0x000fd8000b800000 */
[----:B------:R-:W0:Y:S01]  /*3410*/  S2R R17, SR_GEMASK ;  /* 0x0000000000117919 */ /* 0x000e220000003c00 */
[----:B------:R-:W-:Y:S01]  /*3420*/  VOTE.ANY R21, PT, !P5 ;  /* 0x0000000000157806 */ /* 0x000fe200068e0100 */
[----:B------:R-:W-:Y:S01]  /*3430*/  VIADD R19, R36, 0x4 ;  /* 0x0000000424137836 */ /* 0x000fe20000000000 */
[----:B------:R-:W-:Y:S02]  /*3440*/  ISETP.NE.AND P2, PT, R12, RZ, PT ;  /* 0x000000ff0c00720c */ /* 0x000fe40003f45270 */
[----:B------:R-:W-:Y:S02]  /*3450*/  ISETP.NE.U32.AND P3, PT, R14, 0x65, PT ;  /* 0x000000650e00780c */ /* 0x000fe40003f65070 */
[----:B------:R-:W-:Y:S02]  /*3460*/  LOP3.LUT R14, RZ, R0, RZ, 0x33, !PT ;  /* 0x00000000ff0e7212 */ /* 0x000fe400078e33ff */
[----:B------:R-:W-:Y:S01]  /*3470*/  ISETP.NE.AND.EX P3, PT, R15, RZ, PT, P3 ;  /* 0x000000ff0f00720c */ /* 0x000fe20003f65330 */
[----:B------:R-:W-:-:S02]  /*3480*/  VIADD R15, R36, 0x10 ;  /* 0x00000010240f7836 */ /* 0x000fc40000000000 */
[----:B------:R-:W-:-:S10]  /*3490*/  IMAD.IADD R14, R14, 0x1, R39 ;  /* 0x000000010e0e7824 */ /* 0x000fd400078e0227 */
[----:B------:R-:W-:Y:S02]  /*34a0*/  VOTE.ALL P3, P3 ;  /* 0x0000000000ff7806 */ /* 0x000fe40001860000 */
[----:B0-----:R-:W-:-:S05]  /*34b0*/  LOP3.LUT R21, R21, 0x80000000, R17, 0xec, !PT ;  /* 0x8000000015157812 */ /* 0x001fca00078eec11 */
[----:B------:R-:W-:-:S05]  /*34c0*/  VIADD R16, R21, 0xffffffff ;  /* 0xffffffff15107836 */ /* 0x000fca0000000000 */
[----:B------:R-:W-:-:S04]  /*34d0*/  LOP3.LUT R16, R21, R16, RZ, 0xc, !PT ;  /* 0x0000001015107212 */ /* 0x000fc800078e0cff */
[----:B------:R-:W0:Y:S02]  /*34e0*/  POPC R24, R16 ;  /* 0x0000001000187309 */ /* 0x000e240000000000 */
[----:B0-----:R-:W0:Y:S01]  /*34f0*/  SHFL.DOWN PT, R23, R13, 0x1, R24 ;  /* 0x082000000d177989 */ /* 0x001e2200000e0018 */
[----:B------:R-:W-:-:S03]  /*3500*/  ISETP.GE.AND P1, PT, R36, R24, PT ;  /* 0x000000182400720c */ /* 0x000fc60003f26270 */
[----:B------:R-:W1:Y:S01]  /*3510*/  SHFL.DOWN PT, R18, R12, 0x1, R24 ;  /* 0x082000000c127989 */ /* 0x000e6200000e0018 */
[----:B0-----:R-:W-:-:S04]  /*3520*/  SEL R23, R23, RZ, !P2 ;  /* 0x000000ff17177207 */ /* 0x001fc80005000000 */
[----:B------:R-:W-:Y:S02]  /*3530*/  SEL R23, R23, RZ, !P1 ;  /* 0x000000ff17177207 */ /* 0x000fe40004800000 */
[----:B-1----:R-:W-:-:S03]  /*3540*/  SEL R45, R18, RZ, !P1 ;  /* 0x000000ff122d7207 */ /* 0x002fc60004800000 */
[----:B------:R-:W-:Y:S02]  /*3550*/  IMAD.IADD R25, R13, 0x1, R23 ;  /* 0x000000010d197824 */ /* 0x000fe400078e0217 */
[----:B------:R-:W-:Y:S02]  /*3560*/  IMAD.IADD R45, R12, 0x1, R45 ;  /* 0x000000010c2d7824 */ /* 0x000fe400078e022d */
[----:B------:R-:W-:Y:S01]  /*3570*/  VIADD R13, R36, 0x2 ;  /* 0x00000002240d7836 */ /* 0x000fe20000000000 */
[----:B------:R-:W0:Y:S02]  /*3580*/  SHFL.DOWN PT, R23, R25, 0x2, R24 ;  /* 0x0840000019177989 */ /* 0x000e2400000e0018 */
[----:B------:R-:W-:Y:S02]  /*3590*/  ISETP.NE.AND P2, PT, R45, RZ, PT ;  /* 0x000000ff2d00720c */ /* 0x000fe40003f45270 */
[----:B------:R-:W1:Y:S01]  /*35a0*/  SHFL.DOWN PT, R16, R45, 0x2, R24 ;  /* 0x084000002d107989 */ /* 0x000e6200000e0018 */
[----:B------:R-:W-:-:S02]  /*35b0*/  ISETP.GT.AND P1, PT, R13, R24, PT ;  /* 0x000000180d00720c */ /* 0x000fc40003f24270 */
[----:B0-----:R-:W-:-:S04]  /*35c0*/  SEL R23, R23, RZ, !P2 ;  /* 0x000000ff17177207 */ /* 0x001fc80005000000 */
[----:B------:R-:W-:Y:S02]  /*35d0*/  SEL R12, R23, RZ, !P1 ;  /* 0x000000ff170c7207 */ /* 0x000fe40004800000 */
[----:B-1----:R-:W-:Y:S02]  /*35e0*/  SEL R16, R16, RZ, !P1 ;  /* 0x000000ff10107207 */ /* 0x002fe40004800000 */
[----:B------:R-:W-:Y:S01]  /*35f0*/  ISETP.GT.AND P1, PT, R19, R24, PT ;  /* 0x000000181300720c */ /* 0x000fe20003f24270 */
[----:B------:R-:W-:Y:S02]  /*3600*/  IMAD.IADD R13, R25, 0x1, R12 ;  /* 0x00000001190d7824 */ /* 0x000fe400078e020c */
[----:B------:R-:W-:Y:S02]  /*3610*/  IMAD.IADD R47, R45, 0x1, R16 ;  /* 0x000000012d2f7824 */ /* 0x000fe400078e0210 */
[----:B------:R-:W-:Y:S01]  /*3620*/  VIADD R19, R36, 0x8 ;  /* 0x0000000824137836 */ /* 0x000fe20000000000 */
[----:B------:R-:W0:Y:S02]  /*3630*/  SHFL.DOWN PT, R23, R13, 0x4, R24 ;  /* 0x088000000d177989 */ /* 0x000e2400000e0018 */
[----:B------:R-:W-:-:S02]  /*3640*/  ISETP.NE.AND P2, PT, R47, RZ, PT ;  /* 0x000000ff2f00720c */ /* 0x000fc40003f45270 */
[----:B------:R-:W1:Y:S02]  /*3650*/  SHFL.DOWN PT, R12, R47, 0x4, R24 ;  /* 0x088000002f0c7989 */ /* 0x000e6400000e0018 */
[----:B0-----:R-:W-:-:S04]  /*3660*/  SEL R23, R23, RZ, !P2 ;  /* 0x000000ff17177207 */ /* 0x001fc80005000000 */
[----:B------:R-:W-:Y:S02]  /*3670*/  SEL R16, R23, RZ, !P1 ;  /* 0x000000ff17107207 */ /* 0x000fe40004800000 */
[----:B-1----:R-:W-:Y:S02]  /*3680*/  SEL R12, R12, RZ, !P1 ;  /* 0x000000ff0c0c7207 */ /* 0x002fe40004800000 */
[----:B------:R-:W-:Y:S01]  /*3690*/  ISETP.GT.AND P1, PT, R19, R24, PT ;  /* 0x000000181300720c */ /* 0x000fe20003f24270 */
[----:B------:R-:W-:Y:S02]  /*36a0*/  IMAD.IADD R49, R13, 0x1, R16 ;  /* 0x000000010d317824 */ /* 0x000fe400078e0210 */
[----:B------:R-:W-:-:S03]  /*36b0*/  IMAD.IADD R51, R47, 0x1, R12 ;  /* 0x000000012f337824 */ /* 0x000fc600078e020c */
[----:B------:R-:W0:Y:S02]  /*36c0*/  SHFL.DOWN PT, R13, R49, 0x8, R24 ;  /* 0x09000000310d7989 */ /* 0x000e2400000e0018 */
[----:B------:R-:W-:Y:S02]  /*36d0*/  ISETP.NE.AND P2, PT, R51, RZ, PT ;  /* 0x000000ff3300720c */ /* 0x000fe40003f45270 */
[----:B------:R-:W1:Y:S02]  /*36e0*/  SHFL.DOWN PT, R12, R51, 0x8, R24 ;  /* 0x09000000330c7989 */ /* 0x000e6400000e0018 */
[----:B0-----:R-:W-:-:S04]  /*36f0*/  SEL R13, R13, RZ, !P2 ;  /* 0x000000ff0d0d7207 */ /* 0x001fc80005000000 */
[----:B------:R-:W-:Y:S02]  /*3700*/  SEL R16, R13, RZ, !P1 ;  /* 0x000000ff0d107207 */ /* 0x000fe40004800000 */
[----:B-1----:R-:W-:Y:S02]  /*3710*/  SEL R12, R12, RZ, !P1 ;  /* 0x000000ff0c0c7207 */ /* 0x002fe40004800000 */
[----:B------:R-:W-:Y:S01]  /*3720*/  ISETP.GT.AND P1, PT, R15, R24, PT ;  /* 0x000000180f00720c */ /* 0x000fe20003f24270 */
[----:B------:R-:W-:Y:S02]  /*3730*/  IMAD.IADD R25, R49, 0x1, R16 ;  /* 0x0000000131197824 */ /* 0x000fe400078e0210 */
[----:B------:R-:W-:Y:S02]  /*3740*/  IMAD.IADD R45, R51, 0x1, R12 ;  /* 0x00000001332d7824 */ /* 0x000fe400078e020c */
[----:B------:R-:W0:Y:S01]  /*3750*/  LDC.64 R12, c[0x0][0x3a8] ;  /* 0x0000ea00ff0c7b82 */ /* 0x000e220000000a00 */
[----:B------:R-:W1:Y:S02]  /*3760*/  SHFL.DOWN PT, R23, R25, 0x10, R24 ;  /* 0x0a00000019177989 */ /* 0x000e6400000e0018 */
[----:B------:R-:W-:-:S02]  /*3770*/  ISETP.NE.AND P2, PT, R45, RZ, PT ;  /* 0x000000ff2d00720c */ /* 0x000fc40003f45270 */
[----:B------:R-:W2:Y:S02]  /*3780*/  SHFL.DOWN PT, R16, R45, 0x10, R24 ;  /* 0x0a0000002d107989 */ /* 0x000ea400000e0018 */
[----:B-1----:R-:W-:Y:S02]  /*3790*/  SEL R23, R23, RZ, !P2 ;  /* 0x000000ff17177207 */ /* 0x002fe40005000000 */
[----:B0-----:R-:W-:Y:S02]  /*37a0*/  IADD3 R38, P2, PT, R12, 0x200, RZ ;  /* 0x000002000c267810 */ /* 0x001fe40007f5e0ff */
[----:B--2---:R-:W-:Y:S02]  /*37b0*/  SEL R16, R16, RZ, !P1 ;  /* 0x000000ff10107207 */ /* 0x004fe40004800000 */
[----:B------:R-:W-:Y:S01]  /*37c0*/  SEL R18, R23, RZ, !P1 ;  /* 0x000000ff17127207 */ /* 0x000fe20004800000 */
[----:B------:R-:W-:Y:S02]  /*37d0*/  IMAD.X R39, RZ, RZ, R13, P2 ;  /* 0x000000ffff277224 */ /* 0x000fe400010e060d */
[----:B------:R-:W-:-:S02]  /*37e0*/  IMAD.IADD R16, R45, 0x1, R16 ;  /* 0x000000012d107824 */ /* 0x000fc400078e0210 */
[----:B------:R-:W-:-:S07]  /*37f0*/  IMAD.IADD R18, R25, 0x1, R18 ;  /* 0x0000000119127824 */ /* 0x000fce00078e0212 */
.L_x_1165:
[----:B------:R-:W-:Y:S05]  /*3800*/  @!P3 BRA `(.L_x_1097) ;  /* 0x000000040030b947 */ /* 0x000fea0003800000 */
[----:B------:R-:W-:-:S07]  /*3810*/  IMAD.MOV.U32 R25, RZ, RZ, R14 ;  /* 0x000000ffff197224 */ /* 0x000fce00078e000e */
.L_x_1101:
[----:B------:R-:W-:-:S07]  /*3820*/  IMAD.WIDE R22, R25, 0x10, R38 ;  /* 0x0000001019167825 */ /* 0x000fce00078e0226 */
.L_x_1099:
[----:B------:R-:W2:Y:S01]  /*3830*/  LD.E.128.STRONG.GPU R12, desc[UR12][R22.64+-0x200] ;  /* 0xfffe000c160c7980 */ /* 0x000ea2000c10fd00 */
[----:B------:R-:W-:Y:S05]  /*3840*/  YIELD ;  /* 0x0000000000007946 */ /* 0x000fea0003800000 */
[----:B------:R-:W-:Y:S01]  /*3850*/  UMOV UR5, 0xffffffff ;  /* 0xffffffff00057882 */ /* 0x000fe20000000000 */
[----:B--2---:R-:W-:-:S04]  /*3860*/  ISETP.NE.U32.AND P1, PT, R14, 0x63, PT ;  /* 0x000000630e00780c */ /* 0x004fc80003f25070 */
[----:B------:R-:W-:Y:S01]  /*3870*/  ISETP.NE.AND.EX P1, PT, R15, RZ, PT, P1 ;  /* 0x000000ff0f00720c */ /* 0x000fe20003f25310 */
[----:B------:R-:W-:-:S12]  /*3880*/  BRA.DIV UR5, `(.L_x_1098) ;  /* 0x0000007e05847947 */ /* 0x000fd8000b800000 */
[----:B------:R-:W-:-:S13]  /*3890*/  VOTE.ANY P1, !P1 ;  /* 0x0000000000ff7806 */ /* 0x000fda0004820100 */
.L_x_1168:
[----:B------:R-:W-:Y:S05]  /*38a0*/  @P1 BRA `(.L_x_1099) ;  /* 0xfffffffc00e01947 */ /* 0x000fea000383ffff */
[----:B------:R-:W-:Y:S01]  /*38b0*/  UMOV UR5, 0xffffffff ;  /* 0xffffffff00057882 */ /* 0x000fe20000000000 */
[----:B------:R-:W-:-:S04]  /*38c0*/  ISETP.NE.U32.AND P5, PT, R14, 0x65, PT ;  /* 0x000000650e00780c */ /* 0x000fc80003fa5070 */
[----:B------:R-:W-:Y:S01]  /*38d0*/  ISETP.NE.AND.EX P5, PT, R15, RZ, PT, P5 ;  /* 0x000000ff0f00720c */ /* 0x000fe20003fa5350 */
[----:B------:R-:W-:-:S12]  /*38e0*/  BRA.DIV UR5, `(.L_x_1100) ;  /* 0x0000007e05907947 */ /* 0x000fd8000b800000 */
[----:B------:R-:W-:Y:S01]  /*38f0*/  VOTE.ANY R21, PT, !P5 ;  /* 0x0000000000157806 */ /* 0x000fe200068e0100 */
[----:B------:R-:W-:Y:S01]  /*3900*/  VIADD R25, R25, 0xffffffe0 ;  /* 0xffffffe019197836 */ /* 0x000fe20000000000 */
[----:B------:R-:W-:Y:S02]  /*3910*/  ISETP.NE.AND P2, PT, R12, RZ, PT ;  /* 0x000000ff0c00720c */ /* 0x000fe40003f45270 */
[----:B------:R-:W-:Y:S02]  /*3920*/  LOP3.LUT R21, R21, 0x80000000, R17, 0xec, !PT ;  /* 0x8000000015157812 */ /* 0x000fe400078eec11 */
[----:B------:R-:W-:-:S03]  /*3930*/  ISETP.NE.U32.AND P3, PT, R14, 0x65, PT ;  /* 0x000000650e00780c */ /* 0x000fc60003f65070 */
[----:B------:R-:W-:Y:S01]  /*3940*/  VIADD R22, R21, 0xffffffff ;  /* 0xffffffff15167836 */ /* 0x000fe20000000000 */
[----:B------:R-:W-:-:S04]  /*3950*/  ISETP.NE.AND.EX P3, PT, R15, RZ, PT, P3 ;  /* 0x000000ff0f00720c */ /* 0x000fc80003f65330 */
[----:B------:R-:W-:-:S04]  /*3960*/  LOP3.LUT R21, R21, R22, RZ, 0xc, !PT ;  /* 0x0000001615157212 */ /* 0x000fc800078e0cff */
[----:B------:R-:W0:Y:S05]  /*3970*/  POPC R24, R21 ;  /* 0x0000001500187309 */ /* 0x000e2a0000000000 */
[----:B------:R-:W-:Y:S01]  /*3980*/  VOTE.ALL P3, P3 ;  /* 0x0000000000ff7806 */ /* 0x000fe20001860000 */
        /* <DEDUP_REMOVED lines=11> */
[----:B------:R-:W-:Y:S01]  /*3a40*/  ISETP.GT.AND P1, PT, R19, R24, PT ;  /* 0x000000181300720c */ /* 0x000fe20003f24270 */
[----:B------:R-:W1:Y:S01]  /*3a50*/  SHFL.DOWN PT, R13, R42, 0x2, R24 ;  /* 0x084000002a0d7989 */ /* 0x000e6200000e0018 */
[----:B------:R-:W-:Y:S01]  /*3a60*/  VIADD R19, R36, 0x4 ;  /* 0x0000000424137836 */ /* 0x000fe20000000000 */
        /* <DEDUP_REMOVED lines=11> */
[----:B------:R-:W-:-:S05]  /*3b20*/  SEL R12, R12, RZ, !P1 ;  /* 0x000000ff0c0c7207 */ /* 0x000fca0004800000 */
[----:B------:R-:W-:Y:S01]  /*3b30*/  IMAD.IADD R47, R45, 0x1, R12 ;  /* 0x000000012d2f7824 */ /* 0x000fe200078e020c */
[----:B-1----:R-:W-:Y:S02]  /*3b40*/  SEL R12, R23, RZ, !P1 ;  /* 0x000000ff170c7207 */ /* 0x002fe40004800000 */
[----:B------:R-:W-:Y:S01]  /*3b50*/  ISETP.GT.AND P1, PT, R19, R24, PT ;  /* 0x000000181300720c */ /* 0x000fe20003f24270 */
[----:B------:R-:W-:Y:S01]  /*3b60*/  VIADD R19, R36, 0x10 ;  /* 0x0000001024137836 */ /* 0x000fe20000000000 */
[----:B------:R-:W0:Y:S01]  /*3b70*/  SHFL.DOWN PT, R22, R47, 0x8, R24 ;  /* 0x090000002f167989 */ /* 0x000e2200000e0018 */
[----:B------:R-:W-:-:S05]  /*3b80*/  IMAD.IADD R49, R13, 0x1, R12 ;  /* 0x000000010d317824 */ /* 0x000fca00078e020c */
[----:B------:R-:W1:Y:S01]  /*3b90*/  SHFL.DOWN PT, R23, R49, 0x8, R24 ;  /* 0x0900000031177989 */ /* 0x000e6200000e0018 */
[----:B------:R-:W-:-:S04]  /*3ba0*/  ISETP.NE.AND P2, PT, R49, RZ, PT ;  /* 0x000000ff3100720c */ /* 0x000fc80003f45270 */
        /* <DEDUP_REMOVED lines=9> */
[----:B0-----:R-:W-:Y:S02]  /*3c40*/  SEL R22, R22, RZ, !P2 ;  /* 0x000000ff16167207 */ /* 0x001fe40005000000 */
[----:B------:R-:W-:Y:S02]  /*3c50*/  ISETP.NE.AND P2, PT, R16, RZ, PT ;  /* 0x000000ff1000720c */ /* 0x000fe40003f45270 */
[----:B------:R-:W-:-:S02]  /*3c60*/  SEL R22, R22, RZ, !P1 ;  /* 0x000000ff16167207 */ /* 0x000fc40004800000 */
[----:B-1----:R-:W-:-:S03]  /*3c70*/  SEL R12, R12, RZ, !P1 ;  /* 0x000000ff0c0c7207 */ /* 0x002fc60004800000 */
[----:B------:R-:W-:Y:S01]  /*3c80*/  IMAD.IADD R22, R13, 0x1, R22 ;  /* 0x000000010d167824 */ /* 0x000fe200078e0216 */
[----:B------:R-:W-:-:S04]  /*3c90*/  IADD3 R16, PT, PT, R45, R12, R16 ;  /* 0x0000000c2d107210 */ /* 0x000fc80007ffe010 */
[----:B------:R-:W-:-:S05]  /*3ca0*/  SEL R13, R22, RZ, !P2 ;  /* 0x000000ff160d7207 */ /* 0x000fca0005000000 */
[----:B------:R-:W-:-:S07]  /*3cb0*/  IMAD.IADD R18, R13, 0x1, R18 ;  /* 0x000000010d127824 */ /* 0x000fce00078e0212 */
.L_x_1182:
[----:B------:R-:W-:Y:S05]  /*3cc0*/  @P3 BRA `(.L_x_1101) ;  /* 0xfffffff800d43947 */ /* 0x000fea000383ffff */
.L_x_1097:
[----:B------:R-:W-:Y:S01]  /*3cd0*/  ISETP.NE.AND P1, PT, R36, RZ, PT ;  /* 0x000000ff2400720c */ /* 0x000fe20003f25270 */
[----:B------:R-:W-:Y:S01]  /*3ce0*/  BSSY.RECONVERGENT B0, `(.L_x_1102) ;  /* 0x0000014000007945 */ /* 0x000fe20003800200 */
[----:B------:R-:W-:-:S11]  /*3cf0*/  IMAD.MOV.U32 R17, RZ, RZ, R18 ;  /* 0x000000ffff117224 */ /* 0x000fd600078e0012 */
[----:B------:R-:W0:Y:S01]  /*3d00*/  @!P1 S2R R13, SR_CgaCtaId ;  /* 0x00000000000d9919 */ /* 0x000e220000008800 */
[----:B------:R-:W-:-:S04]  /*3d10*/  @!P1 MOV R12, 0x400 ;  /* 0x00000400000c9802 */ /* 0x000fc80000000f00 */
[----:B0-----:R-:W-:Y:S01]  /*3d20*/  @!P1 LEA R21, R13, R12, 0x18 ;  /* 0x0000000c0d159211 */ /* 0x001fe200078ec0ff */
[----:B------:R-:W-:Y:S06]  /*3d30*/  @P0 BRA `(.L_x_1103) ;  /* 0x0000000000380947 */ /* 0x000fec0003800000 */
[----:B------:R-:W0:Y:S01]  /*3d40*/  S2UR UR6, SR_CgaCtaId ;  /* 0x00000000000679c3 */ /* 0x000e220000008800 */
[C---:B------:R-:W-:Y:S01]  /*3d50*/  ISETP.NE.AND P0, PT, R20.reuse, RZ, PT ;  /* 0x000000ff1400720c */ /* 0x040fe20003f05270 */
[----:B------:R-:W-:Y:S01]  /*3d60*/  UMOV UR5, 0x400 ;  /* 0x0000040000057882 */ /* 0x000fe20000000000 */
[----:B------:R-:W-:Y:S02]  /*3d70*/  IMAD.IADD R19, R20, 0x1, R16 ;  /* 0x0000000114137824 */ /* 0x000fe400078e0210 */
[----:B------:R-:W-:Y:S01]  /*3d80*/  SEL R12, R18, RZ, !P0 ;  /* 0x000000ff120c7207 */ /* 0x000fe20004000000 */
[----:B------:R-:W-:Y:S02]  /*3d90*/  IMAD.MOV.U32 R14, RZ, RZ, 0x65 ;  /* 0x00000065ff0e7424 */ /* 0x000fe400078e00ff */
[----:B------:R-:W-:Y:S02]  /*3da0*/  IMAD.MOV.U32 R15, RZ, RZ, 0x0 ;  /* 0x00000000ff0f7424 */ /* 0x000fe400078e00ff */
[----:B------:R-:W-:-:S02]  /*3db0*/  IMAD.IADD R13, R27, 0x1, R12 ;  /* 0x000000011b0d7824 */ /* 0x000fc400078e020c */
[----:B------:R-:W-:-:S05]  /*3dc0*/  IMAD.MOV.U32 R12, RZ, RZ, R19 ;  /* 0x000000ffff0c7224 */ /* 0x000fca00078e0013 */
[----:B------:R1:W-:Y:S01]  /*3dd0*/  ST.E.128.STRONG.GPU desc[UR12][R40.64+0x200], R12 ;  /* 0x0002000c28007985 */ /* 0x0003e2000c10fd0c */
[----:B0-----:R-:W-:-:S09]  /*3de0*/  ULEA UR5, UR6, UR5, 0x18 ;  /* 0x0000000506057291 */ /* 0x001fd2000f8ec0ff */
[----:B------:R1:W-:Y:S04]  /*3df0*/  STS.64 [UR5+0x68], R18 ;  /* 0x00006812ff007988 */ /* 0x0003e80008000a05 */
[----:B------:R1:W-:Y:S04]  /*3e00*/  STS [UR5+0x70], R13 ;  /* 0x0000700dff007988 */ /* 0x0003e80008000805 */
[----:B------:R1:W-:Y:S02]  /*3e10*/  STS [UR5+0x64], R16 ;  /* 0x00006410ff007988 */ /* 0x0003e40008000805 */
.L_x_1103:
[----:B------:R-:W-:Y:S05]  /*3e20*/  BSYNC.RECONVERGENT B0 ;  /* 0x0000000000007941 */ /* 0x000fea0003800200 */
.L_x_1102:
[----:B------:R0:W-:Y:S01]  /*3e30*/  @!P1 STS.64 [R21+0x48], R16 ;  /* 0x0000481015009388 */ /* 0x0001e20000000a00 */
[----:B------:R-:W-:Y:S02]  /*3e40*/  @!P1 IMAD.MOV.U32 R43, RZ, RZ, R16 ;  /* 0x000000ffff2b9224 */ /* 0x000fe400078e0010 */
[----:B------:R-:W-:-:S07]  /*3e50*/  @!P1 IMAD.MOV.U32 R35, RZ, RZ, R18 ;  /* 0x000000ffff239224 */ /* 0x000fce00078e0012 */
.L_x_1091:
[----:B------:R-:W-:Y:S05]  /*3e60*/  WARPSYNC.ALL ;  /* 0x0000000000007948 */ /* 0x000fea0003800000 */
[----:B------:R-:W-:Y:S01]  /*3e70*/  ISETP.NE.AND P0, PT, R0, RZ, PT ;  /* 0x000000ff0000720c */ /* 0x000fe20003f05270 */
[----:B------:R-:W2:Y:S08]  /*3e80*/  S2UR UR5, SR_CgaCtaId ;  /* 0x00000000000579c3 */ /* 0x000eb00000008800 */
[----:B------:R-:W-:Y:S04]  /*3e90*/  BAR.SYNC.DEFER_BLOCKING 0x0 ;  /* 0x0000000000007b1d */ /* 0x000fe80000010000 */
[----:B------:R-:W-:-:S02]  /*3ea0*/  @P0 ISETP.NE.AND P1, PT, R43, RZ, PT ;  /* 0x000000ff2b00020c */ /* 0x000fc40003f25270 */
[----:B------:R-:W-:Y:S01]  /*3eb0*/  ISETP.NE.AND P2, PT, R34, R32, PT ;  /* 0x000000202200720c */ /* 0x000fe20003f45270 */
[----:B------:R-:W-:-:S03]  /*3ec0*/  UMOV UR4, 0x400 ;  /* 0x0000040000047882 */ /* 0x000fc60000000000 */
[----:B-1----:R-:W-:Y:S01]  /*3ed0*/  SEL R18, RZ, 0x1, !P2 ;  /* 0x00000001ff127807 */ /* 0x002fe20005000000 */
[----:B--2---:R-:W-:-:S09]  /*3ee0*/  ULEA UR8, UR5, UR4, 0x18 ;  /* 0x0000000405087291 */ /* 0x004fd2000f8ec0ff */
[----:B------:R-:W1:Y:S04]  /*3ef0*/  @P0 LDS.64 R12, [UR8+0x48] ;  /* 0x00004808ff0c0984 */ /* 0x000e680008000a00 */
[----:B------:R-:W2:Y:S01]  /*3f00*/  LDS R19, [UR8+0x74] ;  /* 0x00007408ff137984 */ /* 0x000ea20008000800 */
[----:B-1----:R-:W-:Y:S01]  /*3f10*/  @P0 SEL R14, R13, RZ, !P1 ;  /* 0x000000ff0d0e0207 */ /* 0x002fe20004800000 */
[----:B------:R-:W-:Y:S01]  /*3f20*/  @P0 IMAD.IADD R12, R43, 0x1, R12 ;  /* 0x000000012b0c0824 */ /* 0x000fe200078e020c */
[----:B------:R-:W-:-:S03]  /*3f30*/  ISETP.NE.AND P1, PT, R32, R30, PT ;  /* 0x0000001e2000720c */ /* 0x000fc60003f25270 */
[----:B------:R-:W-:Y:S02]  /*3f40*/  @P0 IMAD.IADD R35, R35, 0x1, R14 ;  /* 0x0000000123230824 */ /* 0x000fe400078e020e */
[----:B------:R-:W-:Y:S01]  /*3f50*/  @P0 IMAD.MOV.U32 R43, RZ, RZ, R12 ;  /* 0x000000ffff2b0224 */ /* 0x000fe200078e000c */
[----:B------:R-:W-:Y:S02]  /*3f60*/  ISETP.NE.AND P0, PT, R30, R28, PT ;  /* 0x0000001c1e00720c */ /* 0x000fe40003f05270 */
[----:B------:R-:W-:Y:S01]  /*3f70*/  SEL R14, R35, RZ, !P2 ;  /* 0x000000ff230e7207 */ /* 0x000fe20005000000 */
[----:B------:R-:W-:-:S04]  /*3f80*/  IMAD.IADD R41, R18, 0x1, R43 ;  /* 0x0000000112297824 */ /* 0x000fc800078e022b */
[----:B------:R-:W-:Y:S02]  /*3f90*/  IMAD.IADD R33, R33, 0x1, R14 ;  /* 0x0000000121217824 */ /* 0x000fe400078e020e */
[----:B------:R-:W-:Y:S02]  /*3fa0*/  VIADD R14, R18, 0x1 ;  /* 0x00000001120e7836 */ /* 0x000fe40000000000 */
[----:B------:R-:W-:Y:S01]  /*3fb0*/  @!P1 IMAD.MOV R14, RZ, RZ, R18 ;  /* 0x000000ffff0e9224 */ /* 0x000fe200078e0212 */
[----:B------:R-:W-:Y:S02]  /*3fc0*/  SEL R12, R33, RZ, !P1 ;  /* 0x000000ff210c7207 */ /* 0x000fe40004800000 */
[----:B------:R-:W-:Y:S01]  /*3fd0*/  ISETP.NE.AND P1, PT, R28, R10, PT ;  /* 0x0000000a1c00720c */ /* 0x000fe20003f25270 */
[----:B------:R-:W-:Y:S02]  /*3fe0*/  IMAD.IADD R13, R43, 0x1, R14 ;  /* 0x000000012b0d7824 */ /* 0x000fe400078e020e */
[----:B------:R-:W-:-:S02]  /*3ff0*/  IMAD.IADD R31, R31, 0x1, R12 ;  /* 0x000000011f1f7824 */ /* 0x000fc400078e020c */
[----:B------:R-:W-:Y:S02]  /*4000*/  VIADD R12, R13, 0x1 ;  /* 0x000000010d0c7836 */ /* 0x000fe40000000000 */
[----:B------:R-:W-:Y:S01]  /*4010*/  @!P0 IMAD.MOV R12, RZ, RZ, R13 ;  /* 0x000000ffff0c8224 */ /* 0x000fe200078e020d */
[----:B------:R-:W-:Y:S02]  /*4020*/  SEL R14, R31, RZ, !P0 ;  /* 0x000000ff1f0e7207 */ /* 0x000fe40004000000 */
[----:B------:R-:W-:-:S03]  /*4030*/  ISETP.NE.AND P0, PT, R10, R8, PT ;  /* 0x000000080a00720c */ /* 0x000fc60003f05270 */
[----:B------:R-:W-:Y:S02]  /*4040*/  IMAD.IADD R29, R29, 0x1, R14 ;  /* 0x000000011d1d7824 */ /* 0x000fe400078e020e */
[----:B------:R-:W-:Y:S02]  /*4050*/  VIADD R14, R12, 0x1 ;  /* 0x000000010c0e7836 */ /* 0x000fe40000000000 */
[----:B------:R-:W-:Y:S01]  /*4060*/  @!P1 IMAD.MOV R14, RZ, RZ, R12 ;  /* 0x000000ffff0e9224 */ /* 0x000fe200078e020c */
[----:B0-----:R-:W-:Y:S02]  /*4070*/  SEL R16, R29, RZ, !P1 ;  /* 0x000000ff1d107207 */ /* 0x001fe40004800000 */
[----:B------:R-:W-:Y:S01]  /*4080*/  ISETP.NE.AND P1, PT, R8, R6, PT ;  /* 0x000000060800720c */ /* 0x000fe20003f25270 */
[----:B------:R-:W-:Y:S02]  /*4090*/  VIADD R15, R14, 0x1 ;  /* 0x000000010e0f7836 */ /* 0x000fe40000000000 */
[----:B------:R-:W-:-:S02]  /*40a0*/  IMAD.IADD R11, R11, 0x1, R16 ;  /* 0x000000010b0b7824 */ /* 0x000fc400078e0210 */
[----:B------:R-:W-:-:S03]  /*40b0*/  @!P0 IMAD.MOV R15, RZ, RZ, R14 ;  /* 0x000000ffff0f8224 */ /* 0x000fc600078e020e */
[----:B------:R-:W-:Y:S02]  /*40c0*/  SEL R16, R11, RZ, !P0 ;  /* 0x000000ff0b107207 */ /* 0x000fe40004000000 */
[----:B------:R-:W-:-:S03]  /*40d0*/  ISETP.NE.AND P0, PT, R6, R4, PT ;  /* 0x000000040600720c */ /* 0x000fc60003f05270 */
[----:B------:R-:W-:Y:S02]  /*40e0*/  IMAD.IADD R9, R9, 0x1, R16 ;  /* 0x0000000109097824 */ /* 0x000fe400078e0210 */
[----:B------:R-:W-:Y:S02]  /*40f0*/  VIADD R16, R15, 0x1 ;  /* 0x000000010f107836 */ /* 0x000fe40000000000 */
[----:B------:R-:W-:Y:S01]  /*4100*/  @!P1 IMAD.MOV R16, RZ, RZ, R15 ;  /* 0x000000ffff109224 */ /* 0x000fe200078e020f */
[----:B------:R-:W-:Y:S02]  /*4110*/  SEL R20, R9, RZ, !P1 ;  /* 0x000000ff09147207 */ /* 0x000fe40004800000 */
[----:B------:R-:W-:Y:S01]  /*4120*/  ISETP.NE.AND P1, PT, R4, R2, PT ;  /* 0x000000020400720c */ /* 0x000fe20003f25270 */
[----:B------:R-:W-:Y:S02]  /*4130*/  VIADD R17, R16, 0x1 ;  /* 0x0000000110117836 */ /* 0x000fe40000000000 */
[----:B------:R-:W-:-:S02]  /*4140*/  IMAD.IADD R7, R7, 0x1, R20 ;  /* 0x0000000107077824 */ /* 0x000fc400078e0214 */
[----:B------:R-:W-:-:S03]  /*4150*/  @!P0 IMAD.MOV R17, RZ, RZ, R16 ;  /* 0x000000ffff118224 */ /* 0x000fc600078e0210 */
[----:B------:R-:W-:Y:S01]  /*4160*/  SEL R20, R7, RZ, !P0 ;  /* 0x000000ff07147207 */ /* 0x000fe20004000000 */
[----:B------:R-:W-:Y:S01]  /*4170*/  VIADD R36, R17, 0x1 ;  /* 0x0000000111247836 */ /* 0x000fe20000000000 */
[----:B--2---:R-:W-:-:S03]  /*4180*/  ISETP.GE.AND P0, PT, R19, 0x101, PT ;  /* 0x000001011300780c */ /* 0x004fc60003f06270 */
[----:B------:R-:W-:Y:S02]  /*4190*/  IMAD.IADD R5, R5, 0x1, R20 ;  /* 0x0000000105057824 */ /* 0x000fe400078e0214 */
[----:B------:R-:W-:-:S03]  /*41a0*/  @!P1 IMAD.MOV R36, RZ, RZ, R17 ;  /* 0x000000ffff249224 */ /* 0x000fc600078e0211 */
[----:B------:R-:W-:-:S05]  /*41b0*/  SEL R20, R5, RZ, !P1 ;  /* 0x000000ff05147207 */ /* 0x000fca0004800000 */
[----:B------:R-:W-:Y:S01]  /*41c0*/  IMAD.IADD R3, R3, 0x1, R20 ;  /* 0x0000000103037824 */ /* 0x000fe200078e0214 */
[----:B------:R-:W-:Y:S06]  /*41d0*/  @!P0 BRA `(.L_x_1104) ;  /* 0x0000000c00448947 */ /* 0x000fec0003800000 */
[----:B------:R-:W0:Y:S01]  /*41e0*/  LDS R21, [UR8+0x64] ;  /* 0x00006408ff157984 */ /* 0x000e220008000800 */
        /* <DEDUP_REMOVED lines=28> */
[----:B------:R-:W-:Y:S01]  /*43b0*/  ISETP.GE.AND P0, PT, R0, R19, PT ;  /* 0x000000130000720c */ /* 0x000fe20003f06270 */
[--C-:B------:R-:W-:Y:S02]  /*43c0*/  @P2 IMAD.IADD R36, R36, 0x1, -R21.reuse ;  /* 0x0000000124242824 */ /* 0x100fe400078e0a15 */
[----:B------:R0:W-:Y:S02]  /*43d0*/  @P6 STS.64 [R14], R10 ;  /* 0x0000000a0e006388 */ /* 0x0001e40000000a00 */
[----:B------:R-:W-:Y:S01]  /*43e0*/  @P3 IMAD.IADD R17, R17, 0x1, -R21 ;  /* 0x0000000111113824 */ /* 0x000fe200078e0a15 */
[----:B------:R-:W-:Y:S01]  /*43f0*/  @P2 LEA R36, R36, UR8, 0x3 ;  /* 0x0000000824242c11 */ /* 0x000fe2000f8e18ff */
[----:B------:R0:W-:Y:S03]  /*4400*/  @P5 STS.64 [R15], R8 ;  /* 0x000000080f005388 */ /* 0x0001e60000000a00 */
[----:B------:R-:W-:Y:S01]  /*4410*/  @P3 LEA R17, R17, UR8, 0x3 ;  /* 0x0000000811113c11 */ /* 0x000fe2000f8e18ff */
[----:B------:R0:W-:Y:S04]  /*4420*/  @P4 STS.64 [R16], R6 ;  /* 0x0000000610004388 */ /* 0x0001e80000000a00 */
[----:B------:R0:W-:Y:S04]  /*4430*/  @P3 STS.64 [R17], R4 ;  /* 0x0000000411003388 */ /* 0x0001e80000000a00 */
[----:B------:R0:W-:Y:S01]  /*4440*/  @P2 STS.64 [R36], R2 ;  /* 0x0000000224002388 */ /* 0x0001e20000000a00 */
[----:B------:R-:W-:Y:S06]  /*4450*/  BAR.SYNC.DEFER_BLOCKING 0x0 ;  /* 0x0000000000007b1d */ /* 0x000fec0000010000 */
[----:B------:R-:W-:Y:S05]  /*4460*/  @P0 EXIT ;  /* 0x000000000000094d */ /* 0x000fea0003800000 */
[----:B0-----:R-:W-:Y:S01]  /*4470*/  LOP3.LUT R2, RZ, R0, RZ, 0x33, !PT ;  /* 0x00000000ff027212 */ /* 0x001fe200078e33ff */
[----:B------:R-:W-:Y:S04]  /*4480*/  BSSY.RECONVERGENT B0, `(.L_x_1105) ;  /* 0x000001a000007945 */ /* 0x000fe80003800200 */
[----:B------:R-:W-:-:S05]  /*4490*/  IMAD.IADD R2, R2, 0x1, R19 ;  /* 0x0000000102027824 */ /* 0x000fca00078e0213 */
[C---:B------:R-:W-:Y:S02]  /*44a0*/  LOP3.LUT R3, R2.reuse, 0x300, RZ, 0xc0, !PT ;  /* 0x0000030002037812 */ /* 0x040fe400078ec0ff */
[----:B------:R-:W-:Y:S02]  /*44b0*/  ISETP.GE.U32.AND P1, PT, R2, 0x300, PT ;  /* 0x000003000200780c */ /* 0x000fe40003f26070 */
[----:B------:R-:W-:-:S13]  /*44c0*/  ISETP.NE.AND P0, PT, R3, 0x300, PT ;  /* 0x000003000300780c */ /* 0x000fda0003f05270 */
[----:B------:R-:W-:Y:S05]  /*44d0*/  @!P0 BRA `(.L_x_1106) ;  /* 0x0000000000508947 */ /* 0x000fea0003800000 */
[----:B------:R-:W0:Y:S01]  /*44e0*/  LDC.64 R8, c[0x0][0x390] ;  /* 0x0000e400ff087b82 */ /* 0x000e220000000a00 */
[----:B------:R-:W-:Y:S01]  /*44f0*/  LEA.HI R2, R2, 0x1, RZ, 0x18 ;  /* 0x0000000102027811 */ /* 0x000fe200078fc0ff */
[C---:B------:R-:W-:Y:S01]  /*4500*/  IMAD.IADD R11, R0.reuse, 0x1, R21 ;  /* 0x00000001000b7824 */ /* 0x040fe200078e0215 */
[----:B------:R-:W-:-:S03]  /*4510*/  LEA R10, R0, UR8, 0x3 ;  /* 0x00000008000a7c11 */ /* 0x000fc6000f8e18ff */
[C---:B------:R-:W-:Y:S01]  /*4520*/  IMAD.SHL.U32 R3, R2.reuse, 0x100, RZ ;  /* 0x0000010002037824 */ /* 0x040fe200078e00ff */
[----:B------:R-:W-:Y:S01]  /*4530*/  LOP3.LUT R2, R2, 0x3, RZ, 0xc0, !PT ;  /* 0x0000000302027812 */ /* 0x000fe200078ec0ff */
[----:B------:R-:W1:Y:S03]  /*4540*/  LDC.64 R6, c[0x0][0x398] ;  /* 0x0000e600ff067b82 */ /* 0x000e660000000a00 */
[----:B------:R-:W-:Y:S01]  /*4550*/  LOP3.LUT R3, R3, 0x300, RZ, 0xc0, !PT ;  /* 0x0000030003037812 */ /* 0x000fe200078ec0ff */
[----:B------:R-:W-:-:S04]  /*4560*/  IMAD.MOV R12, RZ, RZ, -R2 ;  /* 0x000000ffff0c7224 */ /* 0x000fc800078e0a02 */
[----:B------:R-:W-:-:S07]  /*4570*/  IMAD.IADD R0, R0, 0x1, R3 ;  /* 0x0000000100007824 */ /* 0x000fce00078e0203 */
.L_x_1107:
[----:B--2---:R2:W3:Y:S01]  /*4580*/  LDS.64 R14, [R10] ;  /* 0x000000000a0e7984 */ /* 0x0044e20000000a00 */
[----:B0-----:R-:W-:-:S04]  /*4590*/  IMAD.WIDE R4, R11, 0x4, R8 ;  /* 0x000000040b047825 */ /* 0x001fc800078e0208 */
[----:B-1----:R-:W-:-:S04]  /*45a0*/  IMAD.WIDE R2, R11, 0x4, R6 ;  /* 0x000000040b027825 */ /* 0x002fc800078e0206 */
[----:B------:R-:W-:Y:S02]  /*45b0*/  VIADD R12, R12, 0x1 ;  /* 0x000000010c0c7836 */ /* 0x000fe40000000000 */
[----:B------:R-:W-:Y:S02]  /*45c0*/  VIADD R11, R11, 0x100 ;  /* 0x000001000b0b7836 */ /* 0x000fe40000000000 */
[----:B--2---:R-:W-:Y:S01]  /*45d0*/  VIADD R10, R10, 0x800 ;  /* 0x000008000a0a7836 */ /* 0x004fe20000000000 */
[----:B------:R-:W-:Y:S01]  /*45e0*/  ISETP.NE.AND P0, PT, R12, RZ, PT ;  /* 0x000000ff0c00720c */ /* 0x000fe20003f05270 */
[----:B---3--:R2:W-:Y:S04]  /*45f0*/  STG.E desc[UR12][R4.64], R14 ;  /* 0x0000000e04007986 */ /* 0x0085e8000c10190c */
[----:B------:R2:W-:Y:S08]  /*4600*/  STG.E desc[UR12][R2.64], R15 ;  /* 0x0000000f02007986 */ /* 0x0005f0000c10190c */
[----:B------:R-:W-:Y:S05]  /*4610*/  @P0 BRA `(.L_x_1107) ;  /* 0xfffffffc00d80947 */ /* 0x000fea000383ffff */
.L_x_1106:
[----:B------:R-:W-:Y:S05]  /*4620*/  BSYNC.RECONVERGENT B0 ;  /* 0x0000000000007941 */ /* 0x000fea0003800200 */
.L_x_1105:
[----:B------:R-:W-:Y:S05]  /*4630*/  @!P1 EXIT ;  /* 0x000000000000994d */ /* 0x000fea0003800000 */
[----:B------:R-:W0:Y:S01]  /*4640*/  LDCU.128 UR4, c[0x0][0x390] ;  /* 0x00007200ff0477ac */ /* 0x000e220008000c00 */
[----:B--2---:R-:W-:Y:S01]  /*4650*/  IMAD.IADD R2, R19, 0x1, -R0 ;  /* 0x0000000113027824 */ /* 0x004fe200078e0a00 */
[C---:B------:R-:W-:Y:S01]  /*4660*/  LEA R18, R0.reuse, UR8, 0x3 ;  /* 0x0000000800127c11 */ /* 0x040fe2000f8e18ff */
[----:B------:R-:W-:Y:S01]  /*4670*/  BSSY.RECONVERGENT B0, `(.L_x_1108) ;  /* 0x0000050000007945 */ /* 0x000fe20003800200 */
[----:B------:R-:W-:Y:S01]  /*4680*/  IMAD.IADD R41, R0, 0x1, R21 ;  /* 0x0000000100297824 */ /* 0x000fe200078e0215 */
[----:B------:R-:W-:Y:S02]  /*4690*/  PLOP3.LUT P0, PT, PT, PT, PT, 0x80, 0x8 ;  /* 0x000000000008781c */ /* 0x000fe40003f0f070 */
[----:B------:R-:W-:Y:S01]  /*46a0*/  ISETP.GT.AND P1, PT, R2, 0xc00, PT ;  /* 0x00000c000200780c */ /* 0x000fe20003f24270 */
[----:B------:R-:W-:Y:S01]  /*46b0*/  VIADD R18, R18, 0x1000 ;  /* 0x0000100012127836 */ /* 0x000fe20000000000 */
[----:B0-----:R-:W-:Y:S02]  /*46c0*/  UIADD3 UR4, UP0, UPT, UR4, 0x800, URZ ;  /* 0x0000080004047890 */ /* 0x001fe4000ff1e0ff */
[----:B------:R-:W-:-:S02]  /*46d0*/  UIADD3 UR6, UP1, UPT, UR6, 0x800, URZ ;  /* 0x0000080006067890 */ /* 0x000fc4000ff3e0ff */
[----:B------:R-:W-:Y:S02]  /*46e0*/  UIADD3.X UR5, UPT, UPT, URZ, UR5, URZ, UP0, !UPT ;  /* 0x00000005ff057290 */ /* 0x000fe400087fe4ff */
[----:B------:R-:W-:Y:S01]  /*46f0*/  UIADD3.X UR7, UPT, UPT, URZ, UR7, URZ, UP1, !UPT ;  /* 0x00000007ff077290 */ /* 0x000fe20008ffe4ff */
[----:B------:R-:W-:Y:S02]  /*4700*/  IMAD.U32 R4, RZ, RZ, UR4 ;  /* 0x00000004ff047e24 */ /* 0x000fe4000f8e00ff */
[----:B------:R-:W-:Y:S02]  /*4710*/  IMAD.U32 R2, RZ, RZ, UR6 ;  /* 0x00000006ff027e24 */ /* 0x000fe4000f8e00ff */
[----:B------:R-:W-:Y:S02]  /*4720*/  IMAD.U32 R5, RZ, RZ, UR5 ;  /* 0x00000005ff057e24 */ /* 0x000fe4000f8e00ff */
[----:B------:R-:W-:Y:S01]  /*4730*/  IMAD.U32 R3, RZ, RZ, UR7 ;  /* 0x00000007ff037e24 */ /* 0x000fe2000f8e00ff */
[----:B------:R-:W-:Y:S06]  /*4740*/  @!P1 BRA `(.L_x_1109) ;  /* 0x0000000400089947 */ /* 0x000fec0003800000 */
[----:B------:R-:W-:Y:S01]  /*4750*/  PLOP3.LUT P0, PT, PT, PT, PT, 0x8, 0x80 ;  /* 0x000000000080781c */ /* 0x000fe20003f0e170 */
[----:B------:R-:W-:-:S12]  /*4760*/  VIADD R43, R19, 0xfffff400 ;  /* 0xfffff400132b7836 */ /* 0x000fd80000000000 */
.L_x_1110:
[----:B-1----:R-:W0:Y:S01]  /*4770*/  LDS.64 R36, [R18+-0x1000] ;  /* 0xfff0000012247984 */ /* 0x002e220000000a00 */
[----:B------:R-:W-:-:S03]  /*4780*/  IMAD.WIDE R44, R41, 0x4, R4 ;  /* 0x00000004292c7825 */ /* 0x000fc600078e0204 */
[----:B------:R-:W1:Y:S01]  /*4790*/  LDS.64 R48, [R18+-0x800] ;  /* 0xfff8000012307984 */ /* 0x000e620000000a00 */
[----:B------:R-:W-:-:S03]  /*47a0*/  IMAD.WIDE R20, R41, 0x4, R2 ;  /* 0x0000000429147825 */ /* 0x000fc600078e0202 */
[----:B------:R-:W2:Y:S01]  /*47b0*/  LDS.64 R46, [R18] ;  /* 0x00000000122e7984 */ /* 0x000ea20000000a00 */
[----:B------:R-:W-:Y:S02]  /*47c0*/  VIADD R39, R41, 0x400 ;  /* 0x0000040029277836 */ /* 0x000fe40000000000 */
[----:B------:R-:W-:Y:S01]  /*47d0*/  VIADD R0, R0, 0x1000 ;  /* 0x0000100000007836 */ /* 0x000fe20000000000 */
[----:B------:R-:W3:Y:S04]  /*47e0*/  LDS.64 R6, [R18+0x800] ;  /* 0x0008000012067984 */ /* 0x000ee80000000a00 */
[----:B------:R-:W4:Y:S01]  /*47f0*/  LDS.64 R8, [R18+0x1000] ;  /* 0x0010000012087984 */ /* 0x000f220000000a00 */
[----:B------:R-:W-:-:S03]  /*4800*/  ISETP.GE.AND P1, PT, R0, R43, PT ;  /* 0x0000002b0000720c */ /* 0x000fc60003f26270 */
[----:B------:R-:W5:Y:S04]  /*4810*/  LDS.64 R10, [R18+0x1800] ;  /* 0x00180000120a7984 */ /* 0x000f680000000a00 */
        /* <DEDUP_REMOVED lines=9> */
[----:B------:R1:W5:Y:S04]  /*48b0*/  LDS.64 R34, [R18+0x6800] ;  /* 0x0068000012227984 */ /* 0x0003680000000a00 */
[----:B0-----:R-:W-:Y:S04]  /*48c0*/  STG.E desc[UR12][R44.64+-0x800], R36 ;  /* 0xfff800242c007986 */ /* 0x001fe8000c10190c */
[----:B------:R0:W-:Y:S01]  /*48d0*/  STG.E desc[UR12][R20.64+-0x800], R37 ;  /* 0xfff8002514007986 */ /* 0x0001e2000c10190c */
[----:B-1----:R-:W-:-:S03]  /*48e0*/  VIADD R18, R18, 0x8000 ;  /* 0x0000800012127836 */ /* 0x002fc60000000000 */
[----:B------:R-:W-:Y:S04]  /*48f0*/  STG.E desc[UR12][R44.64+-0x400], R48 ;  /* 0xfffc00302c007986 */ /* 0x000fe8000c10190c */
[----:B------:R1:W-:Y:S01]  /*4900*/  STG.E desc[UR12][R20.64+-0x400], R49 ;  /* 0xfffc003114007986 */ /* 0x0003e2000c10190c */
[----:B0-----:R-:W-:-:S03]  /*4910*/  IMAD.WIDE R36, R39, 0x4, R4 ;  /* 0x0000000427247825 */ /* 0x001fc600078e0204 */
[----:B--2---:R-:W-:Y:S01]  /*4920*/  STG.E desc[UR12][R44.64], R46 ;  /* 0x0000002e2c007986 */ /* 0x004fe2000c10190c */
[----:B------:R-:W-:-:S03]  /*4930*/  IMAD.WIDE R38, R39, 0x4, R2 ;  /* 0x0000000427267825 */ /* 0x000fc600078e0202 */
[----:B------:R0:W-:Y:S01]  /*4940*/  STG.E desc[UR12][R20.64], R47 ;  /* 0x0000002f14007986 */ /* 0x0001e2000c10190c */
[----:B-1----:R-:W-:-:S03]  /*4950*/  VIADD R49, R41, 0x800 ;  /* 0x0000080029317836 */ /* 0x002fc60000000000 */
[----:B---3--:R1:W-:Y:S04]  /*4960*/  STG.E desc[UR12][R44.64+0x400], R6 ;  /* 0x000400062c007986 */ /* 0x0083e8000c10190c */
[----:B------:R2:W-:Y:S04]  /*4970*/  STG.E desc[UR12][R20.64+0x400], R7 ;  /* 0x0004000714007986 */ /* 0x0005e8000c10190c */
[----:B----4-:R-:W-:Y:S01]  /*4980*/  STG.E desc[UR12][R36.64+-0x800], R8 ;  /* 0xfff8000824007986 */ /* 0x010fe2000c10190c */
[----:B0-----:R-:W-:-:S03]  /*4990*/  IMAD.WIDE R46, R49, 0x4, R4 ;  /* 0x00000004312e7825 */ /* 0x001fc600078e0204 */
[----:B------:R0:W-:Y:S01]  /*49a0*/  STG.E desc[UR12][R38.64+-0x800], R9 ;  /* 0xfff8000926007986 */ /* 0x0001e2000c10190c */
[----:B-1----:R-:W-:-:S03]  /*49b0*/  IMAD.WIDE R44, R49, 0x4, R2 ;  /* 0x00000004312c7825 */ /* 0x002fc600078e0202 */
[----:B-----5:R1:W-:Y:S01]  /*49c0*/  STG.E desc[UR12][R36.64+-0x400], R10 ;  /* 0xfffc000a24007986 */ /* 0x0203e2000c10190c */
[C---:B--2---:R-:W-:Y:S02]  /*49d0*/  VIADD R21, R41.reuse, 0xc00 ;  /* 0x00000c0029157836 */ /* 0x044fe40000000000 */
[----:B------:R-:W-:Y:S01]  /*49e0*/  VIADD R41, R41, 0x1000 ;  /* 0x0000100029297836 */ /* 0x000fe20000000000 */
[----:B------:R1:W-:Y:S01]  /*49f0*/  STG.E desc[UR12][R38.64+-0x400], R11 ;  /* 0xfffc000b26007986 */ /* 0x0003e2000c10190c */
[----:B------:R-:W-:-:S03]  /*4a00*/  IMAD.WIDE R6, R21, 0x4, R4 ;  /* 0x0000000415067825 */ /* 0x000fc600078e0204 */
[----:B------:R1:W-:Y:S01]  /*4a10*/  STG.E desc[UR12][R36.64], R12 ;  /* 0x0000000c24007986 */ /* 0x0003e2000c10190c */
[----:B0-----:R-:W-:-:S03]  /*4a20*/  IMAD.WIDE R8, R21, 0x4, R2 ;  /* 0x0000000415087825 */ /* 0x001fc600078e0202 */
        /* <DEDUP_REMOVED lines=19> */
[----:B------:R-:W-:Y:S05]  /*4b60*/  @!P1 BRA `(.L_x_1110) ;  /* 0xfffffffc00009947 */ /* 0x000fea000383ffff */
.L_x_1109:
[----:B------:R-:W-:Y:S05]  /*4b70*/  BSYNC.RECONVERGENT B0 ;  /* 0x0000000000007941 */ /* 0x000fea0003800200 */
.L_x_1108:
[----:B-1----:R-:W-:Y:S01]  /*4b80*/  IMAD.IADD R6, R19, 0x1, -R0 ;  /* 0x0000000113067824 */ /* 0x002fe200078e0a00 */
[----:B------:R-:W-:Y:S04]  /*4b90*/  BSSY.RECONVERGENT B0, `(.L_x_1111) ;  /* 0x0000024000007945 */ /* 0x000fe80003800200 */
[----:B------:R-:W-:-:S13]  /*4ba0*/  ISETP.GT.AND P1, PT, R6, 0x400, PT ;  /* 0x000004000600780c */ /* 0x000fda0003f24270 */
[----:B------:R-:W-:Y:S05]  /*4bb0*/  @!P1 BRA `(.L_x_1112) ;  /* 0x0000000000849947 */ /* 0x000fea0003800000 */
[----:B------:R-:W0:Y:S01]  /*4bc0*/  LDS.64 R14, [R18+-0x1000] ;  /* 0xfff00000120e7984 */ /* 0x000e220000000a00 */
[C---:B------:R-:W-:Y:S01]  /*4bd0*/  IMAD.WIDE R6, R41.reuse, 0x4, R4 ;  /* 0x0000000429067825 */ /* 0x040fe200078e0204 */
[----:B------:R-:W-:Y:S02]  /*4be0*/  PLOP3.LUT P0, PT, PT, PT, PT, 0x8, 0x80 ;  /* 0x000000000080781c */ /* 0x000fe40003f0e170 */
[----:B------:R-:W1:Y:S01]  /*4bf0*/  LDS.64 R16, [R18+-0x800] ;  /* 0xfff8000012107984 */ /* 0x000e620000000a00 */
[----:B------:R-:W-:-:S03]  /*4c00*/  IMAD.WIDE R8, R41, 0x4, R2 ;  /* 0x0000000429087825 */ /* 0x000fc600078e0202 */
[----:B------:R-:W2:Y:S01]  /*4c10*/  LDS.64 R20, [R18] ;  /* 0x0000000012147984 */ /* 0x000ea20000000a00 */
[----:B------:R-:W-:Y:S02]  /*4c20*/  VIADD R13, R41, 0x400 ;  /* 0x00000400290d7836 */ /* 0x000fe40000000000 */
[----:B------:R-:W-:Y:S01]  /*4c30*/  VIADD R0, R0, 0x800 ;  /* 0x0000080000007836 */ /* 0x000fe20000000000 */
[----:B------:R-:W3:Y:S01]  /*4c40*/  LDS.64 R22, [R18+0x800] ;  /* 0x0008000012167984 */ /* 0x000ee20000000a00 */
[----:B------:R-:W-:-:S03]  /*4c50*/  IMAD.WIDE R10, R13, 0x4, R4 ;  /* 0x000000040d0a7825 */ /* 0x000fc600078e0204 */
[----:B------:R-:W4:Y:S01]  /*4c60*/  LDS.64 R24, [R18+0x1000] ;  /* 0x0010000012187984 */ /* 0x000f220000000a00 */
[----:B------:R-:W-:-:S03]  /*4c70*/  IMAD.WIDE R12, R13, 0x4, R2 ;  /* 0x000000040d0c7825 */ /* 0x000fc600078e0202 */
[----:B------:R-:W5:Y:S01]  /*4c80*/  LDS.64 R26, [R18+0x1800] ;  /* 0x00180000121a7984 */ /* 0x000f620000000a00 */
[----:B------:R-:W-:-:S03]  /*4c90*/  VIADD R41, R41, 0x800 ;  /* 0x0000080029297836 */ /* 0x000fc60000000000 */
[----:B------:R-:W5:Y:S04]  /*4ca0*/  LDS.64 R28, [R18+0x2000] ;  /* 0x00200000121c7984 */ /* 0x000f680000000a00 */
[----:B------:R0:W5:Y:S02]  /*4cb0*/  LDS.64 R30, [R18+0x2800] ;  /* 0x00280000121e7984 */ /* 0x0001640000000a00 */
[----:B0-----:R-:W-:Y:S02]  /*4cc0*/  VIADD R18, R18, 0x4000 ;  /* 0x0000400012127836 */ /* 0x001fe40000000000 */
[----:B------:R0:W-:Y:S04]  /*4cd0*/  STG.E desc[UR12][R6.64+-0x800], R14 ;  /* 0xfff8000e06007986 */ /* 0x0001e8000c10190c */
[----:B------:R0:W-:Y:S04]  /*4ce0*/  STG.E desc[UR12][R8.64+-0x800], R15 ;  /* 0xfff8000f08007986 */ /* 0x0001e8000c10190c */
[----:B-1----:R0:W-:Y:S04]  /*4cf0*/  STG.E desc[UR12][R6.64+-0x400], R16 ;  /* 0xfffc001006007986 */ /* 0x0021e8000c10190c */
[----:B------:R0:W-:Y:S04]  /*4d00*/  STG.E desc[UR12][R8.64+-0x400], R17 ;  /* 0xfffc001108007986 */ /* 0x0001e8000c10190c */
[----:B--2---:R0:W-:Y:S04]  /*4d10*/  STG.E desc[UR12][R6.64], R20 ;  /* 0x0000001406007986 */ /* 0x0041e8000c10190c */
[----:B------:R0:W-:Y:S04]  /*4d20*/  STG.E desc[UR12][R8.64], R21 ;  /* 0x0000001508007986 */ /* 0x0001e8000c10190c */
[----:B---3--:R0:W-:Y:S04]  /*4d30*/  STG.E desc[UR12][R6.64+0x400], R22 ;  /* 0x0004001606007986 */ /* 0x0081e8000c10190c */
[----:B------:R0:W-:Y:S04]  /*4d40*/  STG.E desc[UR12][R8.64+0x400], R23 ;  /* 0x0004001708007986 */ /* 0x0001e8000c10190c */
[----:B----4-:R0:W-:Y:S04]  /*4d50*/  STG.E desc[UR12][R10.64+-0x800], R24 ;  /* 0xfff800180a007986 */ /* 0x0101e8000c10190c */
[----:B------:R0:W-:Y:S04]  /*4d60*/  STG.E desc[UR12][R12.64+-0x800], R25 ;  /* 0xfff800190c007986 */ /* 0x0001e8000c10190c */
[----:B-----5:R0:W-:Y:S04]  /*4d70*/  STG.E desc[UR12][R10.64+-0x400], R26 ;  /* 0xfffc001a0a007986 */ /* 0x0201e8000c10190c */
[----:B------:R0:W-:Y:S04]  /*4d80*/  STG.E desc[UR12][R12.64+-0x400], R27 ;  /* 0xfffc001b0c007986 */ /* 0x0001e8000c10190c */
[----:B------:R0:W-:Y:S04]  /*4d90*/  STG.E desc[UR12][R10.64], R28 ;  /* 0x0000001c0a007986 */ /* 0x0001e8000c10190c */
[----:B------:R0:W-:Y:S04]  /*4da0*/  STG.E desc[UR12][R12.64], R29 ;  /* 0x0000001d0c007986 */ /* 0x0001e8000c10190c */
[----:B------:R0:W-:Y:S04]  /*4db0*/  STG.E desc[UR12][R10.64+0x400], R30 ;  /* 0x0004001e0a007986 */ /* 0x0001e8000c10190c */
[----:B------:R0:W-:Y:S02]  /*4dc0*/  STG.E desc[UR12][R12.64+0x400], R31 ;  /* 0x0004001f0c007986 */ /* 0x0001e4000c10190c */
.L_x_1112:
[----:B------:R-:W-:Y:S05]  /*4dd0*/  BSYNC.RECONVERGENT B0 ;  /* 0x0000000000007941 */ /* 0x000fea0003800200 */
.L_x_1111:
[----:B------:R-:W-:-:S13]  /*4de0*/  ISETP.LT.OR P0, PT, R0, R19, P0 ;  /* 0x000000130000720c */ /* 0x000fda0000701670 */
[----:B------:R-:W-:Y:S05]  /*4df0*/  @!P0 EXIT ;  /* 0x000000000000894d */ /* 0x000fea0003800000 */
[----:B0-----:R-:W0:Y:S01]  /*4e00*/  LDS.64 R6, [R18+-0x1000] ;  /* 0xfff0000012067984 */ /* 0x001e220000000a00 */
[----:B------:R-:W-:-:S03]  /*4e10*/  IMAD.WIDE R4, R41, 0x4, R4 ;  /* 0x0000000429047825 */ /* 0x000fc600078e0204 */
[----:B------:R-:W1:Y:S01]  /*4e20*/  LDS.64 R8, [R18+-0x800] ;  /* 0xfff8000012087984 */ /* 0x000e620000000a00 */
[----:B------:R-:W-:-:S03]  /*4e30*/  IMAD.WIDE R2, R41, 0x4, R2 ;  /* 0x0000000429027825 */ /* 0x000fc600078e0202 */
[----:B------:R-:W2:Y:S04]  /*4e40*/  LDS.64 R10, [R18] ;  /* 0x00000000120a7984 */ /* 0x000ea80000000a00 */
[----:B------:R-:W3:Y:S04]  /*4e50*/  LDS.64 R12, [R18+0x800] ;  /* 0x00080000120c7984 */ /* 0x000ee80000000a00 */
[----:B0-----:R-:W-:Y:S04]  /*4e60*/  STG.E desc[UR12][R4.64+-0x800], R6 ;  /* 0xfff8000604007986 */ /* 0x001fe8000c10190c */
[----:B------:R-:W-:Y:S04]  /*4e70*/  STG.E desc[UR12][R2.64+-0x800], R7 ;  /* 0xfff8000702007986 */ /* 0x000fe8000c10190c */
[----:B-1----:R-:W-:Y:S04]  /*4e80*/  STG.E desc[UR12][R4.64+-0x400], R8 ;  /* 0xfffc000804007986 */ /* 0x002fe8000c10190c */
[----:B------:R-:W-:Y:S04]  /*4e90*/  STG.E desc[UR12][R2.64+-0x400], R9 ;  /* 0xfffc000902007986 */ /* 0x000fe8000c10190c */
[----:B--2---:R-:W-:Y:S04]  /*4ea0*/  STG.E desc[UR12][R4.64], R10 ;  /* 0x0000000a04007986 */ /* 0x004fe8000c10190c */
[----:B------:R-:W-:Y:S04]  /*4eb0*/  STG.E desc[UR12][R2.64], R11 ;  /* 0x0000000b02007986 */ /* 0x000fe8000c10190c */
[----:B---3--:R-:W-:Y:S04]  /*4ec0*/  STG.E desc[UR12][R4.64+0x400], R12 ;  /* 0x0004000c04007986 */ /* 0x008fe8000c10190c */
[----:B------:R-:W-:Y:S01]  /*4ed0*/  STG.E desc[UR12][R2.64+0x400], R13 ;  /* 0x0004000d02007986 */ /* 0x000fe2000c10190c */
[----:B------:R-:W-:Y:S05]  /*4ee0*/  EXIT ;  /* 0x000000000000794d */ /* 0x000fea0003800000 */
.L_x_1104:
[----:B------:R-:W0:Y:S01]  /*4ef0*/  LDC.64 R38, c[0x0][0x390] ;  /* 0x0000e400ff267b82 */ /* 0x000e220000000a00 */
[----:B------:R-:W-:Y:S02]  /*4f00*/  ISETP.NE.AND P0, PT, R34, R32, PT ;  /* 0x000000202200720c */ /* 0x000fe40003f05270 */
[----:B------:R-:W-:Y:S02]  /*4f10*/  ISETP.NE.AND P2, PT, R30, R28, PT ;  /* 0x0000001c1e00720c */ /* 0x000fe40003f45270 */
[----:B------:R-:W-:Y:S02]  /*4f20*/  ISETP.NE.AND P1, PT, R32, R30, PT ;  /* 0x0000001e2000720c */ /* 0x000fe40003f25270 */
[----:B------:R-:W-:Y:S01]  /*4f30*/  ISETP.NE.AND P3, PT, R6, R4, PT ;  /* 0x000000040600720c */ /* 0x000fe20003f65270 */
[----:B------:R-:W1:Y:S01]  /*4f40*/  LDC.64 R26, c[0x0][0x398] ;  /* 0x0000e600ff1a7b82 */ /* 0x000e620000000a00 */
[----:B------:R-:W-:Y:S02]  /*4f50*/  ISETP.NE.AND P4, PT, R4, R2, PT ;  /* 0x000000020400720c */ /* 0x000fe40003f85270 */
[----:B------:R-:W-:-:S05]  /*4f60*/  ISETP.NE.AND P5, PT, R2, R37, PT ;  /* 0x000000250200720c */ /* 0x000fca0003fa5270 */
[----:B------:R-:W2:Y:S08]  /*4f70*/  LDC.64 R20, c[0x0][0x398] ;  /* 0x0000e600ff147b82 */ /* 0x000eb00000000a00 */
[----:B------:R-:W3:Y:S01]  /*4f80*/  LDC.64 R24, c[0x0][0x390] ;  /* 0x0000e400ff187b82 */ /* 0x000ee20000000a00 */
[----:B0-----:R-:W-:-:S05]  /*4f90*/  @P0 IMAD.WIDE R38, R43, 0x4, R38 ;  /* 0x000000042b260825 */ /* 0x001fca00078e0226 */
[----:B------:R-:W-:Y:S02]  /*4fa0*/  @P0 STG.E desc[UR12][R38.64], R34 ;  /* 0x0000002226000986 */ /* 0x000fe4000c10190c */
[----:B------:R-:W0:Y:S01]  /*4fb0*/  LDC.64 R22, c[0x0][0x398] ;  /* 0x0000e600ff167b82 */ /* 0x000e220000000a00 */
[----:B-1----:R-:W-:-:S05]  /*4fc0*/  @P0 IMAD.WIDE R26, R43, 0x4, R26 ;  /* 0x000000042b1a0825 */ /* 0x002fca00078e021a */
[----:B------:R-:W-:Y:S01]  /*4fd0*/  @P0 STG.E desc[UR12][R26.64], R35 ;  /* 0x000000231a000986 */ /* 0x000fe2000c10190c */
[----:B------:R-:W-:Y:S01]  /*4fe0*/  ISETP.NE.AND P0, PT, R28, R10, PT ;  /* 0x0000000a1c00720c */ /* 0x000fe20003f05270 */
[----:B------:R-:W1:Y:S01]  /*4ff0*/  LDC.64 R18, c[0x0][0x390] ;  /* 0x0000e400ff127b82 */ /* 0x000e620000000a00 */
[----:B--2---:R-:W-:-:S04]  /*5000*/  @P2 IMAD.WIDE R50, R13, 0x4, R20 ;  /* 0x000000040d322825 */ /* 0x004fc800078e0214 */
[----:B---3--:R-:W-:-:S03]  /*5010*/  @P1 IMAD.WIDE R24, R41, 0x4, R24 ;  /* 0x0000000429181825 */ /* 0x008fc600078e0218 */
[----:B------:R-:W2:Y:S02]  /*5020*/  LDC.64 R20, c[0x0][0x390] ;  /* 0x0000e400ff147b82 */ /* 0x000ea40000000a00 */
[----:B------:R3:W-:Y:S01]  /*5030*/  @P1 STG.E desc[UR12][R24.64], R32 ;  /* 0x0000002018001986 */ /* 0x0007e2000c10190c */
[----:B0-----:R-:W-:-:S05]  /*5040*/  @P1 IMAD.WIDE R22, R41, 0x4, R22 ;  /* 0x0000000429161825 */ /* 0x001fca00078e0216 */
[----:B------:R-:W0:Y:S01]  /*5050*/  LDC.64 R46, c[0x0][0x390] ;  /* 0x0000e400ff2e7b82 */ /* 0x000e220000000a00 */
[----:B------:R4:W-:Y:S01]  /*5060*/  @P1 STG.E desc[UR12][R22.64], R33 ;  /* 0x0000002116001986 */ /* 0x0009e2000c10190c */
[----:B------:R-:W-:Y:S01]  /*5070*/  ISETP.NE.AND P1, PT, R10, R8, PT ;  /* 0x000000080a00720c */ /* 0x000fe20003f25270 */
[----:B-1----:R-:W-:-:S05]  /*5080*/  @P2 IMAD.WIDE R18, R13, 0x4, R18 ;  /* 0x000000040d122825 */ /* 0x002fca00078e0212 */
[----:B------:R-:W1:Y:S01]  /*5090*/  LDC.64 R40, c[0x0][0x398] ;  /* 0x0000e600ff287b82 */ /* 0x000e620000000a00 */
[----:B------:R4:W-:Y:S07]  /*50a0*/  @P2 STG.E desc[UR12][R18.64], R30 ;  /* 0x0000001e12002986 */ /* 0x0009ee000c10190c */
[----:B------:R-:W5:Y:S01]  /*50b0*/  LDC.64 R44, c[0x0][0x398] ;  /* 0x0000e600ff2c7b82 */ /* 0x000f620000000a00 */
[----:B------:R4:W-:Y:S01]  /*50c0*/  @P2 STG.E desc[UR12][R50.64], R31 ;  /* 0x0000001f32002986 */ /* 0x0009e2000c10190c */
[----:B------:R-:W-:Y:S01]  /*50d0*/  ISETP.NE.AND P2, PT, R8, R6, PT ;  /* 0x000000060800720c */ /* 0x000fe20003f45270 */
[----:B--2---:R-:W-:-:S05]  /*50e0*/  @P0 IMAD.WIDE R20, R12, 0x4, R20 ;  /* 0x000000040c140825 */ /* 0x004fca00078e0214 */
[----:B------:R-:W2:Y:S01]  /*50f0*/  LDC.64 R42, c[0x0][0x390] ;  /* 0x0000e400ff2a7b82 */ /* 0x000ea20000000a00 */
[----:B0-----:R-:W-:Y:S01]  /*5100*/  @P1 IMAD.WIDE R46, R14, 0x4, R46 ;  /* 0x000000040e2e1825 */ /* 0x001fe200078e022e */
[----:B------:R4:W-:Y:S06]  /*5110*/  @P0 STG.E desc[UR12][R20.64], R28 ;  /* 0x0000001c14000986 */ /* 0x0009ec000c10190c */
[----:B------:R-:W0:Y:S01]  /*5120*/  LDC.64 R48, c[0x0][0x398] ;  /* 0x0000e600ff307b82 */ /* 0x000e220000000a00 */
[----:B-1----:R-:W-:-:S05]  /*5130*/  @P0 IMAD.WIDE R40, R12, 0x4, R40 ;  /* 0x000000040c280825 */ /* 0x002fca00078e0228 */
[----:B------:R4:W-:Y:S02]  /*5140*/  @P0 STG.E desc[UR12][R40.64], R29 ;  /* 0x0000001d28000986 */ /* 0x0009e4000c10190c */
[----:B---3--:R-:W1:Y:S01]  /*5150*/  LDC.64 R24, c[0x0][0x390] ;  /* 0x0000e400ff187b82 */ /* 0x008e620000000a00 */
[----:B-----5:R-:W-:Y:S01]  /*5160*/  @P1 IMAD.WIDE R44, R14, 0x4, R44 ;  /* 0x000000040e2c1825 */ /* 0x020fe200078e022c */
[----:B------:R4:W-:Y:S04]  /*5170*/  @P1 STG.E desc[UR12][R46.64], R10 ;  /* 0x0000000a2e001986 */ /* 0x0009e8000c10190c */
[----:B------:R4:W-:Y:S02]  /*5180*/  @P1 STG.E desc[UR12][R44.64], R11 ;  /* 0x0000000b2c001986 */ /* 0x0009e4000c10190c */
[----:B------:R-:W3:Y:S01]  /*5190*/  LDC.64 R26, c[0x0][0x398] ;  /* 0x0000e600ff1a7b82 */ /* 0x000ee20000000a00 */
[----:B--2---:R-:W-:-:S05]  /*51a0*/  @P2 IMAD.WIDE R42, R15, 0x4, R42 ;  /* 0x000000040f2a2825 */ /* 0x004fca00078e022a */
[----:B------:R4:W-:Y:S02]  /*51b0*/  @P2 STG.E desc[UR12][R42.64], R8 ;  /* 0x000000082a002986 */ /* 0x0009e4000c10190c */
[----:B------:R-:W2:Y:S01]  /*51c0*/  LDC.64 R34, c[0x0][0x390] ;  /* 0x0000e400ff227b82 */ /* 0x000ea20000000a00 */
[----:B0-----:R-:W-:-:S05]  /*51d0*/  @P2 IMAD.WIDE R48, R15, 0x4, R48 ;  /* 0x000000040f302825 */ /* 0x001fca00078e0230 */
[----:B------:R4:W-:Y:S02]  /*51e0*/  @P2 STG.E desc[UR12][R48.64], R9 ;  /* 0x0000000930002986 */ /* 0x0009e4000c10190c */
[----:B------:R-:W0:Y:S01]  /*51f0*/  LDC.64 R38, c[0x0][0x398] ;  /* 0x0000e600ff267b82 */ /* 0x000e220000000a00 */
[----:B-1----:R-:W-:-:S05]  /*5200*/  @P3 IMAD.WIDE R24, R16, 0x4, R24 ;  /* 0x0000000410183825 */ /* 0x002fca00078e0218 */
[----:B------:R4:W-:Y:S01]  /*5210*/  @P3 STG.E desc[UR12][R24.64], R6 ;  /* 0x0000000618003986 */ /* 0x0009e2000c10190c */
[----:B---3--:R-:W-:-:S05]  /*5220*/  @P3 IMAD.WIDE R26, R16, 0x4, R26 ;  /* 0x00000004101a3825 */ /* 0x008fca00078e021a */
[----:B------:R4:W-:Y:S01]  /*5230*/  @P3 STG.E desc[UR12][R26.64], R7 ;  /* 0x000000071a003986 */ /* 0x0009e2000c10190c */
[----:B--2---:R-:W-:-:S05]  /*5240*/  @P4 IMAD.WIDE R34, R17, 0x4, R34 ;  /* 0x0000000411224825 */ /* 0x004fca00078e0222 */
[----:B------:R4:W-:Y:S01]  /*5250*/  @P4 STG.E desc[UR12][R34.64], R4 ;  /* 0x0000000422004986 */ /* 0x0009e2000c10190c */
[----:B0-----:R-:W-:-:S05]  /*5260*/  @P4 IMAD.WIDE R38, R17, 0x4, R38 ;  /* 0x0000000411264825 */ /* 0x001fca00078e0226 */
[----:B------:R4:W-:Y:S01]  /*5270*/  @P4 STG.E desc[UR12][R38.64], R5 ;  /* 0x0000000526004986 */ /* 0x0009e2000c10190c */
[----:B------:R-:W-:Y:S05]  /*5280*/  @!P5 EXIT ;  /* 0x000000000000d94d */ /* 0x000fea0003800000 */
[----:B----4-:R-:W0:Y:S08]  /*5290*/  LDC.64 R4, c[0x0][0x390] ;  /* 0x0000e400ff047b82 */ /* 0x010e300000000a00 */
[----:B------:R-:W1:Y:S01]  /*52a0*/  LDC.64 R6, c[0x0][0x398] ;  /* 0x0000e600ff067b82 */ /* 0x000e620000000a00 */
[----:B0-----:R-:W-:-:S05]  /*52b0*/  IMAD.WIDE R4, R36, 0x4, R4 ;  /* 0x0000000424047825 */ /* 0x001fca00078e0204 */
[----:B------:R-:W-:Y:S01]  /*52c0*/  STG.E desc[UR12][R4.64], R2 ;  /* 0x0000000204007986 */ /* 0x000fe2000c10190c */
[----:B-1----:R-:W-:-:S05]  /*52d0*/  IMAD.WIDE R36, R36, 0x4, R6 ;  /* 0x0000000424247825 */ /* 0x002fca00078e0206 */
[----:B------:R-:W-:Y:S01]  /*52e0*/  STG.E desc[UR12][R36.64], R3 ;  /* 0x0000000324007986 */ /* 0x000fe2000c10190c */
[----:B------:R-:W-:Y:S05]  /*52f0*/  EXIT ;  /* 0x000000000000794d */ /* 0x000fea0003800000 */
.L_x_1080:
[----:B------:R-:W-:-:S13]  /*5300*/  ISETP.GE.AND P0, PT, R38, 0x1, PT ;  /* 0x000000012600780c */ /* 0x000fda0003f06270 */
[----:B------:R-:W-:Y:S05]  /*5310*/  @!P0 EXIT ;  /* 0x000000000000894d */ /* 0x000fea0003800000 */
[----:B------:R-:W-:-:S13]  /*5320*/  ISETP.NE.AND P0, PT, R39, RZ, PT ;  /* 0x000000ff2700720c */ /* 0x000fda0003f05270 */
[----:B------:R-:W-:Y:S05]  /*5330*/  @P0 BRA `(.L_x_1113) ;  /* 0x0000002400b40947 */ /* 0x000fea0003800000 */
        /* <DEDUP_REMOVED lines=10> */
[C---:B------:R-:W-:Y:S01]  /*53e0*/  VIADD R15, R7.reuse, 0x60 ;  /* 0x00000060070f7836 */ /* 0x040fe20000000000 */
[CC--:B------:R-:W-:Y:S01]  /*53f0*/  ISETP.GE.U32.AND P1, PT, R7.reuse, R38.reuse, PT ;  /* 0x000000260700720c */ /* 0x0c0fe20003f26070 */
[C---:B------:R-:W-:Y:S02]  /*5400*/  VIADD R3, R7.reuse, 0x20 ;  /* 0x0000002007037836 */ /* 0x040fe40000000000 */
[----:B------:R-:W-:Y:S01]  /*5410*/  IMAD.SHL.U32 R17, R7, 0x4, RZ ;  /* 0x0000000407117824 */ /* 0x000fe200078e00ff */
[-C--:B------:R-:W-:Y:S01]  /*5420*/  ISETP.GE.U32.AND P4, PT, R15, R38.reuse, PT ;  /* 0x000000260f00720c */ /* 0x080fe20003f86070 */
[----:B------:R-:W-:Y:S01]  /*5430*/  VIADD R13, R7, 0x40 ;  /* 0x00000040070d7836 */ /* 0x000fe20000000000 */
[-C--:B------:R-:W-:Y:S01]  /*5440*/  ISETP.GE.U32.AND P5, PT, R3, R38.reuse, PT ;  /* 0x000000260300720c */ /* 0x080fe20003fa6070 */
[C---:B------:R-:W-:Y:S01]  /*5450*/  VIADD R15, R7.reuse, 0xa0 ;  /* 0x000000a0070f7836 */ /* 0x040fe20000000000 */
[----:B------:R-:W-:Y:S01]  /*5460*/  IADD3 R2, P6, PT, R10, R17, RZ ;  /* 0x000000110a027210 */ /* 0x000fe20007fde0ff */
[----:B------:R-:W-:Y:S01]  /*5470*/  VIADD R3, R7, 0x80 ;  /* 0x0000008007037836 */ /* 0x000fe20000000000 */
[----:B------:R-:W-:-:S02]  /*5480*/  ISETP.GE.U32.AND P0, PT, R13, R38, PT ;  /* 0x000000260d00720c */ /* 0x000fc40003f06070 */
[-C--:B------:R-:W-:Y:S01]  /*5490*/  ISETP.GE.U32.AND P2, PT, R15, R38.reuse, PT ;  /* 0x000000260f00720c */ /* 0x080fe20003f46070 */
[----:B------:R-:W-:Y:S01]  /*54a0*/  @!P1 IMAD.WIDE.U32 R12, R7, 0x4, R10 ;  /* 0x00000004070c9825 */ /* 0x000fe200078e000a */
[----:B------:R-:W-:-:S03]  /*54b0*/  ISETP.GE.U32.AND P3, PT, R3, R38, PT ;  /* 0x000000260300720c */ /* 0x000fc60003f66070 */
[----:B------:R-:W-:-:S04]  /*54c0*/  @!P1 IMAD.WIDE.U32 R14, R7, 0x4, R8 ;  /* 0x00000004070e9825 */ /* 0x000fc800078e0008 */
[----:B------:R-:W-:Y:S02]  /*54d0*/  VIADD R19, R7, 0xc0 ;  /* 0x000000c007137836 */ /* 0x000fe40000000000 */
[----:B------:R-:W-:Y:S01]  /*54e0*/  IMAD.X R3, RZ, RZ, R11, P6 ;  /* 0x000000ffff037224 */ /* 0x000fe200030e060b */
[----:B0-----:R-:W-:Y:S01]  /*54f0*/  IADD3 R8, P6, PT, R17, R8, RZ ;  /* 0x0000000811087210 */ /* 0x001fe20007fde0ff */
[C---:B------:R-:W-:Y:S02]  /*5500*/  VIADD R21, R7.reuse, 0xe0 ;  /* 0x000000e007157836 */ /* 0x040fe40000000000 */
[----:B------:R-:W-:Y:S02]  /*5510*/  VIADD R7, R7, 0x100 ;  /* 0x0000010007077836 */ /* 0x000fe40000000000 */
[----:B------:R-:W-:Y:S01]  /*5520*/  IMAD.X R9, RZ, RZ, R9, P6 ;  /* 0x000000ffff097224 */ /* 0x000fe200030e0609 */
[----:B------:R-:W-:Y:S01]  /*5530*/  ISETP.GE.U32.AND P6, PT, R21, R38, PT ;  /* 0x000000261500720c */ /* 0x000fe20003fc6070 */
[----:B--2---:R-:W-:-:S02]  /*5540*/  IMAD.MOV.U32 R11, RZ, RZ, R6 ;  /* 0x000000ffff0b7224 */ /* 0x004fc400078e0006 */
[----:B------:R0:W2:Y:S02]  /*5550*/  @!P1 LDG.E.CONSTANT R6, desc[UR12][R12.64] ;  /* 0x0000000c0c069981 */ /* 0x0000a4000c1e9900 */
[----:B------:R-:W-:Y:S02]  /*5560*/  IMAD.MOV.U32 R16, RZ, RZ, R11 ;  /* 0x000000ffff107224 */ /* 0x000fe400078e000b */
[----:B---3--:R-:W-:Y:S02]  /*5570*/  IMAD.MOV.U32 R10, RZ, RZ, R5 ;  /* 0x000000ffff0a7224 */ /* 0x008fe400078e0005 */
[----:B------:R1:W3:Y:S01]  /*5580*/  @!P1 LDG.E.CONSTANT R5, desc[UR12][R14.64] ;  /* 0x0000000c0e059981 */ /* 0x0002e2000c1e9900 */
[-C--:B------:R-:W-:Y:S01]  /*5590*/  ISETP.GE.U32.AND P1, PT, R19, R38.reuse, PT ;  /* 0x000000261300720c */ /* 0x080fe20003f26070 */
[----:B------:R-:W-:Y:S02]  /*55a0*/  IMAD.MOV.U32 R19, RZ, RZ, R10 ;  /* 0x000000ffff137224 */ /* 0x000fe400078e000a */
[----:B------:R-:W4:Y:S04]  /*55b0*/  @!P5 LDG.E.CONSTANT R16, desc[UR12][R2.64+0x80] ;  /* 0x0000800c0210d981 */ /* 0x000f28000c1e9900 */
[----:B------:R-:W5:Y:S01]  /*55c0*/  @!P5 LDG.E.CONSTANT R19, desc[UR12][R8.64+0x80] ;  /* 0x0000800c0813d981 */ /* 0x000f62000c1e9900 */
[----:B------:R-:W-:Y:S01]  /*55d0*/  ISETP.GE.U32.AND P5, PT, R7, R38, PT ;  /* 0x000000260700720c */ /* 0x000fe20003fa6070 */
[----:B0-----:R-:W-:-:S02]  /*55e0*/  IMAD.MOV.U32 R12, RZ, RZ, R11 ;  /* 0x000000ffff0c7224 */ /* 0x001fc400078e000b */
[--C-:B------:R-:W-:Y:S02]  /*55f0*/  IMAD.MOV.U32 R13, RZ, RZ, R11.reuse ;  /* 0x000000ffff0d7224 */ /* 0x100fe400078e000b */
[--C-:B-1----:R-:W-:Y:S02]  /*5600*/  IMAD.MOV.U32 R14, RZ, RZ, R11.reuse ;  /* 0x000000ffff0e7224 */ /* 0x102fe400078e000b */
        /* <DEDUP_REMOVED lines=23> */
[----:B------:R-:W0:Y:S01]  /*5780*/  S2R R7, SR_LANEID ;  /* 0x0000000000077919 */ /* 0x000e220000000000 */
[----:B------:R-:W1:Y:S01]  /*5790*/  S2UR UR5, SR_CgaCtaId ;  /* 0x00000000000579c3 */ /* 0x000e620000008800 */
[----:B------:R-:W-:Y:S01]  /*57a0*/  SHF.R.U32.HI R46, RZ, 0x5, R0 ;  /* 0x00000005ff2e7819 */ /* 0x000fe20000011600 */
[----:B------:R-:W-:-:S02]  /*57b0*/  UMOV UR4, 0x400 ;  /* 0x0000040000047882 */ /* 0x000fc40000000000 */
[----:B-1----:R-:W-:Y:S02]  /*57c0*/  ULEA UR4, UR5, UR4, 0x18 ;  /* 0x0000000405047291 */ /* 0x002fe4000f8ec0ff */
[----:B0-----:R-:W-:-:S05]  /*57d0*/  IMAD R2, R46, 0x120, R7 ;  /* 0x000001202e027824 */ /* 0x001fca00078e0207 */
[----:B------:R-:W-:-:S05]  /*57e0*/  LEA R2, R2, UR4, 0x2 ;  /* 0x0000000402027c11 */ /* 0x000fca000f8e10ff */
[----:B------:R-:W-:Y:S01]  /*57f0*/  IMAD R8, R7, 0x20, R2 ;  /* 0x0000002007087824 */ /* 0x000fe200078e0202 */
[C---:B------:R-:W-:Y:S01]  /*5800*/  ISETP.NE.AND P3, PT, R0.reuse, RZ, PT ;  /* 0x000000ff0000720c */ /* 0x040fe20003f65270 */
[----:B------:R-:W-:-:S05]  /*5810*/  IMAD R9, R0, 0x9, RZ ;  /* 0x0000000900097824 */ /* 0x000fca00078e02ff */
[----:B------:R-:W-:Y:S01]  /*5820*/  ISETP.NE.AND P2, PT, R9, R38, PT ;  /* 0x000000260900720c */ /* 0x000fe20003f45270 */
[----:B--2---:R-:W-:Y:S04]  /*5830*/  STS [R2], R6 ;  /* 0x0000000602007388 */ /* 0x004fe80000000800 */
[----:B----4-:R-:W-:Y:S04]  /*5840*/  STS [R2+0x80], R16 ;  /* 0x0000801002007388 */ /* 0x010fe80000000800 */
[----:B---3--:R0:W-:Y:S04]  /*5850*/  STS [R2+0x100], R12 ;  /* 0x0001000c02007388 */ /* 0x0081e80000000800 */
[----:B-----5:R-:W-:Y:S04]  /*5860*/  STS [R2+0x180], R13 ;  /* 0x0001800d02007388 */ /* 0x020fe80000000800 */
[----:B------:R-:W-:Y:S04]  /*5870*/  STS [R2+0x200], R14 ;  /* 0x0002000e02007388 */ /* 0x000fe80000000800 */
[----:B------:R-:W-:Y:S04]  /*5880*/  STS [R2+0x280], R15 ;  /* 0x0002800f02007388 */ /* 0x000fe80000000800 */
[----:B------:R-:W-:Y:S04]  /*5890*/  STS [R2+0x300], R17 ;  /* 0x0003001102007388 */ /* 0x000fe80000000800 */
[----:B------:R-:W-:Y:S04]  /*58a0*/  STS [R2+0x380], R18 ;  /* 0x0003801202007388 */ /* 0x000fe80000000800 */
[----:B------:R-:W-:Y:S01]  /*58b0*/  STS [R2+0x400], R11 ;  /* 0x0004000b02007388 */ /* 0x000fe20000000800 */
[----:B------:R-:W-:-:S03]  /*58c0*/  NOP ;  /* 0x0000000000007918 */ /* 0x000fc60000000000 */
[----:B------:R-:W1:Y:S04]  /*58d0*/  LDS R3, [R8+0x20] ;  /* 0x0000200008037984 */ /* 0x000e680000000800 */
[----:B------:R-:W-:Y:S04]  /*58e0*/  LDS R6, [R8] ;  /* 0x0000000008067984 */ /* 0x000fe80000000800 */
        /* <DEDUP_REMOVED lines=8> */
[----:B0-----:R-:W-:-:S05]  /*5970*/  LEA R12, R0, UR4, 0x2 ;  /* 0x00000004000c7c11 */ /* 0x001fca000f8e10ff */
[----:B------:R-:W-:Y:S04]  /*5980*/  STS [R2], R5 ;  /* 0x0000000502007388 */ /* 0x000fe80000000800 */
        /* <DEDUP_REMOVED lines=9> */
[----:B------:R-:W4:Y:S04]  /*5a20*/  LDS R44, [R8] ;  /* 0x00000000082c7984 */ /* 0x000f280000000800 */
[----:B------:R-:W5:Y:S04]  /*5a30*/  LDS R25, [R8+0x4] ;  /* 0x0000040008197984 */ /* 0x000f680000000800 */
        /* <DEDUP_REMOVED lines=8> */
[----:B-1----:R-:W-:Y:S02]  /*5ac0*/  STS [R12+0x47c], R3 ;  /* 0x00047c030c007388 */ /* 0x002fe40000000800 */
[----:B------:R-:W-:Y:S06]  /*5ad0*/  BAR.SYNC.DEFER_BLOCKING 0x0 ;  /* 0x0000000000007b1d */ /* 0x000fec0000010000 */
[----:B------:R-:W1:Y:S01]  /*5ae0*/  @P3 LDS R4, [R12+0x478] ;  /* 0x000478000c043984 */ /* 0x000e620000000800 */
[----:B------:R-:W-:Y:S01]  /*5af0*/  VIADD R13, R9, 0x1 ;  /* 0x00000001090d7836 */ /* 0x000fe20000000000 */
[----:B--2---:R-:W-:Y:S01]  /*5b00*/  ISETP.NE.AND P0, PT, R6, R24, PT ;  /* 0x000000180600720c */ /* 0x004fe20003f05270 */
[----:B------:R-:W-:Y:S01]  /*5b10*/  IMAD.MOV.U32 R11, RZ, RZ, 0x1 ;  /* 0x00000001ff0b7424 */ /* 0x000fe200078e00ff */
[----:B0-----:R-:W-:-:S02]  /*5b20*/  SEL R2, RZ, 0x1, P2 ;  /* 0x00000001ff027807 */ /* 0x001fc40001000000 */
[----:B------:R-:W-:Y:S02]  /*5b30*/  ISETP.EQ.OR P4, PT, R13, R38, P0 ;  /* 0x000000260d00720c */ /* 0x000fe40000782670 */
[----:B---3--:R-:W-:Y:S02]  /*5b40*/  ISETP.NE.AND P0, PT, R24, R26, PT ;  /* 0x0000001a1800720c */ /* 0x008fe40003f05270 */
[----:B----4-:R-:W-:-:S05]  /*5b50*/  SEL R10, R44, RZ, !P4 ;  /* 0x000000ff2c0a7207 */ /* 0x010fca0006000000 */
[----:B-----5:R-:W-:Y:S01]  /*5b60*/  IMAD.IADD R10, R25, 0x1, R10 ;  /* 0x00000001190a7824 */ /* 0x020fe200078e020a */
[----:B-1----:R-:W-:-:S04]  /*5b70*/  @P3 ISETP.NE.AND P1, PT, R4, R6, PT ;  /* 0x000000060400320c */ /* 0x002fc80003f25270 */
[----:B------:R-:W-:-:S04]  /*5b80*/  @P3 SEL R11, RZ, 0x1, !P1 ;  /* 0x00000001ff0b3807 */ /* 0x000fc80004800000 */
[----:B------:R-:W-:Y:S01]  /*5b90*/  @P3 SEL R2, R2, R11, !P2 ;  /* 0x0000000b02023207 */ /* 0x000fe20005000000 */
[----:B------:R-:W-:-:S05]  /*5ba0*/  VIADD R11, R9, 0x2 ;  /* 0x00000002090b7836 */ /* 0x000fca0000000000 */
[----:B------:R-:W-:Y:S01]  /*5bb0*/  ISETP.EQ.OR P0, PT, R11, R38, P0 ;  /* 0x000000260b00720c */ /* 0x000fe20000702670 */
[----:B------:R-:W-:Y:S01]  /*5bc0*/  VIADD R11, R9, 0x3 ;  /* 0x00000003090b7836 */ /* 0x000fe20000000000 */
[----:B------:R-:W-:Y:S02]  /*5bd0*/  ISETP.NE.AND P1, PT, R26, R28, PT ;  /* 0x0000001c1a00720c */ /* 0x000fe40003f25270 */
[----:B------:R-:W-:Y:S02]  /*5be0*/  SEL R10, R10, RZ, !P0 ;  /* 0x000000ff0a0a7207 */ /* 0x000fe40004000000 */
[----:B------:R-:W-:-:S03]  /*5bf0*/  ISETP.EQ.OR P1, PT, R11, R38, P1 ;  /* 0x000000260b00720c */ /* 0x000fc60000f22670 */
[----:B------:R-:W-:Y:S01]  /*5c00*/  IMAD.IADD R10, R27, 0x1, R10 ;  /* 0x000000011b0a7824 */ /* 0x000fe200078e020a */
[----:B------:R-:W-:Y:S01]  /*5c10*/  ISETP.NE.AND P5, PT, R28, R30, PT ;  /* 0x0000001e1c00720c */ /* 0x000fe20003fa5270 */
[----:B------:R-:W-:-:S03]  /*5c20*/  VIADD R11, R9, 0x4 ;  /* 0x00000004090b7836 */ /* 0x000fc60000000000 */
[----:B------:R-:W-:Y:S02]  /*5c30*/  SEL R10, R10, RZ, !P1 ;  /* 0x000000ff0a0a7207 */ /* 0x000fe40004800000 */
[----:B------:R-:W-:-:S03]  /*5c40*/  ISETP.EQ.OR P5, PT, R11, R38, P5 ;  /* 0x000000260b00720c */ /* 0x000fc60002fa2670 */
[----:B------:R-:W-:Y:S01]  /*5c50*/  IMAD.IADD R10, R29, 0x1, R10 ;  /* 0x000000011d0a7824 */ /* 0x000fe200078e020a */
[----:B------:R-:W-:Y:S01]  /*5c60*/  ISETP.NE.AND P2, PT, R30, R32, PT ;  /* 0x000000201e00720c */ /* 0x000fe20003f45270 */
[----:B------:R-:W-:-:S03]  /*5c70*/  VIADD R11, R9, 0x5 ;  /* 0x00000005090b7836 */ /* 0x000fc60000000000 */
[----:B------:R-:W-:Y:S02]  /*5c80*/  SEL R10, R10, RZ, !P5 ;  /* 0x000000ff0a0a7207 */ /* 0x000fe40006800000 */
[----:B------:R-:W-:-:S03]  /*5c90*/  ISETP.EQ.OR P2, PT, R11, R38, P2 ;  /* 0x000000260b00720c */ /* 0x000fc60001742670 */
[----:B------:R-:W-:Y:S02]  /*5ca0*/  IMAD.IADD R10, R31, 0x1, R10 ;  /* 0x000000011f0a7824 */ /* 0x000fe400078e020a */
[----:B------:R-:W-:Y:S01]  /*5cb0*/  VIADD R42, R2, 0x1 ;  /* 0x00000001022a7836 */ /* 0x000fe20000000000 */
[----:B------:R-:W-:Y:S01]  /*5cc0*/  ISETP.NE.AND P3, PT, R32, R34, PT ;  /* 0x000000222000720c */ /* 0x000fe20003f65270 */
[----:B------:R-:W-:Y:S01]  /*5cd0*/  VIADD R11, R9, 0x6 ;  /* 0x00000006090b7836 */ /* 0x000fe20000000000 */
[----:B------:R-:W-:Y:S01]  /*5ce0*/  SEL R10, R10, RZ, !P2 ;  /* 0x000000ff0a0a7207 */ /* 0x000fe20005000000 */
[----:B------:R-:W-:Y:S02]  /*5cf0*/  IMAD.MOV.U32 R8, RZ, RZ, R42 ;  /* 0x000000ffff087224 */ /* 0x000fe400078e002a */
[----:B------:R-:W-:Y:S01]  /*5d00*/  @!P4 IMAD.MOV R8, RZ, RZ, R2 ;  /* 0x000000ffff08c224 */ /* 0x000fe200078e0202 */
[----:B------:R-:W-:Y:S01]  /*5d10*/  ISETP.EQ.OR P3, PT, R11, R38, P3 ;  /* 0x000000260b00720c */ /* 0x000fe20001f62670 */
[----:B------:R-:W-:-:S02]  /*5d20*/  IMAD.IADD R10, R33, 0x1, R10 ;  /* 0x00000001210a7824 */ /* 0x000fc400078e020a */
[----:B------:R-:W-:Y:S02]  /*5d30*/  VIADD R13, R8, 0x1 ;  /* 0x00000001080d7836 */ /* 0x000fe40000000000 */
[----:B------:R-:W-:Y:S01]  /*5d40*/  @!P0 IMAD.MOV R13, RZ, RZ, R8 ;  /* 0x000000ffff0d8224 */ /* 0x000fe200078e0208 */
[----:B------:R-:W-:Y:S01]  /*5d50*/  SEL R10, R10, RZ, !P3 ;  /* 0x000000ff0a0a7207 */ /* 0x000fe20005800000 */
[----:B------:R-:W-:Y:S01]  /*5d60*/  VIADD R11, R9, 0x7 ;  /* 0x00000007090b7836 */ /* 0x000fe20000000000 */
[----:B------:R-:W-:Y:S01]  /*5d70*/  P2R R12, PR, RZ, 0x10 ;  /* 0x00000010ff0c7803 */ /* 0x000fe20000000000 */
[----:B------:R-:W-:Y:S01]  /*5d80*/  VIADD R8, R13, 0x1 ;  /* 0x000000010d087836 */ /* 0x000fe20000000000 */
[----:B------:R-:W-:Y:S01]  /*5d90*/  ISETP.NE.AND P4, PT, R34, R36, PT ;  /* 0x000000242200720c */ /* 0x000fe20003f85270 */
[----:B------:R-:W-:Y:S01]  /*5da0*/  @!P1 IMAD.MOV R8, RZ, RZ, R13 ;  /* 0x000000ffff089224 */ /* 0x000fe200078e020d */
[----:B------:R-:W-:Y:S01]  /*5db0*/  P2R R43, PR, RZ, 0x1 ;  /* 0x00000001ff2b7803 */ /* 0x000fe20000000000 */
[----:B------:R-:W-:Y:S01]  /*5dc0*/  IMAD.IADD R10, R35, 0x1, R10 ;  /* 0x00000001230a7824 */ /* 0x000fe200078e020a */
[----:B------:R-:W-:-:S02]  /*5dd0*/  ISETP.EQ.OR P4, PT, R11, R38, P4 ;  /* 0x000000260b00720c */ /* 0x000fc40002782670 */
[----:B------:R-:W-:Y:S01]  /*5de0*/  ISETP.NE.AND P0, PT, R12, RZ, PT ;  /* 0x000000ff0c00720c */ /* 0x000fe20003f05270 */
[----:B------:R-:W-:Y:S01]  /*5df0*/  VIADD R12, R8, 0x1 ;  /* 0x00000001080c7836 */ /* 0x000fe20000000000 */
[----:B------:R-:W-:Y:S01]  /*5e00*/  SEL R10, R10, RZ, !P4 ;  /* 0x000000ff0a0a7207 */ /* 0x000fe20006000000 */
[----:B------:R-:W-:Y:S01]  /*5e10*/  @!P5 IMAD.MOV R12, RZ, RZ, R8 ;  /* 0x000000ffff0cd224 */ /* 0x000fe200078e0208 */
[----:B------:R-:W-:Y:S01]  /*5e20*/  ISETP.NE.AND P6, PT, R36, R3, PT ;  /* 0x000000032400720c */ /* 0x000fe20003fc5270 */
[----:B------:R-:W-:Y:S02]  /*5e30*/  VIADD R9, R9, 0x8 ;  /* 0x0000000809097836 */ /* 0x000fe40000000000 */
[----:B------:R-:W-:Y:S02]  /*5e40*/  VIADD R8, R12, 0x1 ;  /* 0x000000010c087836 */ /* 0x000fe40000000000 */
[----:B------:R-:W-:Y:S01]  /*5e50*/  @!P2 IMAD.MOV R8, RZ, RZ, R12 ;  /* 0x000000ffff08a224 */ /* 0x000fe200078e020c */
[----:B------:R-:W-:Y:S01]  /*5e60*/  ISETP.EQ.OR P6, PT, R9, R38, P6 ;  /* 0x000000260900720c */ /* 0x000fe200037c2670 */
[----:B------:R-:W-:-:S02]  /*5e70*/  IMAD.IADD R10, R37, 0x1, R10 ;  /* 0x00000001250a7824 */ /* 0x000fc400078e020a */
[----:B------:R-:W-:Y:S02]  /*5e80*/  VIADD R12, R8, 0x1 ;  /* 0x00000001080c7836 */ /* 0x000fe40000000000 */
[----:B------:R-:W-:Y:S01]  /*5e90*/  @!P3 IMAD.MOV R12, RZ, RZ, R8 ;  /* 0x000000ffff0cb224 */ /* 0x000fe200078e0208 */
[----:B------:R-:W-:-:S03]  /*5ea0*/  SEL R10, R10, RZ, !P6 ;  /* 0x000000ff0a0a7207 */ /* 0x000fc60007000000 */
[----:B------:R-:W-:Y:S02]  /*5eb0*/  VIADD R9, R12, 0x1 ;  /* 0x000000010c097836 */ /* 0x000fe40000000000 */
[----:B------:R-:W-:Y:S02]  /*5ec0*/  @!P4 IMAD.MOV R9, RZ, RZ, R12 ;  /* 0x000000ffff09c224 */ /* 0x000fe400078e020c */
[----:B------:R-:W-:Y:S02]  /*5ed0*/  IMAD.IADD R5, R5, 0x1, R10 ;  /* 0x0000000105057824 */ /* 0x000fe400078e020a */
[----:B------:R-:W-:Y:S02]  /*5ee0*/  VIADD R8, R9, 0x1 ;  /* 0x0000000109087836 */ /* 0x000fe40000000000 */
[----:B------:R-:W-:Y:S02]  /*5ef0*/  @!P6 IMAD.MOV R8, RZ, RZ, R9 ;  /* 0x000000ffff08e224 */ /* 0x000fe400078e0209 */
[----:B------:R-:W0:Y:S03]  /*5f00*/  SHFL.UP PT, R9, R5, 0x1, RZ ;  /* 0x0420000005097989 */ /* 0x000e2600000e00ff */
        /* <DEDUP_REMOVED lines=48> */
[----:B------:R-:W0:Y:S04]  /*6210*/  LDS.128 R8, [UR4] ;  /* 0x00000004ff087984 */ /* 0x000e280008000c00 */
[----:B------:R-:W1:Y:S01]  /*6220*/  LDS.128 R12, [UR4+0x10] ;  /* 0x00001004ff0c7984 */ /* 0x000e620008000c00 */
[----:B0-----:R-:W-:-:S04]  /*6230*/  ISETP.NE.AND P6, PT, R10, RZ, PT ;  /* 0x000000ff0a00720c */ /* 0x001fc80003fc5270 */
[----:B------:R-:W-:Y:S02]  /*6240*/  SEL R16, R9, RZ, !P6 ;  /* 0x000000ff09107207 */ /* 0x000fe40007000000 */
[----:B-1----:R-:W-:-:S03]  /*6250*/  ISETP.NE.AND P6, PT, R12, RZ, PT ;  /* 0x000000ff0c00720c */ /* 0x002fc60003fc5270 */
[----:B------:R-:W-:Y:S02]  /*6260*/  IMAD.IADD R16, R11, 0x1, R16 ;  /* 0x000000010b107824 */ /* 0x000fe400078e0210 */
[----:B------:R-:W-:-:S03]  /*6270*/  IMAD.IADD R5, R8, 0x1, R10 ;  /* 0x0000000108057824 */ /* 0x000fc600078e020a */
[----:B------:R-:W-:Y:S02]  /*6280*/  SEL R18, R16, RZ, !P6 ;  /* 0x000000ff10127207 */ /* 0x000fe40007000000 */
[----:B------:R-:W-:-:S03]  /*6290*/  ISETP.NE.AND P6, PT, R46, 0x2, PT ;  /* 0x000000022e00780c */ /* 0x000fc60003fc5270 */
[----:B------:R-:W-:Y:S01]  /*62a0*/  IMAD.IADD R18, R13, 0x1, R18 ;  /* 0x000000010d127824 */ /* 0x000fe200078e0212 */
[C---:B------:R-:W-:Y:S01]  /*62b0*/  SEL R11, R5.reuse, R8, !P6 ;  /* 0x00000008050b7207 */ /* 0x040fe20007000000 */
[----:B------:R-:W-:Y:S01]  /*62c0*/  IMAD.IADD R5, R5, 0x1, R12 ;  /* 0x0000000105057824 */ /* 0x000fe200078e020c */
[----:B------:R-:W-:Y:S02]  /*62d0*/  SEL R9, R16, R9, !P6 ;  /* 0x0000000910097207 */ /* 0x000fe40007000000 */
[----:B------:R-:W-:-:S04]  /*62e0*/  ISETP.NE.AND P6, PT, R46, 0x3, PT ;  /* 0x000000032e00780c */ /* 0x000fc80003fc5270 */
[----:B------:R-:W-:Y:S02]  /*62f0*/  SEL R11, R5, R11, !P6 ;  /* 0x0000000b050b7207 */ /* 0x000fe40007000000 */
[----:B------:R-:W-:Y:S02]  /*6300*/  SEL R9, R18, R9, !P6 ;  /* 0x0000000912097207 */ /* 0x000fe40007000000 */
[----:B------:R-:W-:-:S04]  /*6310*/  ISETP.NE.AND P6, PT, R14, RZ, PT ;  /* 0x000000ff0e00720c */ /* 0x000fc80003fc5270 */
[----:B------:R-:W-:Y:S02]  /*6320*/  SEL R20, R18, RZ, !P6 ;  /* 0x000000ff12147207 */ /* 0x000fe40007000000 */
[----:B------:R-:W0:Y:S03]  /*6330*/  LDS.128 R16, [UR4+0x20] ;  /* 0x00002004ff107984 */ /* 0x000e260008000c00 */
[----:B------:R-:W-:Y:S02]  /*6340*/  IMAD.IADD R20, R15, 0x1, R20 ;  /* 0x000000010f147824 */ /* 0x000fe400078e0214 */
[----:B------:R-:W-:Y:S01]  /*6350*/  IMAD.IADD R5, R14, 0x1, R5 ;  /* 0x000000010e057824 */ /* 0x000fe200078e0205 */
[----:B0-----:R-:W-:-:S04]  /*6360*/  ISETP.NE.AND P6, PT, R16, RZ, PT ;  /* 0x000000ff1000720c */ /* 0x001fc80003fc5270 */
[----:B------:R-:W-:Y:S02]  /*6370*/  SEL R48, R20, RZ, !P6 ;  /* 0x000000ff14307207 */ /* 0x000fe40007000000 */
[----:B------:R-:W-:-:S04]  /*6380*/  ISETP.NE.AND P6, PT, R46, 0x4, PT ;  /* 0x000000042e00780c */ /* 0x000fc80003fc5270 */
[C---:B------:R-:W-:Y:S02]  /*6390*/  SEL R22, R5.reuse, R11, !P6 ;  /* 0x0000000b05167207 */ /* 0x040fe40007000000 */
[----:B------:R-:W-:Y:S01]  /*63a0*/  SEL R11, R20, R9, !P6 ;  /* 0x00000009140b7207 */ /* 0x000fe20007000000 */
[----:B------:R-:W-:Y:S01]  /*63b0*/  IMAD.IADD R9, R5, 0x1, R16 ;  /* 0x0000000105097824 */ /* 0x000fe200078e0210 */
[----:B------:R-:W-:-:S04]  /*63c0*/  ISETP.NE.AND P6, PT, R46, 0x5, PT ;  /* 0x000000052e00780c */ /* 0x000fc80003fc5270 */
[----:B------:R-:W-:Y:S02]  /*63d0*/  SEL R5, R9, R22, !P6 ;  /* 0x0000001609057207 */ /* 0x000fe40007000000 */
[----:B------:R-:W0:Y:S01]  /*63e0*/  LDS.128 R20, [UR4+0x30] ;  /* 0x00003004ff147984 */ /* 0x000e220008000c00 */
[----:B------:R-:W-:-:S05]  /*63f0*/  IMAD.IADD R48, R17, 0x1, R48 ;  /* 0x0000000111307824 */ /* 0x000fca00078e0230 */
[----:B------:R-:W-:Y:S02]  /*6400*/  SEL R11, R48, R11, !P6 ;  /* 0x0000000b300b7207 */ /* 0x000fe40007000000 */
[----:B------:R-:W-:-:S04]  /*6410*/  ISETP.NE.AND P6, PT, R18, RZ, PT ;  /* 0x000000ff1200720c */ /* 0x000fc80003fc5270 */
[----:B------:R-:W-:Y:S01]  /*6420*/  SEL R48, R48, RZ, !P6 ;  /* 0x000000ff30307207 */ /* 0x000fe20007000000 */
[----:B------:R-:W1:Y:S04]  /*6430*/  SHFL.UP PT, R40, R40, 0x1, RZ ;  /* 0x0420000028287989 */ /* 0x000e6800000e00ff */
[----:B------:R-:W-:Y:S02]  /*6440*/  IMAD.IADD R48, R19, 0x1, R48 ;  /* 0x0000000113307824 */ /* 0x000fe400078e0230 */
[----:B------:R-:W-:Y:S01]  /*6450*/  IMAD.IADD R9, R18, 0x1, R9 ;  /* 0x0000000112097824 */ /* 0x000fe200078e0209 */
[----:B0-----:R-:W-:-:S04]  /*6460*/  ISETP.NE.AND P6, PT, R20, RZ, PT ;  /* 0x000000ff1400720c */ /* 0x001fc80003fc5270 */
[----:B------:R-:W-:Y:S02]  /*6470*/  SEL R52, R48, RZ, !P6 ;  /* 0x000000ff30347207 */ /* 0x000fe40007000000 */
[----:B------:R-:W-:-:S03]  /*6480*/  ISETP.NE.AND P6, PT, R46, 0x6, PT ;  /* 0x000000062e00780c */ /* 0x000fc60003fc5270 */
[----:B------:R-:W-:Y:S01]  /*6490*/  IMAD.IADD R39, R21, 0x1, R52 ;  /* 0x0000000115277824 */ /* 0x000fe200078e0234 */
[----:B------:R-:W-:Y:S01]  /*64a0*/  SEL R50, R48, R11, !P6 ;  /* 0x0000000b30327207 */ /* 0x000fe20007000000 */
[C---:B------:R-:W-:Y:S01]  /*64b0*/  IMAD.IADD R21, R9.reuse, 0x1, R20 ;  /* 0x0000000109157824 */ /* 0x040fe200078e0214 */
[----:B------:R-:W-:Y:S02]  /*64c0*/  SEL R48, R9, R5, !P6 ;  /* 0x0000000509307207 */ /* 0x000fe40007000000 */
[----:B------:R-:W-:-:S04]  /*64d0*/  ISETP.NE.AND P6, PT, R46, 0x7, PT ;  /* 0x000000072e00780c */ /* 0x000fc80003fc5270 */
[----:B------:R-:W-:Y:S02]  /*64e0*/  SEL R19, R21, R48, !P6 ;  /* 0x0000003015137207 */ /* 0x000fe40007000000 */
[----:B------:R-:W-:Y:S01]  /*64f0*/  SEL R50, R39, R50, !P6 ;  /* 0x0000003227327207 */ /* 0x000fe20007000000 */
[----:B------:R-:W0:Y:S01]  /*6500*/  SHFL.UP PT, R48, R41, 0x1, RZ ;  /* 0x0420000029307989 */ /* 0x000e2200000e00ff */
[----:B------:R-:W-:-:S04]  /*6510*/  ISETP.GE.U32.AND P6, PT, R0, 0x20, PT ;  /* 0x000000200000780c */ /* 0x000fc80003fc6070 */
[----:B------:R-:W-:Y:S02]  /*6520*/  SEL R19, R19, RZ, P6 ;  /* 0x000000ff13137207 */ /* 0x000fe40003000000 */
[----:B------:R-:W-:Y:S02]  /*6530*/  SEL R5, R50, RZ, P6 ;  /* 0x000000ff32057207 */ /* 0x000fe40003000000 */
[----:B-1----:R-:W-:-:S04]  /*6540*/  ISETP.NE.AND P6, PT, R40, RZ, PT ;  /* 0x000000ff2800720c */ /* 0x002fc80003fc5270 */
[----:B------:R-:W-:Y:S02]  /*6550*/  SEL R9, R5, RZ, !P6 ;  /* 0x000000ff05097207 */ /* 0x000fe40007000000 */
[----:B------:R-:W-:-:S04]  /*6560*/  ISETP.NE.AND P6, PT, R7, RZ, PT ;  /* 0x000000ff0700720c */ /* 0x000fc80003fc5270 */
[----:B------:R-:W-:-:S09]  /*6570*/  SEL R46, R40, RZ, P6 ;  /* 0x000000ff282e7207 */ /* 0x000fd20003000000 */
[----:B0-----:R-:W-:Y:S01]  /*6580*/  @P6 IMAD.IADD R5, R48, 0x1, R9 ;  /* 0x0000000130056824 */ /* 0x001fe200078e0209 */
[----:B------:R-:W-:-:S04]  /*6590*/  ISETP.NE.AND P6, PT, R2, RZ, PT ;  /* 0x000000ff0200720c */ /* 0x000fc80003fc5270 */
[----:B------:R-:W-:-:S05]  /*65a0*/  SEL R7, R5, RZ, !P6 ;  /* 0x000000ff05077207 */ /* 0x000fca0007000000 */
[----:B------:R-:W-:-:S05]  /*65b0*/  IMAD.IADD R7, R44, 0x1, R7 ;  /* 0x000000012c077824 */ /* 0x000fca00078e0207 */
[----:B------:R-:W-:Y:S01]  /*65c0*/  SEL R44, R7, RZ, !P0 ;  /* 0x000000ff072c7207 */ /* 0x000fe20004000000 */
[----:B------:R-:W-:Y:S01]  /*65d0*/  @!P0 IMAD.MOV R42, RZ, RZ, R2 ;  /* 0x000000ffff2a8224 */ /* 0x000fe200078e0202 */
[----:B------:R-:W-:-:S03]  /*65e0*/  ISETP.NE.AND P0, PT, R43, RZ, PT ;  /* 0x000000ff2b00720c */ /* 0x000fc60003f05270 */
[----:B------:R-:W-:-:S05]  /*65f0*/  IMAD.IADD R25, R25, 0x1, R44 ;  /* 0x0000000119197824 */ /* 0x000fca00078e022c */
[----:B------:R-:W-:-:S05]  /*6600*/  SEL R40, R25, RZ, !P0 ;  /* 0x000000ff19287207 */ /* 0x000fca0004000000 */
[----:B------:R-:W-:-:S05]  /*6610*/  IMAD.IADD R27, R27, 0x1, R40 ;  /* 0x000000011b1b7824 */ /* 0x000fca00078e0228 */
[----:B------:R-:W-:Y:S01]  /*6620*/  SEL R40, R27, RZ, !P1 ;  /* 0x000000ff1b287207 */ /* 0x000fe20004800000 */
[----:B------:R-:W-:-:S04]  /*6630*/  IMAD.IADD R19, R19, 0x1, R46 ;  /* 0x0000000113137824 */ /* 0x000fc800078e022e */
[----:B------:R-:W-:Y:S02]  /*6640*/  IMAD.IADD R29, R29, 0x1, R40 ;  /* 0x000000011d1d7824 */ /* 0x000fe400078e0228 */
[----:B------:R-:W-:-:S03]  /*6650*/  IMAD.IADD R17, R19, 0x1, R42 ;  /* 0x0000000113117824 */ /* 0x000fc600078e022a */
[----:B------:R-:W-:Y:S01]  /*6660*/  SEL R40, R29, RZ, !P5 ;  /* 0x000000ff1d287207 */ /* 0x000fe20006800000 */
[----:B------:R-:W-:Y:S02]  /*6670*/  VIADD R15, R17, 0x1 ;  /* 0x00000001110f7836 */ /* 0x000fe40000000000 */
[----:B------:R-:W-:Y:S02]  /*6680*/  @!P0 IMAD.MOV R15, RZ, RZ, R17 ;  /* 0x000000ffff0f8224 */ /* 0x000fe400078e0211 */
[----:B------:R-:W-:Y:S02]  /*6690*/  IMAD.IADD R31, R31, 0x1, R40 ;  /* 0x000000011f1f7824 */ /* 0x000fe400078e0228 */
[----:B------:R-:W-:Y:S02]  /*66a0*/  VIADD R11, R15, 0x1 ;  /* 0x000000010f0b7836 */ /* 0x000fe40000000000 */
[----:B------:R-:W-:Y:S01]  /*66b0*/  @!P1 IMAD.MOV R11, RZ, RZ, R15 ;  /* 0x000000ffff0b9224 */ /* 0x000fe200078e020f */
[----:B------:R-:W-:Y:S01]  /*66c0*/  SEL R40, R31, RZ, !P2 ;  /* 0x000000ff1f287207 */ /* 0x000fe20005000000 */
[----:B------:R-:W-:-:S02]  /*66d0*/  IMAD.IADD R21, R22, 0x1, R21 ;  /* 0x0000000116157824 */ /* 0x000fc400078e0215 */
[----:B------:R-:W-:Y:S02]  /*66e0*/  VIADD R9, R11, 0x1 ;  /* 0x000000010b097836 */ /* 0x000fe40000000000 */
[----:B------:R-:W-:Y:S01]  /*66f0*/  @!P5 IMAD.MOV R9, RZ, RZ, R11 ;  /* 0x000000ffff09d224 */ /* 0x000fe200078e020b */
[----:B------:R-:W-:Y:S01]  /*6700*/  ISETP.NE.AND P5, PT, R22, RZ, PT ;  /* 0x000000ff1600720c */ /* 0x000fe20003fa5270 */
[----:B------:R-:W-:-:S03]  /*6710*/  IMAD.IADD R33, R33, 0x1, R40 ;  /* 0x0000000121217824 */ /* 0x000fc600078e0228 */
[----:B------:R-:W-:Y:S02]  /*6720*/  SEL R40, R39, RZ, !P5 ;  /* 0x000000ff27287207 */ /* 0x000fe40006800000 */
[----:B------:R-:W-:Y:S02]  /*6730*/  SEL R42, R33, RZ, !P3 ;  /* 0x000000ff212a7207 */ /* 0x000fe40005800000 */
[----:B------:R-:W-:Y:S01]  /*6740*/  ISETP.GE.AND P5, PT, R21, 0x101, PT ;  /* 0x000001011500780c */ /* 0x000fe20003fa6270 */
[----:B------:R-:W-:Y:S02]  /*6750*/  VIADD R13, R9, 0x1 ;  /* 0x00000001090d7836 */ /* 0x000fe40000000000 */
[----:B------:R-:W-:Y:S02]  /*6760*/  @!P2 IMAD.MOV R13, RZ, RZ, R9 ;  /* 0x000000ffff0da224 */ /* 0x000fe400078e0209 */
[----:B------:R-:W-:Y:S02]  /*6770*/  IMAD.IADD R35, R35, 0x1, R42 ;  /* 0x0000000123237824 */ /* 0x000fe400078e022a */
[----:B------:R-:W-:-:S02]  /*6780*/  IMAD.IADD R23, R23, 0x1, R40 ;  /* 0x0000000117177824 */ /* 0x000fc400078e0228 */
[----:B------:R-:W-:Y:S01]  /*6790*/  VIADD R39, R13, 0x1 ;  /* 0x000000010d277836 */ /* 0x000fe20000000000 */
[----:B------:R-:W-:Y:S01]  /*67a0*/  SEL R40, R35, RZ, !P4 ;  /* 0x000000ff23287207 */ /* 0x000fe20006000000 */
[----:B------:R-:W-:Y:S01]  /*67b0*/  @!P3 IMAD.MOV R39, RZ, RZ, R13 ;  /* 0x000000ffff27b224 */ /* 0x000fe200078e020d */
[----:B------:R-:W-:Y:S01]  /*67c0*/  BSSY.RECONVERGENT B0, `(.L_x_1114) ;  /* 0x0000117000007945 */ /* 0x000fe20003800200 */
[----:B------:R-:W-:Y:S02]  /*67d0*/  IMAD.IADD R43, R2, 0x1, R19 ;  /* 0x00000001022b7824 */ /* 0x000fe400078e0213 */
[----:B------:R-:W-:Y:S02]  /*67e0*/  VIADD R42, R39, 0x1 ;  /* 0x00000001272a7836 */ /* 0x000fe40000000000 */
[----:B------:R-:W-:Y:S02]  /*67f0*/  IMAD.IADD R37, R37, 0x1, R40 ;  /* 0x0000000125257824 */ /* 0x000fe400078e0228 */
[----:B------:R-:W-:Y:S01]  /*6800*/  @!P4 IMAD.MOV R42, RZ, RZ, R39 ;  /* 0x000000ffff2ac224 */ /* 0x000fe200078e0227 */
[----:B------:R-:W-:Y:S06]  /*6810*/  @!P5 BRA `(.L_x_1115) ;  /* 0x0000000c0044d947 */ /* 0x000fec0003800000 */
[----:B------:R-:W-:Y:S01]  /*6820*/  BAR.SYNC.DEFER_BLOCKING 0x0 ;  /* 0x0000000000007b1d */ /* 0x000fe20000010000 */
[----:B------:R-:W-:Y:S01]  /*6830*/  IMAD.MOV.U32 R41, RZ, RZ, 0x1 ;  /* 0x00000001ff297424 */ /* 0x000fe200078e00ff */
[----:B------:R-:W-:Y:S01]  /*6840*/  ISETP.NE.AND P5, PT, R6, R24, PT ;  /* 0x000000180600720c */ /* 0x000fe20003fa5270 */
[----:B------:R-:W-:Y:S01]  /*6850*/  IMAD.MOV.U32 R45, RZ, RZ, 0x9 ;  /* 0x00000009ff2d7424 */ /* 0x000fe200078e00ff */
[----:B------:R-:W-:Y:S01]  /*6860*/  @P6 LEA R19, R19, UR4, 0x3 ;  /* 0x0000000413136c11 */ /* 0x000fe2000f8e18ff */
[C---:B------:R-:W-:Y:S01]  /*6870*/  IMAD R41, R0.reuse, 0x9, R41 ;  /* 0x0000000900297824 */ /* 0x040fe200078e0229 */
[----:B------:R-:W-:Y:S02]  /*6880*/  @P0 LEA R17, R17, UR4, 0x3 ;  /* 0x0000000411110c11 */ /* 0x000fe4000f8e18ff */
[----:B------:R-:W-:Y:S02]  /*6890*/  @P1 LEA R15, R15, UR4, 0x3 ;  /* 0x000000040f0f1c11 */ /* 0x000fe4000f8e18ff */
[----:B------:R-:W-:Y:S01]  /*68a0*/  ISETP.NE.AND P5, PT, R41, R38, !P5 ;  /* 0x000000262900720c */ /* 0x000fe20006fa5270 */
[----:B------:R-:W-:Y:S01]  /*68b0*/  IMAD R41, R0, R45, 0x4 ;  /* 0x0000000400297424 */ /* 0x000fe200078e022d */
[----:B------:R-:W-:-:S02]  /*68c0*/  @P2 LEA R9, R9, UR4, 0x3 ;  /* 0x0000000409092c11 */ /* 0x000fc4000f8e18ff */
[----:B------:R-:W-:Y:S02]  /*68d0*/  @P3 LEA R13, R13, UR4, 0x3 ;  /* 0x000000040d0d3c11 */ /* 0x000fe4000f8e18ff */
[----:B------:R-:W-:-:S07]  /*68e0*/  @P4 LEA R39, R39, UR4, 0x3 ;  /* 0x0000000427274c11 */ /* 0x000fce000f8e18ff */
[----:B------:R-:W-:Y:S01]  /*68f0*/  @!P5 LEA R43, R43, UR4, 0x3 ;  /* 0x000000042b2bdc11 */ /* 0x000fe2000f8e18ff */
[----:B------:R0:W-:Y:S01]  /*6900*/  @P6 STS.64 [R19], R4 ;  /* 0x0000000413006388 */ /* 0x0001e20000000a00 */
[----:B------:R-:W-:-:S03]  /*6910*/  ISETP.NE.AND P6, PT, R28, R30, PT ;  /* 0x0000001e1c00720c */ /* 0x000fc60003fc5270 */
[----:B------:R0:W-:Y:S01]  /*6920*/  @!P5 STS.64 [R43], R6 ;  /* 0x000000062b00d388 */ /* 0x0001e20000000a00 */
[-C--:B------:R-:W-:Y:S01]  /*6930*/  ISETP.NE.AND P6, PT, R41, R38.reuse, !P6 ;  /* 0x000000262900720c */ /* 0x080fe200077c5270 */
[----:B------:R-:W-:Y:S01]  /*6940*/  IMAD R41, R0, R45, 0x8 ;  /* 0x0000000800297424 */ /* 0x000fe200078e022d */
[----:B------:R-:W-:Y:S01]  /*6950*/  ISETP.NE.AND P5, PT, R36, R3, PT ;  /* 0x000000032400720c */ /* 0x000fe20003fa5270 */
[----:B------:R0:W-:Y:S01]  /*6960*/  @P0 STS.64 [R17], R24 ;  /* 0x0000001811000388 */ /* 0x0001e20000000a00 */
[----:B------:R-:W-:Y:S02]  /*6970*/  ISETP.GE.U32.AND P0, PT, R0, R21, PT ;  /* 0x000000150000720c */ /* 0x000fe40003f06070 */
[----:B------:R-:W-:Y:S01]  /*6980*/  ISETP.NE.AND P5, PT, R41, R38, !P5 ;  /* 0x000000262900720c */ /* 0x000fe20006fa5270 */
[----:B------:R0:W-:Y:S06]  /*6990*/  @P1 STS.64 [R15], R26 ;  /* 0x0000001a0f001388 */ /* 0x0001ec0000000a00 */
[----:B------:R-:W-:-:S05]  /*69a0*/  @!P6 LEA R11, R11, UR4, 0x3 ;  /* 0x000000040b0bec11 */ /* 0x000fca000f8e18ff */
[----:B------:R0:W-:Y:S01]  /*69b0*/  @!P6 STS.64 [R11], R28 ;  /* 0x0000001c0b00e388 */ /* 0x0001e20000000a00 */
[----:B------:R-:W-:-:S03]  /*69c0*/  @!P5 LEA R42, R42, UR4, 0x3 ;  /* 0x000000042a2adc11 */ /* 0x000fc6000f8e18ff */
[----:B------:R0:W-:Y:S04]  /*69d0*/  @P2 STS.64 [R9], R30 ;  /* 0x0000001e09002388 */ /* 0x0001e80000000a00 */
[----:B------:R0:W-:Y:S04]  /*69e0*/  @P3 STS.64 [R13], R32 ;  /* 0x000000200d003388 */ /* 0x0001e80000000a00 */
[----:B------:R0:W-:Y:S04]  /*69f0*/  @P4 STS.64 [R39], R34 ;  /* 0x0000002227004388 */ /* 0x0001e80000000a00 */
[----:B------:R0:W-:Y:S01]  /*6a00*/  @!P5 STS.64 [R42], R36 ;  /* 0x000000242a00d388 */ /* 0x0001e20000000a00 */
[----:B------:R-:W-:Y:S06]  /*6a10*/  BAR.SYNC.DEFER_BLOCKING 0x0 ;  /* 0x0000000000007b1d */ /* 0x000fec0000010000 */
[----:B------:R-:W-:Y:S05]  /*6a20*/  @P0 BRA `(.L_x_1116) ;  /* 0x0000000c00c00947 */ /* 0x000fea0003800000 */
[----:B0-----:R-:W-:Y:S01]  /*6a30*/  IADD3 R5, PT, PT, R14, R10, R12 ;  /* 0x0000000a0e057210 */ /* 0x001fe20007ffe00c */
[----:B------:R-:W-:Y:S01]  /*6a40*/  BSSY.RECONVERGENT B1, `(.L_x_1117) ;  /* 0x0000028000017945 */ /* 0x000fe20003800200 */
[----:B------:R-:W-:Y:S02]  /*6a50*/  LOP3.LUT R2, RZ, R0, RZ, 0x33, !PT ;  /* 0x00000000ff027212 */ /* 0x000fe400078e33ff */
[----:B------:R-:W-:-:S04]  /*6a60*/  IADD3 R5, PT, PT, R18, R5, R16 ;  /* 0x0000000512057210 */ /* 0x000fc80007ffe010 */
[----:B------:R-:W-:-:S04]  /*6a70*/  IADD3 R5, PT, PT, R22, R5, R20 ;  /* 0x0000000516057210 */ /* 0x000fc80007ffe014 */
[----:B------:R-:W-:-:S04]  /*6a80*/  IADD3 R8, PT, PT, R2, R5, R8 ;  /* 0x0000000502087210 */ /* 0x000fc80007ffe008 */
[C---:B------:R-:W-:Y:S02]  /*6a90*/  LOP3.LUT R2, R8.reuse, 0x300, RZ, 0xc0, !PT ;  /* 0x0000030008027812 */ /* 0x040fe400078ec0ff */
[----:B------:R-:W-:Y:S02]  /*6aa0*/  ISETP.GE.U32.AND P1, PT, R8, 0x300, PT ;  /* 0x000003000800780c */ /* 0x000fe40003f26070 */
[----:B------:R-:W-:Y:S01]  /*6ab0*/  ISETP.NE.AND P0, PT, R2, 0x300, PT ;  /* 0x000003000200780c */ /* 0x000fe20003f05270 */
[----:B------:R-:W-:-:S12]  /*6ac0*/  IMAD.MOV.U32 R2, RZ, RZ, R0 ;  /* 0x000000ffff027224 */ /* 0x000fd800078e0000 */
[----:B------:R-:W-:Y:S05]  /*6ad0*/  @!P0 BRA `(.L_x_1118) ;  /* 0x0000000000788947 */ /* 0x000fea0003800000 */
[----:B------:R-:W0:Y:S01]  /*6ae0*/  LDC.64 R4, c[0x0][0x398] ;  /* 0x0000e600ff047b82 */ /* 0x000e220000000a00 */
[----:B------:R-:W-:Y:S02]  /*6af0*/  LEA.HI R8, R8, 0x1, RZ, 0x18 ;  /* 0x0000000108087811 */ /* 0x000fe400078fc0ff */
[----:B------:R-:W-:-:S03]  /*6b00*/  LEA R9, R0, UR4, 0x3 ;  /* 0x0000000400097c11 */ /* 0x000fc6000f8e18ff */
[C---:B------:R-:W-:Y:S01]  /*6b10*/  IMAD.SHL.U32 R2, R8.reuse, 0x100, RZ ;  /* 0x0000010008027824 */ /* 0x040fe200078e00ff */
[----:B------:R-:W-:Y:S01]  /*6b20*/  LOP3.LUT R8, R8, 0x3, RZ, 0xc0, !PT ;  /* 0x0000000308087812 */ /* 0x000fe200078ec0ff */
[----:B------:R-:W1:Y:S04]  /*6b30*/  LDC.64 R6, c[0x0][0x390] ;  /* 0x0000e400ff067b82 */ /* 0x000e680000000a00 */
[----:B------:R-:W-:Y:S02]  /*6b40*/  IMAD.MOV R8, RZ, RZ, -R8 ;  /* 0x000000ffff087224 */ /* 0x000fe400078e0a08 */
[----:B0-----:R-:W-:-:S04]  /*6b50*/  IMAD.WIDE.U32 R4, R0, 0x4, R4 ;  /* 0x0000000400047825 */ /* 0x001fc800078e0004 */
[----:B------:R-:W-:Y:S01]  /*6b60*/  IMAD.MOV.U32 R15, RZ, RZ, R5 ;  /* 0x000000ffff0f7224 */ /* 0x000fe200078e0005 */
[----:B------:R-:W-:Y:S01]  /*6b70*/  LOP3.LUT R5, R2, 0x300, RZ, 0xc0, !PT ;  /* 0x0000030002057812 */ /* 0x000fe200078ec0ff */
[----:B------:R-:W-:Y:S02]  /*6b80*/  IMAD.MOV.U32 R14, RZ, RZ, R4 ;  /* 0x000000ffff0e7224 */ /* 0x000fe400078e0004 */
[----:B-1----:R-:W-:-:S04]  /*6b90*/  IMAD.WIDE.U32 R6, R0, 0x4, R6 ;  /* 0x0000000400067825 */ /* 0x002fc800078e0006 */
[----:B------:R-:W-:Y:S02]  /*6ba0*/  IMAD.MOV.U32 R12, RZ, RZ, R6 ;  /* 0x000000ffff0c7224 */ /* 0x000fe400078e0006 */
[----:B------:R-:W-:Y:S02]  /*6bb0*/  IMAD.MOV.U32 R13, RZ, RZ, R7 ;  /* 0x000000ffff0d7224 */ /* 0x000fe400078e0007 */
[----:B------:R-:W-:-:S07]  /*6bc0*/  IMAD.IADD R2, R5, 0x1, R0 ;  /* 0x0000000105027824 */ /* 0x000fce00078e0200 */
.L_x_1119:
[----:B0-----:R0:W1:Y:S01]  /*6bd0*/  LDS.64 R10, [R9] ;  /* 0x00000000090a7984 */ /* 0x0010620000000a00 */
[----:B------:R-:W-:Y:S01]  /*6be0*/  IMAD.MOV.U32 R4, RZ, RZ, R12 ;  /* 0x000000ffff047224 */ /* 0x000fe200078e000c */
[----:B------:R-:W-:Y:S01]  /*6bf0*/  IADD3 R12, P3, PT, R12, 0x400, RZ ;  /* 0x000004000c0c7810 */ /* 0x000fe20007f7e0ff */
[----:B------:R-:W-:Y:S02]  /*6c00*/  IMAD.MOV.U32 R5, RZ, RZ, R13 ;  /* 0x000000ffff057224 */ /* 0x000fe400078e000d */
[----:B------:R-:W-:Y:S01]  /*6c10*/  IMAD.MOV.U32 R6, RZ, RZ, R14 ;  /* 0x000000ffff067224 */ /* 0x000fe200078e000e */
[----:B------:R-:W-:Y:S01]  /*6c20*/  IADD3 R14, P2, PT, R14, 0x400, RZ ;  /* 0x000004000e0e7810 */ /* 0x000fe20007f5e0ff */
[----:B------:R-:W-:Y:S02]  /*6c30*/  IMAD.MOV.U32 R7, RZ, RZ, R15 ;  /* 0x000000ffff077224 */ /* 0x000fe400078e000f */
[----:B------:R-:W-:Y:S02]  /*6c40*/  VIADD R8, R8, 0x1 ;  /* 0x0000000108087836 */ /* 0x000fe40000000000 */
[----:B0-----:R-:W-:-:S02]  /*6c50*/  VIADD R9, R9, 0x800 ;  /* 0x0000080009097836 */ /* 0x001fc40000000000 */
[----:B------:R-:W-:Y:S01]  /*6c60*/  IMAD.X R15, RZ, RZ, R15, P2 ;  /* 0x000000ffff0f7224 */ /* 0x000fe200010e060f */
[----:B------:R-:W-:Y:S01]  /*6c70*/  ISETP.NE.AND P0, PT, R8, RZ, PT ;  /* 0x000000ff0800720c */ /* 0x000fe20003f05270 */
[----:B------:R-:W-:Y:S01]  /*6c80*/  IMAD.X R13, RZ, RZ, R13, P3 ;  /* 0x000000ffff0d7224 */ /* 0x000fe200018e060d */
[----:B-1----:R0:W-:Y:S04]  /*6c90*/  STG.E desc[UR12][R4.64], R10 ;  /* 0x0000000a04007986 */ /* 0x0021e8000c10190c */
[----:B------:R0:W-:Y:S07]  /*6ca0*/  STG.E desc[UR12][R6.64], R11 ;  /* 0x0000000b06007986 */ /* 0x0001ee000c10190c */
[----:B------:R-:W-:Y:S05]  /*6cb0*/  @P0 BRA `(.L_x_1119) ;  /* 0xfffffffc00c40947 */ /* 0x000fea000383ffff */
.L_x_1118:
[----:B------:R-:W-:Y:S05]  /*6cc0*/  BSYNC.RECONVERGENT B1 ;  /* 0x0000000000017941 */ /* 0x000fea0003800200 */
.L_x_1117:
[----:B------:R-:W-:Y:S05]  /*6cd0*/  @!P1 BRA `(.L_x_1116) ;  /* 0x0000000c00149947 */ /* 0x000fea0003800000 */
[----:B------:R-:W1:Y:S01]  /*6ce0*/  LDCU.128 UR8, c[0x0][0x390] ;  /* 0x00007200ff0877ac */ /* 0x000e620008000c00 */
[----:B0-----:R-:W-:Y:S01]  /*6cf0*/  IMAD.IADD R7, R21, 0x1, -R2 ;  /* 0x0000000115077824 */ /* 0x001fe200078e0a02 */
[----:B------:R-:W-:Y:S01]  /*6d00*/  LEA R20, R2, UR4, 0x3 ;  /* 0x0000000402147c11 */ /* 0x000fe2000f8e18ff */
[----:B------:R-:W-:Y:S01]  /*6d10*/  IMAD.MOV.U32 R4, RZ, RZ, 0x800 ;  /* 0x00000800ff047424 */ /* 0x000fe200078e00ff */
[----:B------:R-:W-:Y:S01]  /*6d20*/  BSSY.RECONVERGENT B1, `(.L_x_1120) ;  /* 0x0000049000017945 */ /* 0x000fe20003800200 */
[----:B------:R-:W-:Y:S01]  /*6d30*/  IMAD.MOV.U32 R5, RZ, RZ, 0x0 ;  /* 0x00000000ff057424 */ /* 0x000fe200078e00ff */
[----:B------:R-:W-:Y:S01]  /*6d40*/  ISETP.GT.AND P1, PT, R7, 0xc00, PT ;  /* 0x00000c000700780c */ /* 0x000fe20003f24270 */
[----:B------:R-:W-:Y:S02]  /*6d50*/  VIADD R20, R20, 0x1000 ;  /* 0x0000100014147836 */ /* 0x000fe40000000000 */
[----:B------:R-:W-:-:S03]  /*6d60*/  IMAD.WIDE.U32 R4, R2, 0x4, R4 ;  /* 0x0000000402047825 */ /* 0x000fc600078e0004 */
[C---:B-1----:R-:W-:Y:S02]  /*6d70*/  IADD3 R6, P0, PT, R4.reuse, UR8, RZ ;  /* 0x0000000804067c10 */ /* 0x042fe4000ff1e0ff */
[----:B------:R-:W-:Y:S02]  /*6d80*/  IADD3 R8, P2, PT, R4, UR10, RZ ;  /* 0x0000000a04087c10 */ /* 0x000fe4000ff5e0ff */
[C---:B------:R-:W-:Y:S02]  /*6d90*/  IADD3.X R7, PT, PT, R5.reuse, UR9, RZ, P0, !PT ;  /* 0x0000000905077c10 */ /* 0x040fe400087fe4ff */
[----:B------:R-:W-:Y:S02]  /*6da0*/  IADD3.X R9, PT, PT, R5, UR11, RZ, P2, !PT ;  /* 0x0000000b05097c10 */ /* 0x000fe400097fe4ff */
[----:B------:R-:W-:Y:S01]  /*6db0*/  PLOP3.LUT P0, PT, PT, PT, PT, 0x80, 0x8 ;  /* 0x000000000008781c */ /* 0x000fe20003f0f070 */
[----:B------:R-:W-:-:S12]  /*6dc0*/  @!P1 BRA `(.L_x_1121) ;  /* 0x0000000000f89947 */ /* 0x000fd80003800000 */
[----:B------:R-:W-:Y:S01]  /*6dd0*/  PLOP3.LUT P0, PT, PT, PT, PT, 0x8, 0x80 ;  /* 0x000000000080781c */ /* 0x000fe20003f0e170 */
[----:B------:R-:W-:-:S12]  /*6de0*/  VIADD R39, R21, 0xfffff400 ;  /* 0xfffff40015277836 */ /* 0x000fd80000000000 */
.L_x_1122:
[----:B------:R-:W0:Y:S01]  /*6df0*/  LDS.64 R44, [R20+-0x1000] ;  /* 0xfff00000142c7984 */ /* 0x000e220000000a00 */
[----:B------:R-:W-:-:S03]  /*6e00*/  VIADD R2, R2, 0x1000 ;  /* 0x0000100002027836 */ /* 0x000fc60000000000 */
[----:B------:R-:W1:Y:S02]  /*6e10*/  LDS.64 R10, [R20+-0x800] ;  /* 0xfff80000140a7984 */ /* 0x000e640000000a00 */
[----:B------:R-:W-:Y:S02]  /*6e20*/  ISETP.GE.AND P1, PT, R2, R39, PT ;  /* 0x000000270200720c */ /* 0x000fe40003f26270 */
[----:B------:R-:W2:Y:S04]  /*6e30*/  LDS.64 R12, [R20] ;  /* 0x00000000140c7984 */ /* 0x000ea80000000a00 */
[----:B------:R-:W3:Y:S04]  /*6e40*/  LDS.64 R14, [R20+0x800] ;  /* 0x00080000140e7984 */ /* 0x000ee80000000a00 */
[----:B------:R-:W4:Y:S04]  /*6e50*/  LDS.64 R16, [R20+0x1000] ;  /* 0x0010000014107984 */ /* 0x000f280000000a00 */
        /* <DEDUP_REMOVED lines=12> */
[----:B------:R-:W-:Y:S01]  /*6f20*/  STG.E desc[UR12][R8.64+-0x800], R45 ;  /* 0xfff8002d08007986 */ /* 0x000fe2000c10190c */
[----:B-1----:R-:W-:-:S03]  /*6f30*/  VIADD R20, R20, 0x8000 ;  /* 0x0000800014147836 */ /* 0x002fc60000000000 */
[----:B------:R0:W-:Y:S04]  /*6f40*/  STG.E desc[UR12][R6.64+-0x400], R10 ;  /* 0xfffc000a06007986 */ /* 0x0001e8000c10190c */
[----:B------:R1:W-:Y:S04]  /*6f50*/  STG.E desc[UR12][R8.64+-0x400], R11 ;  /* 0xfffc000b08007986 */ /* 0x0003e8000c10190c */
[----:B--2---:R2:W-:Y:S04]  /*6f60*/  STG.E desc[UR12][R6.64], R12 ;  /* 0x0000000c06007986 */ /* 0x0045e8000c10190c */
[----:B------:R4:W-:Y:S01]  /*6f70*/  STG.E desc[UR12][R8.64], R13 ;  /* 0x0000000d08007986 */ /* 0x0009e2000c10190c */
[----:B0-----:R-:W-:-:S03]  /*6f80*/  IADD3 R10, P3, PT, R8, 0x4000, RZ ;  /* 0x00004000080a7810 */ /* 0x001fc60007f7e0ff */
[----:B---3--:R-:W-:Y:S02]  /*6f90*/  STG.E desc[UR12][R6.64+0x400], R14 ;  /* 0x0004000e06007986 */ /* 0x008fe4000c10190c */
[----:B-1----:R-:W-:Y:S02]  /*6fa0*/  IMAD.X R11, RZ, RZ, R9, P3 ;  /* 0x000000ffff0b7224 */ /* 0x002fe400018e0609 */
[----:B------:R-:W-:Y:S01]  /*6fb0*/  STG.E desc[UR12][R8.64+0x400], R15 ;  /* 0x0004000f08007986 */ /* 0x000fe2000c10190c */
[----:B--2---:R-:W-:-:S03]  /*6fc0*/  IADD3 R12, P2, PT, R6, 0x4000, RZ ;  /* 0x00004000060c7810 */ /* 0x004fc60007f5e0ff */
[----:B----4-:R-:W-:Y:S02]  /*6fd0*/  STG.E desc[UR12][R6.64+0x800], R16 ;  /* 0x0008001006007986 */ /* 0x010fe4000c10190c */
[----:B------:R-:W-:Y:S02]  /*6fe0*/  IMAD.X R13, RZ, RZ, R7, P2 ;  /* 0x000000ffff0d7224 */ /* 0x000fe400010e0607 */
[----:B------:R-:W-:Y:S04]  /*6ff0*/  STG.E desc[UR12][R8.64+0x800], R17 ;  /* 0x0008001108007986 */ /* 0x000fe8000c10190c */
        /* <DEDUP_REMOVED lines=27> */
.L_x_1121:
[----:B------:R-:W-:Y:S05]  /*71b0*/  BSYNC.RECONVERGENT B1 ;  /* 0x0000000000017941 */ /* 0x000fea0003800200 */
.L_x_1120:
[----:B------:R-:W-:Y:S01]  /*71c0*/  IMAD.IADD R4, R21, 0x1, -R2 ;  /* 0x0000000115047824 */ /* 0x000fe200078e0a02 */
[----:B------:R-:W-:Y:S04]  /*71d0*/  BSSY.RECONVERGENT B1, `(.L_x_1123) ;  /* 0x0000026000017945 */ /* 0x000fe80003800200 */
[----:B------:R-:W-:-:S13]  /*71e0*/  ISETP.GT.AND P1, PT, R4, 0x400, PT ;  /* 0x000004000400780c */ /* 0x000fda0003f24270 */
[----:B------:R-:W-:Y:S05]  /*71f0*/  @!P1 BRA `(.L_x_1124) ;  /* 0x00000000008c9947 */ /* 0x000fea0003800000 */
[----:B------:R-:W0:Y:S01]  /*7200*/  LDS.64 R4, [R20+-0x1000] ;  /* 0xfff0000014047984 */ /* 0x000e220000000a00 */
[----:B------:R-:W-:Y:S01]  /*7210*/  PLOP3.LUT P0, PT, PT, PT, PT, 0x8, 0x80 ;  /* 0x000000000080781c */ /* 0x000fe20003f0e170 */
[----:B------:R-:W-:Y:S02]  /*7220*/  VIADD R2, R2, 0x800 ;  /* 0x0000080002027836 */ /* 0x000fe40000000000 */
[----:B------:R-:W1:Y:S04]  /*7230*/  LDS.64 R10, [R20+-0x800] ;  /* 0xfff80000140a7984 */ /* 0x000e680000000a00 */
[----:B------:R-:W2:Y:S04]  /*7240*/  LDS.64 R12, [R20] ;  /* 0x00000000140c7984 */ /* 0x000ea80000000a00 */
[----:B------:R-:W3:Y:S04]  /*7250*/  LDS.64 R14, [R20+0x800] ;  /* 0x00080000140e7984 */ /* 0x000ee80000000a00 */
[----:B------:R-:W4:Y:S04]  /*7260*/  LDS.64 R16, [R20+0x1000] ;  /* 0x0010000014107984 */ /* 0x000f280000000a00 */
[----:B------:R-:W5:Y:S04]  /*7270*/  LDS.64 R18, [R20+0x1800] ;  /* 0x0018000014127984 */ /* 0x000f680000000a00 */
[----:B------:R-:W5:Y:S04]  /*7280*/  LDS.64 R24, [R20+0x2000] ;  /* 0x0020000014187984 */ /* 0x000f680000000a00 */
[----:B------:R0:W5:Y:S02]  /*7290*/  LDS.64 R26, [R20+0x2800] ;  /* 0x00280000141a7984 */ /* 0x0001640000000a00 */
[----:B0-----:R-:W-:-:S02]  /*72a0*/  VIADD R20, R20, 0x4000 ;  /* 0x0000400014147836 */ /* 0x001fc40000000000 */
[----:B------:R0:W-:Y:S04]  /*72b0*/  STG.E desc[UR12][R6.64+-0x800], R4 ;  /* 0xfff8000406007986 */ /* 0x0001e8000c10190c */
[----:B------:R3:W-:Y:S04]  /*72c0*/  STG.E desc[UR12][R8.64+-0x800], R5 ;  /* 0xfff8000508007986 */ /* 0x0007e8000c10190c */
[----:B-1----:R1:W-:Y:S04]  /*72d0*/  STG.E desc[UR12][R6.64+-0x400], R10 ;  /* 0xfffc000a06007986 */ /* 0x0023e8000c10190c */
[----:B------:R4:W-:Y:S01]  /*72e0*/  STG.E desc[UR12][R8.64+-0x400], R11 ;  /* 0xfffc000b08007986 */ /* 0x0009e2000c10190c */
[----:B0-----:R-:W-:-:S03]  /*72f0*/  IADD3 R4, P2, PT, R8, 0x2000, RZ ;  /* 0x0000200008047810 */ /* 0x001fc60007f5e0ff */
[----:B--2---:R-:W-:Y:S02]  /*7300*/  STG.E desc[UR12][R6.64], R12 ;  /* 0x0000000c06007986 */ /* 0x004fe4000c10190c */
[----:B---3--:R-:W-:Y:S02]  /*7310*/  IMAD.X R5, RZ, RZ, R9, P2 ;  /* 0x000000ffff057224 */ /* 0x008fe400010e0609 */
[----:B------:R-:W-:Y:S01]  /*7320*/  STG.E desc[UR12][R8.64], R13 ;  /* 0x0000000d08007986 */ /* 0x000fe2000c10190c */
[----:B-1----:R-:W-:-:S03]  /*7330*/  IADD3 R10, P1, PT, R6, 0x2000, RZ ;  /* 0x00002000060a7810 */ /* 0x002fc60007f3e0ff */
[----:B------:R-:W-:Y:S02]  /*7340*/  STG.E desc[UR12][R6.64+0x400], R14 ;  /* 0x0004000e06007986 */ /* 0x000fe4000c10190c */
[----:B----4-:R-:W-:Y:S02]  /*7350*/  IMAD.X R11, RZ, RZ, R7, P1 ;  /* 0x000000ffff0b7224 */ /* 0x010fe400008e0607 */
[----:B------:R-:W-:Y:S04]  /*7360*/  STG.E desc[UR12][R8.64+0x400], R15 ;  /* 0x0004000f08007986 */ /* 0x000fe8000c10190c */
[----:B------:R-:W-:Y:S04]  /*7370*/  STG.E desc[UR12][R6.64+0x800], R16 ;  /* 0x0008001006007986 */ /* 0x000fe8000c10190c */
[----:B------:R-:W-:Y:S04]  /*7380*/  STG.E desc[UR12][R8.64+0x800], R17 ;  /* 0x0008001108007986 */ /* 0x000fe8000c10190c */
[----:B-----5:R-:W-:Y:S04]  /*7390*/  STG.E desc[UR12][R6.64+0xc00], R18 ;  /* 0x000c001206007986 */ /* 0x020fe8000c10190c */
        /* <DEDUP_REMOVED lines=9> */
.L_x_1124:
[----:B------:R-:W-:Y:S05]  /*7430*/  BSYNC.RECONVERGENT B1 ;  /* 0x0000000000017941 */ /* 0x000fea0003800200 */
.L_x_1123:
[----:B------:R-:W-:-:S13]  /*7440*/  ISETP.LT.OR P0, PT, R2, R21, P0 ;  /* 0x000000150200720c */ /* 0x000fda0000701670 */
[----:B------:R-:W-:Y:S05]  /*7450*/  @!P0 BRA `(.L_x_1116) ;  /* 0x0000000400348947 */ /* 0x000fea0003800000 */
[----:B------:R-:W0:Y:S04]  /*7460*/  LDS.64 R4, [R20+-0x1000] ;  /* 0xfff0000014047984 */ /* 0x000e280000000a00 */
[----:B------:R-:W1:Y:S04]  /*7470*/  LDS.64 R10, [R20+-0x800] ;  /* 0xfff80000140a7984 */ /* 0x000e680000000a00 */
[----:B------:R-:W2:Y:S04]  /*7480*/  LDS.64 R12, [R20] ;  /* 0x00000000140c7984 */ /* 0x000ea80000000a00 */
[----:B------:R-:W3:Y:S04]  /*7490*/  LDS.64 R14, [R20+0x800] ;  /* 0x00080000140e7984 */ /* 0x000ee80000000a00 */
        /* <DEDUP_REMOVED lines=8> */
[----:B------:R-:W-:Y:S05]  /*7520*/  BRA `(.L_x_1116) ;  /* 0x0000000400007947 */ /* 0x000fea0003800000 */
.L_x_1115:
[----:B------:R-:W0:Y:S01]  /*7530*/  LDC.64 R56, c[0x0][0x390] ;  /* 0x0000e400ff387b82 */ /* 0x000e220000000a00 */
[----:B------:R-:W-:Y:S01]  /*7540*/  IMAD.MOV.U32 R53, RZ, RZ, 0x9 ;  /* 0x00000009ff357424 */ /* 0x000fe200078e00ff */
[----:B------:R-:W-:-:S03]  /*7550*/  ISETP.NE.AND P5, PT, R6, R24, PT ;  /* 0x000000180600720c */ /* 0x000fc60003fa5270 */
[----:B------:R-:W-:-:S03]  /*7560*/  IMAD R47, R0, R53, 0x1 ;  /* 0x00000001002f7424 */ /* 0x000fc600078e0235 */
[----:B------:R-:W1:Y:S02]  /*7570*/  LDC.64 R54, c[0x0][0x398] ;  /* 0x0000e600ff367b82 */ /* 0x000e640000000a00 */
[----:B------:R-:W-:-:S06]  /*7580*/  ISETP.NE.AND P5, PT, R47, R38, !P5 ;  /* 0x000000262f00720c */ /* 0x000fcc0006fa5270 */
[----:B------:R-:W2:Y:S01]  /*7590*/  LDC.64 R40, c[0x0][0x390] ;  /* 0x0000e400ff287b82 */ /* 0x000ea20000000a00 */
[----:B0-----:R-:W-:-:S07]  /*75a0*/  @P6 IMAD.WIDE R56, R19, 0x4, R56 ;  /* 0x0000000413386825 */ /* 0x001fce00078e0238 */
[----:B------:R-:W0:Y:S01]  /*75b0*/  LDC.64 R44, c[0x0][0x398] ;  /* 0x0000e600ff2c7b82 */ /* 0x000e220000000a00 */
[----:B------:R-:W-:Y:S01]  /*75c0*/  @P6 STG.E desc[UR12][R56.64], R4 ;  /* 0x0000000438006986 */ /* 0x000fe2000c10190c */
[----:B-1----:R-:W-:-:S06]  /*75d0*/  @P6 IMAD.WIDE R54, R19, 0x4, R54 ;  /* 0x0000000413366825 */ /* 0x002fcc00078e0236 */
[----:B------:R-:W1:Y:S01]  /*75e0*/  LDC.64 R50, c[0x0][0x398] ;  /* 0x0000e600ff327b82 */ /* 0x000e620000000a00 */
[----:B------:R-:W-:Y:S01]  /*75f0*/  @P6 STG.E desc[UR12][R54.64], R5 ;  /* 0x0000000536006986 */ /* 0x000fe2000c10190c */
[----:B--2---:R-:W-:-:S06]  /*7600*/  @!P5 IMAD.WIDE R40, R43, 0x4, R40 ;  /* 0x000000042b28d825 */ /* 0x004fcc00078e0228 */
[----:B------:R-:W2:Y:S01]  /*7610*/  LDC.64 R18, c[0x0][0x390] ;  /* 0x0000e400ff127b82 */ /* 0x000ea20000000a00 */
[----:B------:R3:W-:Y:S07]  /*7620*/  @!P5 STG.E desc[UR12][R40.64], R6 ;  /* 0x000000062800d986 */ /* 0x0007ee000c10190c */
[----:B------:R-:W4:Y:S01]  /*7630*/  LDC.64 R48, c[0x0][0x390] ;  /* 0x0000e400ff307b82 */ /* 0x000f220000000a00 */
[----:B0-----:R-:W-:-:S05]  /*7640*/  @!P5 IMAD.WIDE R44, R43, 0x4, R44 ;  /* 0x000000042b2cd825 */ /* 0x001fca00078e022c */
[----:B------:R0:W-:Y:S02]  /*7650*/  @!P5 STG.E desc[UR12][R44.64], R7 ;  /* 0x000000072c00d986 */ /* 0x0001e4000c10190c */
[----:B------:R-:W5:Y:S01]  /*7660*/  LDC.64 R46, c[0x0][0x398] ;  /* 0x0000e600ff2e7b82 */ /* 0x000f620000000a00 */
[----:B-1----:R-:W-:-:S04]  /*7670*/  @P0 IMAD.WIDE R58, R17, 0x4, R50 ;  /* 0x00000004113a0825 */ /* 0x002fc800078e0232 */
[CC--:B---3--:R-:W-:Y:S02]  /*7680*/  IMAD R41, R0.reuse, R53.reuse, 0x4 ;  /* 0x0000000400297424 */ /* 0x0c8fe400078e0235 */
[----:B------:R-:W-:Y:S01]  /*7690*/  IMAD R53, R0, R53, 0x8 ;  /* 0x0000000800357424 */ /* 0x000fe200078e0235 */
[----:B------:R-:W1:Y:S01]  /*76a0*/  LDC.64 R4, c[0x0][0x398] ;  /* 0x0000e600ff047b82 */ /* 0x000e620000000a00 */
[----:B--2---:R-:W-:-:S05]  /*76b0*/  @P0 IMAD.WIDE R56, R17, 0x4, R18 ;  /* 0x0000000411380825 */ /* 0x004fca00078e0212 */
[----:B------:R-:W-:Y:S02]  /*76c0*/  @P0 STG.E desc[UR12][R56.64], R24 ;  /* 0x0000001838000986 */ /* 0x000fe4000c10190c */
[----:B------:R-:W2:Y:S01]  /*76d0*/  LDC.64 R18, c[0x0][0x390] ;  /* 0x0000e400ff127b82 */ /* 0x000ea20000000a00 */
[----:B----4-:R-:W-:Y:S01]  /*76e0*/  @P1 IMAD.WIDE R50, R15, 0x4, R48 ;  /* 0x000000040f321825 */ /* 0x010fe200078e0230 */
[----:B------:R3:W-:Y:S01]  /*76f0*/  @P0 STG.E desc[UR12][R58.64], R25 ;  /* 0x000000193a000986 */ /* 0x0007e2000c10190c */
[----:B------:R-:W-:-:S03]  /*7700*/  ISETP.NE.AND P0, PT, R28, R30, PT ;  /* 0x0000001e1c00720c */ /* 0x000fc60003f05270 */
[----:B------:R4:W-:Y:S01]  /*7710*/  @P1 STG.E desc[UR12][R50.64], R26 ;  /* 0x0000001a32001986 */ /* 0x0009e2000c10190c */
[----:B------:R-:W-:Y:S01]  /*7720*/  ISETP.NE.AND P0, PT, R41, R38, !P0 ;  /* 0x000000262900720c */ /* 0x000fe20004705270 */
[----:B-----5:R-:W-:Y:S01]  /*7730*/  @P1 IMAD.WIDE R54, R15, 0x4, R46 ;  /* 0x000000040f361825 */ /* 0x020fe200078e022e */
[----:B------:R-:W5:Y:S04]  /*7740*/  LDC.64 R16, c[0x0][0x390] ;  /* 0x0000e400ff107b82 */ /* 0x000f680000000a00 */
[----:B------:R4:W-:Y:S01]  /*7750*/  @P1 STG.E desc[UR12][R54.64], R27 ;  /* 0x0000001b36001986 */ /* 0x0009e2000c10190c */
[----:B------:R-:W-:-:S03]  /*7760*/  ISETP.NE.AND P1, PT, R36, R3, PT ;  /* 0x000000032400720c */ /* 0x000fc60003f25270 */
[----:B------:R-:W3:Y:S01]  /*7770*/  LDC.64 R14, c[0x0][0x398] ;  /* 0x0000e600ff0e7b82 */ /* 0x000ee20000000a00 */
[----:B------:R-:W-:Y:S02]  /*7780*/  ISETP.NE.AND P1, PT, R53, R38, !P1 ;  /* 0x000000263500720c */ /* 0x000fe40004f25270 */
[----:B-1----:R-:W-:-:S04]  /*7790*/  @!P0 IMAD.WIDE R4, R11, 0x4, R4 ;  /* 0x000000040b048825 */ /* 0x002fc800078e0204 */
[----:B--2---:R-:W-:Y:S01]  /*77a0*/  @!P0 IMAD.WIDE R18, R11, 0x4, R18 ;  /* 0x000000040b128825 */ /* 0x004fe200078e0212 */
[----:B0-----:R-:W0:Y:S04]  /*77b0*/  LDC.64 R6, c[0x0][0x390] ;  /* 0x0000e400ff067b82 */ /* 0x001e280000000a00 */
[----:B------:R4:W-:Y:S04]  /*77c0*/  @!P0 STG.E desc[UR12][R18.64], R28 ;  /* 0x0000001c12008986 */ /* 0x0009e8000c10190c */
[----:B------:R-:W1:Y:S01]  /*77d0*/  LDC.64 R48, c[0x0][0x398] ;  /* 0x0000e600ff307b82 */ /* 0x000e620000000a00 */
[C---:B-----5:R-:W-:Y:S01]  /*77e0*/  @P2 IMAD.WIDE R16, R9.reuse, 0x4, R16 ;  /* 0x0000000409102825 */ /* 0x060fe200078e0210 */
[----:B------:R4:W-:Y:S04]  /*77f0*/  @!P0 STG.E desc[UR12][R4.64], R29 ;  /* 0x0000001d04008986 */ /* 0x0009e8000c10190c */
[----:B------:R4:W-:Y:S02]  /*7800*/  @P2 STG.E desc[UR12][R16.64], R30 ;  /* 0x0000001e10002986 */ /* 0x0009e4000c10190c */
[----:B------:R-:W2:Y:S01]  /*7810*/  LDC.64 R46, c[0x0][0x390] ;  /* 0x0000e400ff2e7b82 */ /* 0x000ea20000000a00 */
[----:B---3--:R-:W-:-:S05]  /*7820*/  @P2 IMAD.WIDE R14, R9, 0x4, R14 ;  /* 0x00000004090e2825 */ /* 0x008fca00078e020e */
[----:B------:R4:W-:Y:S02]  /*7830*/  @P2 STG.E desc[UR12][R14.64], R31 ;  /* 0x0000001f0e002986 */ /* 0x0009e4000c10190c */
[----:B------:R-:W3:Y:S01]  /*7840*/  LDC.64 R44, c[0x0][0x398] ;  /* 0x0000e600ff2c7b82 */ /* 0x000ee20000000a00 */
[----:B0-----:R-:W-:-:S05]  /*7850*/  @P3 IMAD.WIDE R6, R13, 0x4, R6 ;  /* 0x000000040d063825 */ /* 0x001fca00078e0206 */
[----:B------:R4:W-:Y:S02]  /*7860*/  @P3 STG.E desc[UR12][R6.64], R32 ;  /* 0x0000002006003986 */ /* 0x0009e4000c10190c */
[----:B------:R-:W0:Y:S01]  /*7870*/  LDC.64 R40, c[0x0][0x390] ;  /* 0x0000e400ff287b82 */ /* 0x000e220000000a00 */
[----:B-1----:R-:W-:-:S05]  /*7880*/  @P3 IMAD.WIDE R48, R13, 0x4, R48 ;  /* 0x000000040d303825 */ /* 0x002fca00078e0230 */
[----:B------:R4:W-:Y:S02]  /*7890*/  @P3 STG.E desc[UR12][R48.64], R33 ;  /* 0x0000002130003986 */ /* 0x0009e4000c10190c */
[----:B------:R-:W1:Y:S01]  /*78a0*/  LDC.64 R24, c[0x0][0x398] ;  /* 0x0000e600ff187b82 */ /* 0x000e620000000a00 */
[----:B--2---:R-:W-:-:S05]  /*78b0*/  @P4 IMAD.WIDE R46, R39, 0x4, R46 ;  /* 0x00000004272e4825 */ /* 0x004fca00078e022e */
[----:B------:R4:W-:Y:S01]  /*78c0*/  @P4 STG.E desc[UR12][R46.64], R34 ;  /* 0x000000222e004986 */ /* 0x0009e2000c10190c */
[----:B---3--:R-:W-:-:S05]  /*78d0*/  @P4 IMAD.WIDE R44, R39, 0x4, R44 ;  /* 0x00000004272c4825 */ /* 0x008fca00078e022c */
[----:B------:R4:W-:Y:S01]  /*78e0*/  @P4 STG.E desc[UR12][R44.64], R35 ;  /* 0x000000232c004986 */ /* 0x0009e2000c10190c */
[----:B0-----:R-:W-:-:S05]  /*78f0*/  @!P1 IMAD.WIDE R40, R42, 0x4, R40 ;  /* 0x000000042a289825 */ /* 0x001fca00078e0228 */
[----:B------:R4:W-:Y:S01]  /*7900*/  @!P1 STG.E desc[UR12][R40.64], R36 ;  /* 0x0000002428009986 */ /* 0x0009e2000c10190c */
[----:B-1----:R-:W-:-:S05]  /*7910*/  @!P1 IMAD.WIDE R24, R42, 0x4, R24 ;  /* 0x000000042a189825 */ /* 0x002fca00078e0218 */
[----:B------:R4:W-:Y:S02]  /*7920*/  @!P1 STG.E desc[UR12][R24.64], R37 ;  /* 0x0000002518009986 */ /* 0x0009e4000c10190c */
.L_x_1116:
[----:B------:R-:W-:Y:S05]  /*7930*/  BSYNC.RECONVERGENT B0 ;  /* 0x0000000000007941 */ /* 0x000fea0003800200 */
.L_x_1114:
[----:B------:R-:W-:-:S13]  /*7940*/  ISETP.NE.AND P0, PT, R0, 0xff, PT ;  /* 0x000000ff0000780c */ /* 0x000fda0003f05270 */
[----:B------:R-:W-:Y:S05]  /*7950*/  @P0 EXIT ;  /* 0x000000000000094d */ /* 0x000fea0003800000 */
[----:B0---4-:R-:W0:Y:S01]  /*7960*/  LDC.64 R4, c[0x0][0x390] ;  /* 0x0000e400ff047b82 */ /* 0x011e220000000a00 */
[----:B------:R-:W-:-:S07]  /*7970*/  ISETP.NE.AND P0, PT, R38, 0x900, PT ;  /* 0x000009002600780c */ /* 0x000fce0003f05270 */
[----:B------:R-:W1:Y:S08]  /*7980*/  LDC.64 R6, c[0x0][0x398] ;  /* 0x0000e600ff067b82 */ /* 0x000e700000000a00 */
[----:B------:R-:W2:Y:S01]  /*7990*/  LDC.64 R8, c[0x0][0x3a0] ;  /* 0x0000e800ff087b82 */ /* 0x000ea20000000a00 */
[----:B0-----:R-:W-:-:S05]  /*79a0*/  @!P0 IMAD.WIDE R4, R21, 0x4, R4 ;  /* 0x0000000415048825 */ /* 0x001fca00078e0204 */
[----:B------:R-:W-:Y:S01]  /*79b0*/  @!P0 STG.E desc[UR12][R4.64], R3 ;  /* 0x0000000304008986 */ /* 0x000fe2000c10190c */
[----:B-1----:R-:W-:-:S04]  /*79c0*/  @!P0 IMAD.WIDE R6, R21, 0x4, R6 ;  /* 0x0000000415068825 */ /* 0x002fc800078e0206 */
[----:B------:R-:W-:Y:S01]  /*79d0*/  @!P0 VIADD R21, R21, 0x1 ;  /* 0x0000000115158836 */ /* 0x000fe20000000000 */
[----:B------:R-:W-:Y:S04]  /*79e0*/  @!P0 STG.E desc[UR12][R6.64], R23 ;  /* 0x0000001706008986 */ /* 0x000fe8000c10190c */
[----:B--2---:R-:W-:Y:S01]  /*79f0*/  STG.E desc[UR12][R8.64], R21 ;  /* 0x0000001508007986 */ /* 0x004fe2000c10190c */
[----:B------:R-:W-:Y:S05]  /*7a00*/  EXIT ;  /* 0x000000000000794d */ /* 0x000fea0003800000 */
.L_x_1113:
        /* <DEDUP_REMOVED lines=13> */
[----:B------:R-:W-:Y:S01]  /*7ae0*/  VIADD R9, R17, 0x20 ;  /* 0x0000002011097836 */ /* 0x000fe20000000000 */
[-C--:B------:R-:W-:Y:S01]  /*7af0*/  ISETP.GE.U32.AND P2, PT, R19, R38.reuse, PT ;  /* 0x000000261300720c */ /* 0x080fe20003f46070 */
[----:B------:R-:W-:Y:S01]  /*7b00*/  IMAD.SHL.U32 R19, R17, 0x4, RZ ;  /* 0x0000000411137824 */ /* 0x000fe200078e00ff */
[-C--:B------:R-:W-:Y:S01]  /*7b10*/  ISETP.GE.U32.AND P1, PT, R11, R38.reuse, PT ;  /* 0x000000260b00720c */ /* 0x080fe20003f26070 */
[----:B------:R-:W-:Y:S01]  /*7b20*/  VIADD R11, R17, 0xa0 ;  /* 0x000000a0110b7836 */ /* 0x000fe20000000000 */
[----:B------:R-:W-:Y:S01]  /*7b30*/  ISETP.GE.U32.AND P0, PT, R9, R38, PT ;  /* 0x000000260900720c */ /* 0x000fe20003f06070 */
[----:B------:R-:W-:Y:S01]  /*7b40*/  VIADD R21, R17, 0x80 ;  /* 0x0000008011157836 */ /* 0x000fe20000000000 */
[----:B------:R-:W-:-:S02]  /*7b50*/  IADD3 R10, P5, PT, R2, R19, RZ ;  /* 0x00000013020a7210 */ /* 0x000fc40007fbe0ff */
[-C--:B------:R-:W-:Y:S01]  /*7b60*/  ISETP.GE.U32.AND P4, PT, R11, R38.reuse, PT ;  /* 0x000000260b00720c */ /* 0x080fe20003f86070 */
[----:B------:R-:W-:Y:S01]  /*7b70*/  @!P6 IMAD.IADD R9, R4, 0x1, R17 ;  /* 0x000000010409e824 */ /* 0x000fe200078e0211 */
[----:B------:R-:W-:Y:S01]  /*7b80*/  ISETP.GE.U32.AND P3, PT, R21, R38, PT ;  /* 0x000000261500720c */ /* 0x000fe20003f66070 */
[----:B------:R-:W-:Y:S01]  /*7b90*/  IMAD.X R11, RZ, RZ, R3, P5 ;  /* 0x000000ffff0b7224 */ /* 0x000fe200028e0603 */
[----:B0-----:R-:W-:Y:S01]  /*7ba0*/  IADD3 R6, P5, PT, R19, R6, RZ ;  /* 0x0000000613067210 */ /* 0x001fe20007fbe0ff */
[----:B------:R-:W-:-:S04]  /*7bb0*/  @!P6 IMAD.WIDE.U32 R14, R9, 0x4, R14 ;  /* 0x00000004090ee825 */ /* 0x000fc800078e000e */
[----:B------:R-:W-:Y:S02]  /*7bc0*/  @!P6 IMAD.IADD R21, R4, 0x1, R17 ;  /* 0x000000010415e824 */ /* 0x000fe400078e0211 */
[----:B------:R-:W-:Y:S02]  /*7bd0*/  VIADD R23, R17, 0xe0 ;  /* 0x000000e011177836 */ /* 0x000fe40000000000 */
[----:B------:R-:W-:-:S04]  /*7be0*/  @!P6 IMAD.WIDE.U32 R12, R21, 0x4, R12 ;  /* 0x00000004150ce825 */ /* 0x000fc800078e000c */
[C---:B------:R-:W-:Y:S02]  /*7bf0*/  VIADD R21, R17.reuse, 0xc0 ;  /* 0x000000c011157836 */ /* 0x040fe40000000000 */
[----:B------:R-:W-:Y:S02]  /*7c00*/  IMAD.X R7, RZ, RZ, R7, P5 ;  /* 0x000000ffff077224 */ /* 0x000fe400028e0607 */
[----:B------:R-:W-:Y:S01]  /*7c10*/  VIADD R17, R17, 0x100 ;  /* 0x0000010011117836 */ /* 0x000fe20000000000 */
[----:B------:R-:W-:Y:S01]  /*7c20*/  ISETP.GE.U32.AND P5, PT, R23, R38, PT ;  /* 0x000000261700720c */ /* 0x000fe20003fa6070 */
[----:B------:R-:W-:Y:S02]  /*7c30*/  IMAD.MOV.U32 R34, RZ, RZ, RZ ;  /* 0x000000ffff227224 */ /* 0x000fe400078e00ff */
[----:B--2---:R-:W-:Y:S02]  /*7c40*/  IMAD.MOV.U32 R9, RZ, RZ, R8 ;  /* 0x000000ffff097224 */ /* 0x004fe400078e0008 */
[----:B------:R0:W2:Y:S02]  /*7c50*/  @!P6 LDG.E.CONSTANT R8, desc[UR12][R14.64] ;  /* 0x0000000c0e08e981 */ /* 0x0000a4000c1e9900 */
[----:B------:R-:W-:-:S02]  /*7c60*/  IMAD.MOV.U32 R4, RZ, RZ, R9 ;  /* 0x000000ffff047224 */ /* 0x000fc400078e0009 */
        /* <DEDUP_REMOVED lines=8> */
[--C-:B-1----:R-:W-:Y:S02]  /*7cf0*/  IMAD.MOV.U32 R12, RZ, RZ, R9.reuse ;  /* 0x000000ffff0c7224 */ /* 0x102fe400078e0009 */
        /* <DEDUP_REMOVED lines=23> */
[----:B------:R-:W5:Y:S01]  /*7e70*/  @!P0 LDG.E.CONSTANT R16, desc[UR12][R6.64+0x400] ;  /* 0x0004000c06108981 */ /* 0x000f62000c1e9900 */
[----:B------:R-:W-:-:S13]  /*7e80*/  ISETP.NE.AND P4, PT, R0, RZ, PT ;  /* 0x000000ff0000720c */ /* 0x000fda0003f85270 */
[----:B------:R1:W5:Y:S01]  /*7e90*/  @!P4 LDG.E.CONSTANT R34, desc[UR12][R2.64+-0x4] ;  /* 0xfffffc0c0222c981 */ /* 0x000362000c1e9900 */
[----:B------:R-:W0:Y:S01]  /*7ea0*/  S2R R42, SR_LANEID ;  /* 0x00000000002a7919 */ /* 0x000e220000000000 */
[----:B------:R-:W1:Y:S01]  /*7eb0*/  S2UR UR5, SR_CgaCtaId ;  /* 0x00000000000579c3 */ /* 0x000e620000008800 */
[----:B------:R-:W-:Y:S01]  /*7ec0*/  SHF.R.U32.HI R43, RZ, 0x5, R0 ;  /* 0x00000005ff2b7819 */ /* 0x000fe20000011600 */
[----:B------:R-:W-:Y:S02]  /*7ed0*/  UMOV UR4, 0x400 ;  /* 0x0000040000047882 */ /* 0x000fe40000000000 */
[----:B-1----:R-:W-:Y:S02]  /*7ee0*/  ULEA UR4, UR5, UR4, 0x18 ;  /* 0x0000000405047291 */ /* 0x002fe4000f8ec0ff */
[----:B0-----:R-:W-:-:S05]  /*7ef0*/  IMAD R10, R43, 0x120, R42 ;  /* 0x000001202b0a7824 */ /* 0x001fca00078e022a */
[----:B------:R-:W-:-:S05]  /*7f00*/  LEA R27, R10, UR4, 0x2 ;  /* 0x000000040a1b7c11 */ /* 0x000fca000f8e10ff */
[----:B------:R-:W-:Y:S01]  /*7f10*/  IMAD R26, R42, 0x20, R27 ;  /* 0x000000202a1a7824 */ /* 0x000fe200078e021b */
[C---:B------:R-:W-:Y:S02]  /*7f20*/  LEA R28, R0.reuse, UR4, 0x2 ;  /* 0x00000004001c7c11 */ /* 0x040fe4000f8e10ff */
[----:B------:R-:W-:Y:S01]  /*7f30*/  ISETP.NE.AND P0, PT, R0, RZ, PT ;  /* 0x000000ff0000720c */ /* 0x000fe20003f05270 */
        /* <DEDUP_REMOVED lines=30> */
[----:B------:R-:W3:Y:S04]  /*8120*/  LDS R3, [R26] ;  /* 0x000000001a037984 */ /* 0x000ee80000000800 */
[----:B------:R-:W4:Y:S04]  /*8130*/  LDS R5, [R26+0x4] ;  /* 0x000004001a057984 */ /* 0x000f280000000800 */
[----:B------:R-:W5:Y:S04]  /*8140*/  LDS R7, [R26+0x8] ;  /* 0x000008001a077984 */ /* 0x000f680000000800 */
[----:B------:R-:W5:Y:S04]  /*8150*/  LDS R9, [R26+0xc] ;  /* 0x00000c001a097984 */ /* 0x000f680000000800 */
        /* <DEDUP_REMOVED lines=8> */
[----:B------:R-:W-:Y:S01]  /*81e0*/  IMAD R17, R0, 0x9, RZ ;  /* 0x0000000900117824 */ /* 0x000fe200078e02ff */
[----:B-1----:R-:W-:-:S03]  /*81f0*/  ISETP.NE.AND P2, PT, R2, R4, PT ;  /* 0x000000040200720c */ /* 0x002fc60003f45270 */
[----:B--2---:R-:W-:-:S05]  /*8200*/  VIADD R19, R17, 0x1 ;  /* 0x0000000111137836 */ /* 0x004fca0000000000 */
[----:B------:R-:W-:Y:S01]  /*8210*/  ISETP.EQ.OR P2, PT, R19, R38, P2 ;  /* 0x000000261300720c */ /* 0x000fe20001742670 */
[----:B------:R-:W0:Y:S03]  /*8220*/  @P0 LDS R34, [R28+0x478] ;  /* 0x000478001c220984 */ /* 0x000e260000000800 */
[----:B---3--:R-:W-:Y:S01]  /*8230*/  SEL R18, R3, RZ, !P2 ;  /* 0x000000ff03127207 */ /* 0x008fe20005000000 */
[----:B------:R-:W-:Y:S01]  /*8240*/  VIADD R19, R17, 0x2 ;  /* 0x0000000211137836 */ /* 0x000fe20000000000 */
[----:B------:R-:W-:-:S03]  /*8250*/  ISETP.NE.AND P1, PT, R4, R6, PT ;  /* 0x000000060400720c */ /* 0x000fc60003f25270 */
[----:B----4-:R-:W-:Y:S01]  /*8260*/  IMAD.IADD R18, R5, 0x1, R18 ;  /* 0x0000000105127824 */ /* 0x010fe200078e0212 */
[----:B------:R-:W-:Y:S01]  /*8270*/  ISETP.EQ.OR P1, PT, R19, R38, P1 ;  /* 0x000000261300720c */ /* 0x000fe20000f22670 */
[----:B------:R-:W-:Y:S01]  /*8280*/  VIADD R19, R17, 0x3 ;  /* 0x0000000311137836 */ /* 0x000fe20000000000 */
[----:B------:R-:W-:Y:S02]  /*8290*/  ISETP.NE.AND P6, PT, R6, R8, PT ;  /* 0x000000080600720c */ /* 0x000fe40003fc5270 */
[----:B------:R-:W-:Y:S02]  /*82a0*/  SEL R18, R18, RZ, !P1 ;  /* 0x000000ff12127207 */ /* 0x000fe40004800000 */
[----:B------:R-:W-:-:S03]  /*82b0*/  ISETP.EQ.OR P6, PT, R19, R38, P6 ;  /* 0x000000261300720c */ /* 0x000fc600037c2670 */
[----:B-----5:R-:W-:Y:S01]  /*82c0*/  IMAD.IADD R18, R7, 0x1, R18 ;  /* 0x0000000107127824 */ /* 0x020fe200078e0212 */
        /* <DEDUP_REMOVED lines=8> */
[----:B0-----:R-:W-:-:S04]  /*8350*/  ISETP.NE.AND P0, PT, R34, R2, PT ;  /* 0x000000022200720c */ /* 0x001fc80003f05270 */
[-C--:B------:R-:W-:Y:S01]  /*8360*/  ISETP.EQ.OR P0, PT, R17, R38.reuse, P0 ;  /* 0x000000261100720c */ /* 0x080fe20000702670 */
[----:B------:R-:W-:Y:S01]  /*8370*/  IMAD.IADD R18, R11, 0x1, R18 ;  /* 0x000000010b127824 */ /* 0x000fe200078e0212 */
[----:B------:R-:W-:Y:S02]  /*8380*/  ISETP.EQ.OR P3, PT, R19, R38, P3 ;  /* 0x000000261300720c */ /* 0x000fe40001f62670 */
[----:B------:R-:W-:Y:S01]  /*8390*/  SEL R20, RZ, 0x1, !P0 ;  /* 0x00000001ff147807 */ /* 0x000fe20004000000 */
[----:B------:R-:W-:Y:S01]  /*83a0*/  IMAD.MOV.U32 R21, RZ, RZ, 0x2 ;  /* 0x00000002ff157424 */ /* 0x000fe200078e00ff */
[----:B------:R-:W-:Y:S01]  /*83b0*/  SEL R18, R18, RZ, !P3 ;  /* 0x000000ff12127207 */ /* 0x000fe20005800000 */
[----:B------:R-:W-:-:S06]  /*83c0*/  VIADD R19, R17, 0x6 ;  /* 0x0000000611137836 */ /* 0x000fcc0000000000 */
[----:B------:R-:W-:Y:S01]  /*83d0*/  @!P0 IMAD.MOV R21, RZ, RZ, 0x1 ;  /* 0x00000001ff158424 */ /* 0x000fe200078e02ff */
[----:B------:R-:W-:Y:S01]  /*83e0*/  ISETP.NE.AND P0, PT, R12, R14, PT ;  /* 0x0000000e0c00720c */ /* 0x000fe20003f05270 */
[----:B------:R-:W-:Y:S02]  /*83f0*/  @!P2 IMAD.MOV R21, RZ, RZ, R20 ;  /* 0x000000ffff15a224 */ /* 0x000fe400078e0214 */
[----:B------:R-:W-:Y:S01]  /*8400*/  IMAD.IADD R18, R13, 0x1, R18 ;  /* 0x000000010d127824 */ /* 0x000fe200078e0212 */
[----:B------:R-:W-:Y:S01]  /*8410*/  ISETP.EQ.OR P0, PT, R19, R38, P0 ;  /* 0x000000261300720c */ /* 0x000fe20000702670 */
[----:B------:R-:W-:Y:S02]  /*8420*/  VIADD R20, R21, 0x1 ;  /* 0x0000000115147836 */ /* 0x000fe40000000000 */
[----:B------:R-:W-:Y:S01]  /*8430*/  @!P1 IMAD.MOV R20, RZ, RZ, R21 ;  /* 0x000000ffff149224 */ /* 0x000fe200078e0215 */
[----:B------:R-:W-:Y:S01]  /*8440*/  SEL R18, R18, RZ, !P0 ;  /* 0x000000ff12127207 */ /* 0x000fe20004000000 */
[----:B------:R-:W-:-:S02]  /*8450*/  VIADD R19, R17, 0x7 ;  /* 0x0000000711137836 */ /* 0x000fc40000000000 */
[----:B------:R-:W-:Y:S02]  /*8460*/  VIADD R21, R20, 0x1 ;  /* 0x0000000114157836 */ /* 0x000fe40000000000 */
[----:B------:R-:W-:Y:S01]  /*8470*/  @!P6 IMAD.MOV R21, RZ, RZ, R20 ;  /* 0x000000ffff15e224 */ /* 0x000fe200078e0214 */
[----:B------:R-:W-:Y:S01]  /*8480*/  ISETP.NE.AND P6, PT, R14, R32, PT ;  /* 0x000000200e00720c */ /* 0x000fe20003fc5270 */
[----:B------:R-:W-:-:S03]  /*8490*/  IMAD.IADD R18, R15, 0x1, R18 ;  /* 0x000000010f127824 */ /* 0x000fc600078e0212 */
[----:B------:R-:W-:Y:S01]  /*84a0*/  ISETP.EQ.OR P6, PT, R19, R38, P6 ;  /* 0x000000261300720c */ /* 0x000fe200037c2670 */
[----:B------:R-:W-:Y:S02]  /*84b0*/  VIADD R20, R21, 0x1 ;  /* 0x0000000115147836 */ /* 0x000fe40000000000 */
[----:B------:R-:W-:Y:S01]  /*84c0*/  @!P5 IMAD.MOV R20, RZ, RZ, R21 ;  /* 0x000000ffff14d224 */ /* 0x000fe200078e0215 */
[----:B------:R-:W-:Y:S01]  /*84d0*/  SEL R18, R18, RZ, !P6 ;  /* 0x000000ff12127207 */ /* 0x000fe20007000000 */
[----:B------:R-:W-:Y:S01]  /*84e0*/  VIADD R17, R17, 0x8 ;  /* 0x0000000811117836 */ /* 0x000fe20000000000 */
[----:B------:R-:W-:-:S03]  /*84f0*/  ISETP.NE.AND P5, PT, R32, R37, PT ;  /* 0x000000252000720c */ /* 0x000fc60003fa5270 */
[----:B------:R-:W-:Y:S01]  /*8500*/  IMAD.IADD R18, R33, 0x1, R18 ;  /* 0x0000000121127824 */ /* 0x000fe200078e0212 */
[----:B------:R-:W-:Y:S01]  /*8510*/  ISETP.EQ.OR P5, PT, R17, R38, P5 ;  /* 0x000000261100720c */ /* 0x000fe20002fa2670 */
[----:B------:R-:W-:-:S03]  /*8520*/  VIADD R19, R20, 0x1 ;  /* 0x0000000114137836 */ /* 0x000fc60000000000 */
[----:B------:R-:W-:Y:S01]  /*8530*/  SEL R17, R18, RZ, !P5 ;  /* 0x000000ff12117207 */ /* 0x000fe20006800000 */
[----:B------:R-:W-:-:S04]  /*8540*/  @!P3 IMAD.MOV R19, RZ, RZ, R20 ;  /* 0x000000ffff13b224 */ /* 0x000fc800078e0214 */
[----:B------:R-:W-:Y:S02]  /*8550*/  IMAD.IADD R17, R16, 0x1, R17 ;  /* 0x0000000110117824 */ /* 0x000fe400078e0211 */
[----:B------:R-:W-:Y:S02]  /*8560*/  VIADD R18, R19, 0x1 ;  /* 0x0000000113127836 */ /* 0x000fe40000000000 */
[----:B------:R-:W-:Y:S02]  /*8570*/  @!P0 IMAD.MOV R18, RZ, RZ, R19 ;  /* 0x000000ffff128224 */ /* 0x000fe400078e0213 */
[----:B------:R-:W0:Y:S02]  /*8580*/  SHFL.UP PT, R19, R17, 0x1, RZ ;  /* 0x0420000011137989 */ /* 0x000e2400000e00ff */
[----:B------:R-:W-:Y:S02]  /*8590*/  VIADD R36, R18, 0x1 ;  /* 0x0000000112247836 */ /* 0x000fe40000000000 */
[----:B------:R-:W-:-:S04]  /*85a0*/  @!P6 IMAD.MOV R36, RZ, RZ, R18 ;  /* 0x000000ffff24e224 */ /* 0x000fc800078e0212 */
[----:B------:R-:W-:Y:S02]  /*85b0*/  VIADD R16, R36, 0x1 ;  /* 0x0000000124107836 */ /* 0x000fe40000000000 */
[----:B------:R-:W-:-:S05]  /*85c0*/  @!P5 IMAD.MOV R16, RZ, RZ, R36 ;  /* 0x000000ffff10d224 */ /* 0x000fca00078e0224 */
[----:B------:R-:W1:Y:S01]  /*85d0*/  SHFL.UP PT, R18, R16, 0x1, RZ ;  /* 0x0420000010127989 */ /* 0x000e6200000e00ff */
[----:B------:R-:W-:Y:S02]  /*85e0*/  ISETP.NE.AND P3, PT, R16, RZ, PT ;  /* 0x000000ff1000720c */ /* 0x000fe40003f65270 */
[----:B------:R-:W-:Y:S02]  /*85f0*/  ISETP.GE.AND P5, PT, R42, 0x1, PT ;  /* 0x000000012a00780c */ /* 0x000fe40003fa6270 */
[----:B0-----:R-:W-:-:S04]  /*8600*/  SEL R19, R19, RZ, !P3 ;  /* 0x000000ff13137207 */ /* 0x001fc80005800000 */
[----:B------:R-:W-:-:S05]  /*8610*/  SEL R20, R19, RZ, P5 ;  /* 0x000000ff13147207 */ /* 0x000fca0002800000 */
[----:B------:R-:W-:-:S05]  /*8620*/  IMAD.IADD R20, R17, 0x1, R20 ;  /* 0x0000000111147824 */ /* 0x000fca00078e0214 */
[----:B------:R-:W0:Y:S01]  /*8630*/  SHFL.UP PT, R19, R20, 0x2, RZ ;  /* 0x0440000014137989 */ /* 0x000e2200000e00ff */
[----:B-1----:R-:W-:-:S05]  /*8640*/  SEL R17, R18, RZ, P5 ;  /* 0x000000ff12117207 */ /* 0x002fca0002800000 */
[----:B------:R-:W-:-:S05]  /*8650*/  IMAD.IADD R17, R17, 0x1, R16 ;  /* 0x0000000111117824 */ /* 0x000fca00078e0210 */
[----:B------:R-:W1:Y:S01]  /*8660*/  SHFL.UP PT, R18, R17, 0x2, RZ ;  /* 0x0440000011127989 */ /* 0x000e6200000e00ff */
[----:B------:R-:W-:Y:S02]  /*8670*/  ISETP.NE.AND P3, PT, R17, RZ, PT ;  /* 0x000000ff1100720c */ /* 0x000fe40003f65270 */
[----:B------:R-:W-:Y:S02]  /*8680*/  ISETP.GE.AND P5, PT, R42, 0x2, PT ;  /* 0x000000022a00780c */ /* 0x000fe40003fa6270 */
[----:B0-----:R-:W-:-:S04]  /*8690*/  SEL R19, R19, RZ, !P3 ;  /* 0x000000ff13137207 */ /* 0x001fc80005800000 */
[----:B------:R-:W-:-:S05]  /*86a0*/  SEL R19, R19, RZ, P5 ;  /* 0x000000ff13137207 */ /* 0x000fca0002800000 */
[----:B------:R-:W-:Y:S01]  /*86b0*/  IMAD.IADD R19, R20, 0x1, R19 ;  /* 0x0000000114137824 */ /* 0x000fe200078e0213 */
[----:B-1----:R-:W-:-:S04]  /*86c0*/  SEL R18, R18, RZ, P5 ;  /* 0x000000ff12127207 */ /* 0x002fc80002800000 */
[----:B------:R-:W0:Y:S01]  /*86d0*/  SHFL.UP PT, R21, R19, 0x4, RZ ;  /* 0x0480000013157989 */ /* 0x000e2200000e00ff */
[----:B------:R-:W-:-:S05]  /*86e0*/  IMAD.IADD R18, R17, 0x1, R18 ;  /* 0x0000000111127824 */ /* 0x000fca00078e0212 */
[----:B------:R-:W1:Y:S01]  /*86f0*/  SHFL.UP PT, R16, R18, 0x4, RZ ;  /* 0x0480000012107989 */ /* 0x000e6200000e00ff */
[----:B------:R-:W-:Y:S02]  /*8700*/  ISETP.NE.AND P3, PT, R18, RZ, PT ;  /* 0x000000ff1200720c */ /* 0x000fe40003f65270 */
[----:B------:R-:W-:Y:S02]  /*8710*/  ISETP.GE.AND P5, PT, R42, 0x4, PT ;  /* 0x000000042a00780c */ /* 0x000fe40003fa6270 */
[----:B0-----:R-:W-:-:S04]  /*8720*/  SEL R21, R21, RZ, !P3 ;  /* 0x000000ff15157207 */ /* 0x001fc80005800000 */
[----:B------:R-:W-:Y:S02]  /*8730*/  SEL R20, R21, RZ, P5 ;  /* 0x000000ff15147207 */ /* 0x000fe40002800000 */
[----:B-1----:R-:W-:-:S03]  /*8740*/  SEL R17, R16, RZ, P5 ;  /* 0x000000ff10117207 */ /* 0x002fc60002800000 */
[----:B------:R-:W-:Y:S02]  /*8750*/  IMAD.IADD R20, R19, 0x1, R20 ;  /* 0x0000000113147824 */ /* 0x000fe400078e0214 */
[----:B------:R-:W-:-:S03]  /*8760*/  IMAD.IADD R17, R18, 0x1, R17 ;  /* 0x0000000112117824 */ /* 0x000fc600078e0211 */
[----:B------:R-:W0:Y:S04]  /*8770*/  SHFL.UP PT, R21, R20, 0x8, RZ ;  /* 0x0500000014157989 */ /* 0x000e2800000e00ff */
        /* <DEDUP_REMOVED lines=10> */
[----:B------:R-:W-:Y:S02]  /*8820*/  ISETP.NE.AND P6, PT, R42, 0x1f, PT ;  /* 0x0000001f2a00780c */ /* 0x000fe40003fc5270 */
[----:B------:R-:W-:Y:S02]  /*8830*/  ISETP.NE.AND P3, PT, R16, RZ, PT ;  /* 0x000000ff1000720c */ /* 0x000fe40003f65270 */
[----:B------:R-:W-:Y:S02]  /*8840*/  ISETP.GE.AND P5, PT, R42, 0x10, PT ;  /* 0x000000102a00780c */ /* 0x000fe40003fa6270 */
[----:B0-----:R-:W-:-:S02]  /*8850*/  SEL R19, R19, RZ, !P3 ;  /* 0x000000ff13137207 */ /* 0x001fc40005800000 */
[----:B-1----:R-:W-:Y:S02]  /*8860*/  SEL R17, R18, RZ, P5 ;  /* 0x000000ff12117207 */ /* 0x002fe40002800000 */
[----:B------:R-:W-:-:S03]  /*8870*/  SEL R18, R19, RZ, P5 ;  /* 0x000000ff13127207 */ /* 0x000fc60002800000 */
[----:B------:R-:W-:Y:S01]  /*8880*/  @!P6 LEA R29, R43, UR4, 0x3 ;  /* 0x000000042b1dec11 */ /* 0x000fe2000f8e18ff */
[----:B------:R-:W-:Y:S02]  /*8890*/  IMAD.IADD R40, R16, 0x1, R17 ;  /* 0x0000000110287824 */ /* 0x000fe400078e0211 */
[----:B------:R-:W-:-:S05]  /*88a0*/  IMAD.IADD R41, R21, 0x1, R18 ;  /* 0x0000000115297824 */ /* 0x000fca00078e0212 */
[----:B------:R-:W-:Y:S01]  /*88b0*/  @!P6 STS.64 [R29], R40 ;  /* 0x000000281d00e388 */ /* 0x000fe20000000a00 */
[----:B------:R-:W-:Y:S06]  /*88c0*/  BAR.SYNC.DEFER_BLOCKING 0x0 ;  /* 0x0000000000007b1d */ /* 0x000fec0000010000 */
[----:B------:R-:W0:Y:S04]  /*88d0*/  LDS.128 R16, [UR4] ;  /* 0x00000004ff107984 */ /* 0x000e280008000c00 */
[----:B------:R-:W1:Y:S04]  /*88e0*/  LDS.128 R20, [UR4+0x10] ;  /* 0x00001004ff147984 */ /* 0x000e680008000c00 */
[----:B------:R-:W2:Y:S01]  /*88f0*/  LDS.128 R24, [UR4+0x20] ;  /* 0x00002004ff187984 */ /* 0x000ea20008000c00 */
[----:B------:R-:W-:-:S02]  /*8900*/  ISETP.NE.AND P5, PT, R43, 0x2, PT ;  /* 0x000000022b00780c */ /* 0x000fc40003fa5270 */
[----:B0-----:R-:W-:-:S04]  /*8910*/  ISETP.NE.AND P3, PT, R18, RZ, PT ;  /* 0x000000ff1200720c */ /* 0x001fc80003f65270 */
[----:B------:R-:W-:Y:S02]  /*8920*/  SEL R28, R17, RZ, !P3 ;  /* 0x000000ff111c7207 */ /* 0x000fe40005800000 */
[----:B-1----:R-:W-:-:S03]  /*8930*/  ISETP.NE.AND P3, PT, R20, RZ, PT ;  /* 0x000000ff1400720c */ /* 0x002fc60003f65270 */
[----:B------:R-:W-:Y:S02]  /*8940*/  IMAD.IADD R28, R19, 0x1, R28 ;  /* 0x00000001131c7824 */ /* 0x000fe400078e021c */
[----:B------:R-:W-:-:S03]  /*8950*/  IMAD.IADD R19, R16, 0x1, R18 ;  /* 0x0000000110137824 */ /* 0x000fc600078e0212 */
[C---:B------:R-:W-:Y:S02]  /*8960*/  SEL R17, R28.reuse, R17, !P5 ;  /* 0x000000111c117207 */ /* 0x040fe40006800000 */
[----:B------:R-:W-:Y:S02]  /*8970*/  SEL R18, R28, RZ, !P3 ;  /* 0x000000ff1c127207 */ /* 0x000fe40005800000 */
[----:B------:R-:W0:Y:S01]  /*8980*/  LDS.128 R28, [UR4+0x30] ;  /* 0x00003004ff1c7984 */ /* 0x000e220008000c00 */
[----:B------:R-:W-:Y:S02]  /*8990*/  SEL R16, R19, R16, !P5 ;  /* 0x0000001013107207 */ /* 0x000fe40006800000 */
[----:B------:R-:W-:Y:S01]  /*89a0*/  IMAD.IADD R18, R21, 0x1, R18 ;  /* 0x0000000115127824 */ /* 0x000fe200078e0212 */
[----:B------:R-:W-:Y:S01]  /*89b0*/  ISETP.NE.AND P5, PT, R22, RZ, PT ;  /* 0x000000ff1600720c */ /* 0x000fe20003fa5270 */
[----:B------:R-:W-:-:S03]  /*89c0*/  IMAD.IADD R19, R19, 0x1, R20 ;  /* 0x0000000113137824 */ /* 0x000fc600078e0214 */
[----:B------:R-:W-:Y:S02]  /*89d0*/  SEL R20, R18, RZ, !P5 ;  /* 0x000000ff12147207 */ /* 0x000fe40006800000 */
[----:B------:R-:W-:Y:S02]  /*89e0*/  ISETP.NE.AND P3, PT, R43, 0x3, PT ;  /* 0x000000032b00780c */ /* 0x000fe40003f65270 */
[----:B--2---:R-:W-:Y:S01]  /*89f0*/  ISETP.NE.AND P6, PT, R24, RZ, PT ;  /* 0x000000ff1800720c */ /* 0x004fe20003fc5270 */
[----:B------:R-:W-:Y:S01]  /*8a00*/  IMAD.IADD R20, R23, 0x1, R20 ;  /* 0x0000000117147824 */ /* 0x000fe200078e0214 */
[----:B------:R-:W-:-:S04]  /*8a10*/  SEL R17, R18, R17, !P3 ;  /* 0x0000001112117207 */ /* 0x000fc80005800000 */
[----:B------:R-:W-:Y:S02]  /*8a20*/  SEL R18, R20, RZ, !P6 ;  /* 0x000000ff14127207 */ /* 0x000fe40007000000 */
[----:B------:R-:W-:Y:S01]  /*8a30*/  SEL R16, R19, R16, !P3 ;  /* 0x0000001013107207 */ /* 0x000fe20005800000 */
[----:B------:R-:W-:Y:S01]  /*8a40*/  IMAD.IADD R19, R22, 0x1, R19 ;  /* 0x0000000116137824 */ /* 0x000fe200078e0213 */
[----:B------:R-:W-:Y:S01]  /*8a50*/  ISETP.NE.AND P5, PT, R43, 0x4, PT ;  /* 0x000000042b00780c */ /* 0x000fe20003fa5270 */
[----:B------:R-:W-:Y:S01]  /*8a60*/  IMAD.IADD R18, R25, 0x1, R18 ;  /* 0x0000000119127824 */ /* 0x000fe200078e0212 */
[----:B------:R-:W-:Y:S02]  /*8a70*/  ISETP.NE.AND P3, PT, R26, RZ, PT ;  /* 0x000000ff1a00720c */ /* 0x000fe40003f65270 */
[C---:B------:R-:W-:Y:S01]  /*8a80*/  SEL R16, R19.reuse, R16, !P5 ;  /* 0x0000001013107207 */ /* 0x040fe20006800000 */
[----:B------:R-:W-:Y:S01]  /*8a90*/  IMAD.IADD R19, R19, 0x1, R24 ;  /* 0x0000000113137824 */ /* 0x000fe200078e0218 */
[----:B------:R-:W-:Y:S01]  /*8aa0*/  SEL R17, R20, R17, !P5 ;  /* 0x0000001114117207 */ /* 0x000fe20006800000 */
[----:B------:R-:W1:Y:S01]  /*8ab0*/  SHFL.UP PT, R25, R40, 0x1, RZ ;  /* 0x0420000028197989 */ /* 0x000e6200000e00ff */
[----:B------:R-:W-:-:S02]  /*8ac0*/  SEL R20, R18, RZ, !P3 ;  /* 0x000000ff12147207 */ /* 0x000fc40005800000 */
[----:B------:R-:W-:-:S03]  /*8ad0*/  ISETP.NE.AND P6, PT, R43, 0x5, PT ;  /* 0x000000052b00780c */ /* 0x000fc60003fc5270 */
[----:B------:R-:W-:Y:S01]  /*8ae0*/  IMAD.IADD R20, R27, 0x1, R20 ;  /* 0x000000011b147824 */ /* 0x000fe200078e0214 */
[----:B------:R-:W-:Y:S02]  /*8af0*/  SEL R16, R19, R16, !P6 ;  /* 0x0000001013107207 */ /* 0x000fe40007000000 */
[----:B------:R-:W-:Y:S02]  /*8b00*/  SEL R17, R18, R17, !P6 ;  /* 0x0000001112117207 */ /* 0x000fe40007000000 */
[----:B------:R-:W-:Y:S02]  /*8b10*/  ISETP.NE.AND P6, PT, R43, 0x6, PT ;  /* 0x000000062b00780c */ /* 0x000fe40003fc5270 */
[----:B0-----:R-:W-:Y:S01]  /*8b20*/  ISETP.NE.AND P5, PT, R28, RZ, PT ;  /* 0x000000ff1c00720c */ /* 0x001fe20003fa5270 */
[----:B------:R-:W-:Y:S01]  /*8b30*/  IMAD.IADD R19, R26, 0x1, R19 ;  /* 0x000000011a137824 */ /* 0x000fe200078e0213 */
[C---:B------:R-:W-:Y:S01]  /*8b40*/  SEL R17, R20.reuse, R17, !P6 ;  /* 0x0000001114117207 */ /* 0x040fe20007000000 */
[----:B------:R-:W0:Y:S01]  /*8b50*/  SHFL.UP PT, R35, R41, 0x1, RZ ;  /* 0x0420000029237989 */ /* 0x000e2200000e00ff */
[----:B------:R-:W-:-:S02]  /*8b60*/  SEL R20, R20, RZ, !P5 ;  /* 0x000000ff14147207 */ /* 0x000fc40006800000 */
[----:B------:R-:W-:Y:S02]  /*8b70*/  ISETP.GE.U32.AND P3, PT, R0, 0x20, PT ;  /* 0x000000200000780c */ /* 0x000fe40003f66070 */
[C---:B------:R-:W-:Y:S01]  /*8b80*/  SEL R16, R19.reuse, R16, !P6 ;  /* 0x0000001013107207 */ /* 0x040fe20007000000 */
[----:B------:R-:W-:Y:S01]  /*8b90*/  IMAD.IADD R19, R19, 0x1, R28 ;  /* 0x0000000113137824 */ /* 0x000fe200078e021c */
[----:B------:R-:W-:Y:S01]  /*8ba0*/  ISETP.NE.AND P5, PT, R43, 0x7, PT ;  /* 0x000000072b00780c */ /* 0x000fe20003fa5270 */
[----:B------:R-:W-:Y:S01]  /*8bb0*/  IMAD.IADD R20, R29, 0x1, R20 ;  /* 0x000000011d147824 */ /* 0x000fe200078e0214 */
[----:B------:R-:W-:Y:S02]  /*8bc0*/  ISETP.NE.AND P6, PT, R30, RZ, PT ;  /* 0x000000ff1e00720c */ /* 0x000fe40003fc5270 */
[----:B------:R-:W-:Y:S02]  /*8bd0*/  SEL R16, R19, R16, !P5 ;  /* 0x0000001013107207 */ /* 0x000fe40006800000 */
[----:B------:R-:W-:-:S02]  /*8be0*/  SEL R17, R20, R17, !P5 ;  /* 0x0000001114117207 */ /* 0x000fc40006800000 */
[----:B------:R-:W-:Y:S02]  /*8bf0*/  ISETP.NE.AND P5, PT, R42, RZ, P3 ;  /* 0x000000ff2a00720c */ /* 0x000fe40001fa5270 */
[----:B------:R-:W-:Y:S02]  /*8c00*/  SEL R20, R20, RZ, !P6 ;  /* 0x000000ff14147207 */ /* 0x000fe40007000000 */
[----:B-1----:R-:W-:-:S04]  /*8c10*/  @P3 ISETP.NE.AND P6, PT, R25, RZ, PT ;  /* 0x000000ff1900320c */ /* 0x002fc80003fc5270 */
[----:B------:R-:W-:Y:S02]  /*8c20*/  @P3 SEL R18, R17, RZ, !P6 ;  /* 0x000000ff11123207 */ /* 0x000fe40007000000 */
[----:B------:R-:W-:-:S03]  /*8c30*/  @P3 ISETP.NE.AND P6, PT, R42, RZ, PT ;  /* 0x000000ff2a00320c */ /* 0x000fc60003fc5270 */
[----:B0-----:R-:W-:Y:S01]  /*8c40*/  @P5 IMAD.IADD R17, R35, 0x1, R18 ;  /* 0x0000000123115824 */ /* 0x001fe200078e0212 */
[----:B------:R-:W-:Y:S01]  /*8c50*/  @P3 SEL R21, R25, RZ, P6 ;  /* 0x000000ff19153207 */ /* 0x000fe20003000000 */
[----:B------:R-:W-:Y:S02]  /*8c60*/  IMAD.IADD R30, R30, 0x1, R19 ;  /* 0x000000011e1e7824 */ /* 0x000fe400078e0213 */
[----:B------:R-:W-:Y:S02]  /*8c70*/  IMAD.IADD R31, R31, 0x1, R20 ;  /* 0x000000011f1f7824 */ /* 0x000fe400078e0214 */
[----:B------:R-:W-:Y:S02]  /*8c80*/  @P3 IMAD.IADD R25, R16, 0x1, R21 ;  /* 0x0000000110193824 */ /* 0x000fe400078e0215 */
[----:B------:R-:W-:Y:S01]  /*8c90*/  @P3 IMAD.MOV.U32 R35, RZ, RZ, R17 ;  /* 0x000000ffff233224 */ /* 0x000fe200078e0011 */
[----:B------:R-:W-:Y:S06]  /*8ca0*/  @P3 BRA `(.L_x_1125) ;  /* 0x0000000c00143947 */ /* 0x000fec0003800000 */
[----:B------:R-:W0:Y:S01]  /*8cb0*/  LDC.64 R28, c[0x0][0x3a8] ;  /* 0x0000ea00ff1c7b82 */ /* 0x000e220000000a00 */
[----:B------:R-:W1:Y:S01]  /*8cc0*/  LDCU UR5, c[0x0][0x370] ;  /* 0x00006e00ff0577ac */ /* 0x000e620008000800 */
        /* <DEDUP_REMOVED lines=12> */
.L_x_1126:
[----:B------:R-:W-:Y:S05]  /*8d90*/  NANOSLEEP 0x1c2 ;  /* 0x000001c20000795d */ /* 0x000fea0003800000 */
[----:B------:R-:W-:Y:S01]  /*8da0*/  NOP ;  /* 0x0000000000007918 */ /* 0x000fe20000000000 */
.L_x_1127:
[----:B--2---:R-:W-:-:S03]  /*8db0*/  IMAD.WIDE.U32 R16, R0, 0x10, RZ ;  /* 0x0000001000107825 */ /* 0x004fc600078e00ff */
[----:B------:R-:W-:Y:S02]  /*8dc0*/  LOP3.LUT R23, R16, 0xfffffff0, RZ, 0x3c, !PT ;  /* 0xfffffff010177812 */ /* 0x000fe400078e3cff */
[----:B------:R-:W-:Y:S02]  /*8dd0*/  LOP3.LUT R17, RZ, R17, RZ, 0x33, !PT ;  /* 0x00000011ff117212 */ /* 0x000fe400078e33ff */
[----:B------:R-:W-:-:S05]  /*8de0*/  IADD3 R22, P3, PT, R28, R23, RZ ;  /* 0x000000171c167210 */ /* 0x000fca0007f7e0ff */
[----:B------:R-:W-:-:S08]  /*8df0*/  IMAD.X R23, R29, 0x1, R17, P3 ;  /* 0x000000011d177824 */ /* 0x000fd000018e0611 */
.L_x_1129:
[----:B------:R-:W2:Y:S01]  /*8e00*/  LD.E.128.STRONG.GPU R16, desc[UR12][R22.64+0x200] ;  /* 0x0002000c16107980 */ /* 0x000ea2000c10fd00 */
[----:B------:R-:W-:Y:S05]  /*8e10*/  YIELD ;  /* 0x0000000000007946 */ /* 0x000fea0003800000 */
[----:B------:R-:W-:Y:S01]  /*8e20*/  UMOV UR5, 0xffffffff ;  /* 0xffffffff00057882 */ /* 0x000fe20000000000 */
[----:B--2---:R-:W-:-:S04]  /*8e30*/  ISETP.NE.U32.AND P3, PT, R18, 0x63, PT ;  /* 0x000000631200780c */ /* 0x004fc80003f65070 */
[----:B------:R-:W-:Y:S01]  /*8e40*/  ISETP.NE.AND.EX P3, PT, R19, RZ, PT, P3 ;  /* 0x000000ff1300720c */ /* 0x000fe20003f65330 */
[----:B------:R-:W-:-:S12]  /*8e50*/  BRA.DIV UR5, `(.L_x_1128) ;  /* 0x0000002e05f47947 */ /* 0x000fd8000b800000 */
[----:B------:R-:W-:-:S13]  /*8e60*/  VOTE.ANY P3, !P3 ;  /* 0x0000000000ff7806 */ /* 0x000fda0005860100 */
.L_x_1185:
[----:B------:R-:W-:Y:S05]  /*8e70*/  @P3 BRA `(.L_x_1129) ;  /* 0xfffffffc00e03947 */ /* 0x000fea000383ffff */
[----:B------:R-:W-:Y:S01]  /*8e80*/  UMOV UR5, 0xffffffff ;  /* 0xffffffff00057882 */ /* 0x000fe20000000000 */
[----:B------:R-:W-:-:S04]  /*8e90*/  ISETP.NE.U32.AND P5, PT, R18, 0x65, PT ;  /* 0x000000651200780c */ /* 0x000fc80003fa5070 */
[----:B------:R-:W-:Y:S01]  /*8ea0*/  ISETP.NE.AND.EX P5, PT, R19, RZ, PT, P5 ;  /* 0x000000ff1300720c */ /* 0x000fe20003fa5350 */
[----:B------:R-:W-:-:S12]  /*8eb0*/  BRA.DIV UR5, `(.L_x_1130) ;  /* 0x0000002e05fc7947 */ /* 0x000fd8000b800000 */
[----:B------:R-:W0:Y:S01]  /*8ec0*/  S2R R27, SR_GEMASK ;  /* 0x00000000001b7919 */ /* 0x000e220000003c00 */
[----:B------:R-:W-:Y:S02]  /*8ed0*/  VOTE.ANY R21, PT, !P5 ;  /* 0x0000000000157806 */ /* 0x000fe400068e0100 */
[----:B------:R-:W-:Y:S02]  /*8ee0*/  ISETP.NE.AND P5, PT, R16, RZ, PT ;  /* 0x000000ff1000720c */ /* 0x000fe40003fa5270 */
[----:B0-----:R-:W-:-:S05]  /*8ef0*/  LOP3.LUT R21, R21, 0x80000000, R27, 0xec, !PT ;  /* 0x8000000015157812 */ /* 0x001fca00078eec1b */
[----:B------:R-:W-:-:S05]  /*8f00*/  VIADD R20, R21, 0xffffffff ;  /* 0xffffffff15147836 */ /* 0x000fca0000000000 */
[----:B------:R-:W-:-:S04]  /*8f10*/  LOP3.LUT R21, R21, R20, RZ, 0xc, !PT ;  /* 0x0000001415157212 */ /* 0x000fc800078e0cff */
[----:B------:R0:W1:Y:S02]  /*8f20*/  POPC R24, R21 ;  /* 0x0000001500187309 */ /* 0x0000640000000000 */
[C---:B0-----:R-:W-:Y:S01]  /*8f30*/  VIADD R21, R42.reuse, 0x4 ;  /* 0x000000042a157836 */ /* 0x041fe20000000000 */
[----:B-1----:R-:W0:Y:S01]  /*8f40*/  SHFL.DOWN PT, R23, R17, 0x1, R24 ;  /* 0x0820000011177989 */ /* 0x002e2200000e0018 */
        /* <DEDUP_REMOVED lines=34> */
[----:B------:R-:W-:Y:S01]  /*9170*/  ISETP.NE.U32.AND P3, PT, R18, 0x65, PT ;  /* 0x000000651200780c */ /* 0x000fe20003f65070 */
[----:B------:R-:W-:Y:S01]  /*9180*/  IMAD.IADD R43, R41, 0x1, R20 ;  /* 0x00000001292b7824 */ /* 0x000fe200078e0214 */
[----:B------:R-:W-:Y:S01]  /*9190*/  LOP3.LUT R18, RZ, R0, RZ, 0x33, !PT ;  /* 0x00000000ff127212 */ /* 0x000fe200078e33ff */
[----:B------:R-:W-:Y:S01]  /*91a0*/  IMAD.IADD R45, R47, 0x1, R16 ;  /* 0x000000012f2d7824 */ /* 0x000fe200078e0210 */
[----:B------:R-:W-:Y:S01]  /*91b0*/  ISETP.NE.AND.EX P3, PT, R19, RZ, PT, P3 ;  /* 0x000000ff1300720c */ /* 0x000fe20003f65330 */
[----:B------:R-:W0:Y:S01]  /*91c0*/  LDC.64 R16, c[0x0][0x3a8] ;  /* 0x0000ea00ff107b82 */ /* 0x000e220000000a00 */
[----:B------:R-:W1:Y:S01]  /*91d0*/  SHFL.DOWN PT, R23, R43, 0x10, R24 ;  /* 0x0a0000002b177989 */ /* 0x000e6200000e0018 */
[----:B------:R-:W-:Y:S01]  /*91e0*/  VIADD R19, R42, 0x10 ;  /* 0x000000102a137836 */ /* 0x000fe20000000000 */
[----:B------:R-:W-:Y:S01]  /*91f0*/  ISETP.NE.AND P6, PT, R45, RZ, PT ;  /* 0x000000ff2d00720c */ /* 0x000fe20003fc5270 */
[----:B------:R-:W-:Y:S01]  /*9200*/  IMAD.IADD R39, R18, 0x1, R39 ;  /* 0x0000000112277824 */ /* 0x000fe200078e0227 */
[----:B------:R-:W2:Y:S02]  /*9210*/  SHFL.DOWN PT, R20, R45, 0x10, R24 ;  /* 0x0a0000002d147989 */ /* 0x000ea400000e0018 */
[----:B------:R-:W-:-:S05]  /*9220*/  ISETP.GT.AND P5, PT, R19, R24, PT ;  /* 0x000000181300720c */ /* 0x000fca0003fa4270 */
[----:B------:R-:W-:Y:S02]  /*9230*/  VOTE.ALL P3, P3 ;  /* 0x0000000000ff7806 */ /* 0x000fe40001860000 */
[----:B-1----:R-:W-:Y:S02]  /*9240*/  SEL R23, R23, RZ, !P6 ;  /* 0x000000ff17177207 */ /* 0x002fe40007000000 */
[----:B0-----:R-:W-:Y:S02]  /*9250*/  IADD3 R40, P6, PT, R16, 0x200, RZ ;  /* 0x0000020010287810 */ /* 0x001fe40007fde0ff */
[----:B--2---:R-:W-:Y:S02]  /*9260*/  SEL R20, R20, RZ, !P5 ;  /* 0x000000ff14147207 */ /* 0x004fe40006800000 */
[----:B------:R-:W-:Y:S01]  /*9270*/  SEL R22, R23, RZ, !P5 ;  /* 0x000000ff17167207 */ /* 0x000fe20006800000 */
[----:B------:R-:W-:Y:S02]  /*9280*/  IMAD.X R41, RZ, RZ, R17, P6 ;  /* 0x000000ffff297224 */ /* 0x000fe400030e0611 */
[----:B------:R-:W-:-:S02]  /*9290*/  IMAD.IADD R20, R45, 0x1, R20 ;  /* 0x000000012d147824 */ /* 0x000fc400078e0214 */
[----:B------:R-:W-:-:S07]  /*92a0*/  IMAD.IADD R22, R43, 0x1, R22 ;  /* 0x000000012b167824 */ /* 0x000fce00078e0216 */
.L_x_1199:
[----:B------:R-:W-:Y:S05]  /*92b0*/  @!P3 BRA `(.L_x_1131) ;  /* 0x00000004002cb947 */ /* 0x000fea0003800000 */
.L_x_1135:
[----:B------:R-:W-:-:S07]  /*92c0*/  IMAD.WIDE R44, R39, 0x10, R40 ;  /* 0x00000010272c7825 */ /* 0x000fce00078e0228 */
.L_x_1133:
[----:B------:R-:W2:Y:S01]  /*92d0*/  LD.E.128.STRONG.GPU R16, desc[UR12][R44.64+-0x200] ;  /* 0xfffe000c2c107980 */ /* 0x000ea2000c10fd00 */
[----:B------:R-:W-:Y:S05]  /*92e0*/  YIELD ;  /* 0x0000000000007946 */ /* 0x000fea0003800000 */
[----:B------:R-:W-:Y:S01]  /*92f0*/  UMOV UR5, 0xffffffff ;  /* 0xffffffff00057882 */ /* 0x000fe20000000000 */
[----:B--2---:R-:W-:-:S04]  /*9300*/  ISETP.NE.U32.AND P3, PT, R18, 0x63, PT ;  /* 0x000000631200780c */ /* 0x004fc80003f65070 */
[----:B------:R-:W-:Y:S01]  /*9310*/  ISETP.NE.AND.EX P3, PT, R19, RZ, PT, P3 ;  /* 0x000000ff1300720c */ /* 0x000fe20003f65330 */
[----:B------:R-:W-:-:S12]  /*9320*/  BRA.DIV UR5, `(.L_x_1132) ;  /* 0x0000003205a47947 */ /* 0x000fd8000b800000 */
[----:B------:R-:W-:-:S13]  /*9330*/  VOTE.ANY P3, !P3 ;  /* 0x0000000000ff7806 */ /* 0x000fda0005860100 */
.L_x_1202:
        /* <DEDUP_REMOVED lines=8> */
[----:B------:R-:W-:-:S05]  /*93c0*/  LOP3.LUT R21, R21, 0x80000000, R27, 0xec, !PT ;  /* 0x8000000015157812 */ /* 0x000fca00078eec1b */
[----:B------:R-:W-:-:S05]  /*93d0*/  VIADD R24, R21, 0xffffffff ;  /* 0xffffffff15187836 */ /* 0x000fca0000000000 */
[----:B------:R-:W-:-:S06]  /*93e0*/  LOP3.LUT R24, R21, R24, RZ, 0xc, !PT ;  /* 0x0000001815187212 */ /* 0x000fcc00078e0cff */
        /* <DEDUP_REMOVED lines=37> */
[----:B------:R-:W-:Y:S01]  /*9640*/  ISETP.NE.U32.AND P3, PT, R18, 0x65, PT ;  /* 0x000000651200780c */ /* 0x000fe20003f65070 */
[----:B------:R-:W-:Y:S02]  /*9650*/  IMAD.IADD R17, R43, 0x1, R26 ;  /* 0x000000012b117824 */ /* 0x000fe400078e021a */
[----:B------:R-:W-:Y:S01]  /*9660*/  IMAD.IADD R45, R47, 0x1, R16 ;  /* 0x000000012f2d7824 */ /* 0x000fe200078e0210 */
[----:B------:R-:W-:Y:S01]  /*9670*/  ISETP.NE.AND.EX P3, PT, R19, RZ, PT, P3 ;  /* 0x000000ff1300720c */ /* 0x000fe20003f65330 */
[----:B------:R-:W-:Y:S01]  /*9680*/  VIADD R19, R42, 0x10 ;  /* 0x000000102a137836 */ /* 0x000fe20000000000 */
[----:B------:R-:W0:Y:S02]  /*9690*/  SHFL.DOWN PT, R23, R17, 0x10, R24 ;  /* 0x0a00000011177989 */ /* 0x000e2400000e0018 */
[----:B------:R-:W-:-:S02]  /*96a0*/  ISETP.NE.AND P5, PT, R45, RZ, PT ;  /* 0x000000ff2d00720c */ /* 0x000fc40003fa5270 */
[----:B------:R-:W1:Y:S01]  /*96b0*/  SHFL.DOWN PT, R16, R45, 0x10, R24 ;  /* 0x0a0000002d107989 */ /* 0x000e6200000e0018 */
[----:B------:R-:W-:-:S06]  /*96c0*/  ISETP.GT.AND P6, PT, R19, R24, PT ;  /* 0x000000181300720c */ /* 0x000fcc0003fc4270 */
[----:B------:R-:W-:Y:S02]  /*96d0*/  VOTE.ALL P3, P3 ;  /* 0x0000000000ff7806 */ /* 0x000fe40001860000 */
[----:B0-----:R-:W-:Y:S02]  /*96e0*/  SEL R23, R23, RZ, !P5 ;  /* 0x000000ff17177207 */ /* 0x001fe40006800000 */
[----:B------:R-:W-:Y:S02]  /*96f0*/  ISETP.NE.AND P5, PT, R20, RZ, PT ;  /* 0x000000ff1400720c */ /* 0x000fe40003fa5270 */
[----:B------:R-:W-:Y:S02]  /*9700*/  SEL R18, R23, RZ, !P6 ;  /* 0x000000ff17127207 */ /* 0x000fe40007000000 */
[----:B-1----:R-:W-:-:S03]  /*9710*/  SEL R16, R16, RZ, !P6 ;  /* 0x000000ff10107207 */ /* 0x002fc60007000000 */
[----:B------:R-:W-:Y:S01]  /*9720*/  IMAD.IADD R18, R17, 0x1, R18 ;  /* 0x0000000111127824 */ /* 0x000fe200078e0212 */
[----:B------:R-:W-:-:S04]  /*9730*/  IADD3 R20, PT, PT, R45, R16, R20 ;  /* 0x000000102d147210 */ /* 0x000fc80007ffe014 */
[----:B------:R-:W-:-:S05]  /*9740*/  SEL R17, R18, RZ, !P5 ;  /* 0x000000ff12117207 */ /* 0x000fca0006800000 */
[----:B------:R-:W-:-:S07]  /*9750*/  IMAD.IADD R22, R17, 0x1, R22 ;  /* 0x0000000111167824 */ /* 0x000fce00078e0216 */
.L_x_1216:
[----:B------:R-:W-:Y:S05]  /*9760*/  @P3 BRA `(.L_x_1135) ;  /* 0xfffffff800d43947 */ /* 0x000fea000383ffff */
.L_x_1131:
        /* <DEDUP_REMOVED lines=21> */
.L_x_1137:
[----:B------:R-:W-:Y:S05]  /*98c0*/  BSYNC.RECONVERGENT B0 ;  /* 0x0000000000007941 */ /* 0x000fea0003800200 */
.L_x_1136:
[----:B------:R0:W-:Y:S01]  /*98d0*/  @!P5 STS.64 [R24+0x48], R20 ;  /* 0x000048141800d388 */ /* 0x0001e20000000a00 */
[----:B------:R-:W-:Y:S02]  /*98e0*/  @!P5 IMAD.MOV.U32 R25, RZ, RZ, R20 ;  /* 0x000000ffff19d224 */ /* 0x000fe400078e0014 */
[----:B------:R-:W-:-:S07]  /*98f0*/  @!P5 IMAD.MOV.U32 R35, RZ, RZ, R22 ;  /* 0x000000ffff23d224 */ /* 0x000fce00078e0016 */
.L_x_1125:
[----:B------:R-:W-:Y:S05]  /*9900*/  WARPSYNC.ALL ;  /* 0x0000000000007948 */ /* 0x000fea0003800000 */
[C---:B------:R-:W-:Y:S01]  /*9910*/  ISETP.NE.AND P4, PT, R0.reuse, RZ, PT ;  /* 0x000000ff0000720c */ /* 0x040fe20003f85270 */
[----:B------:R-:W2:Y:S08]  /*9920*/  S2UR UR5, SR_CgaCtaId ;  /* 0x00000000000579c3 */ /* 0x000eb00000008800 */
[----:B------:R-:W-:Y:S04]  /*9930*/  BAR.SYNC.DEFER_BLOCKING 0x0 ;  /* 0x0000000000007b1d */ /* 0x000fe80000010000 */
[----:B------:R-:W-:Y:S01]  /*9940*/  @P4 ISETP.NE.AND P5, PT, R25, RZ, PT ;  /* 0x000000ff1900420c */ /* 0x000fe20003fa5270 */
[----:B-1----:R-:W-:Y:S01]  /*9950*/  IMAD R19, R0, 0x9, RZ ;  /* 0x0000000900137824 */ /* 0x002fe200078e02ff */
[----:B------:R-:W-:Y:S01]  /*9960*/  ISETP.NE.AND P3, PT, R34, R2, PT ;  /* 0x000000022200720c */ /* 0x000fe20003f65270 */
[----:B------:R-:W-:-:S03]  /*9970*/  UMOV UR4, 0x400 ;  /* 0x0000040000047882 */ /* 0x000fc60000000000 */
[C---:B------:R-:W-:Y:S01]  /*9980*/  ISETP.EQ.OR P3, PT, R19.reuse, R38, P3 ;  /* 0x000000261300720c */ /* 0x040fe20001f62670 */
[C---:B0-----:R-:W-:Y:S01]  /*9990*/  VIADD R21, R19.reuse, 0x4 ;  /* 0x0000000413157836 */ /* 0x041fe20000000000 */
[----:B------:R-:W-:Y:S01]  /*99a0*/  BSSY.RECONVERGENT B0, `(.L_x_1138) ;  /* 0x0000147000007945 */ /* 0x000fe20003800200 */
[----:B------:R-:W-:Y:S01]  /*99b0*/  VIADD R27, R19, 0x7 ;  /* 0x00000007131b7836 */ /* 0x000fe20000000000 */
[----:B------:R-:W-:Y:S01]  /*99c0*/  SEL R26, RZ, 0x1, !P3 ;  /* 0x00000001ff1a7807 */ /* 0x000fe20005800000 */
[----:B--2---:R-:W-:-:S09]  /*99d0*/  ULEA UR4, UR5, UR4, 0x18 ;  /* 0x0000000405047291 */ /* 0x004fd2000f8ec0ff */
[----:B------:R-:W0:Y:S02]  /*99e0*/  @P4 LDS.64 R16, [UR4+0x48] ;  /* 0x00004804ff104984 */ /* 0x000e240008000a00 */
[----:B0-----:R-:W-:Y:S01]  /*99f0*/  @P4 SEL R18, R17, RZ, !P5 ;  /* 0x000000ff11124207 */ /* 0x001fe20006800000 */
[----:B------:R-:W-:Y:S01]  /*9a00*/  VIADD R17, R19, 0x3 ;  /* 0x0000000313117836 */ /* 0x000fe20000000000 */
[----:B------:R-:W-:Y:S01]  /*9a10*/  ISETP.NE.AND P5, PT, R6, R8, PT ;  /* 0x000000080600720c */ /* 0x000fe20003fa5270 */
[----:B------:R-:W-:Y:S02]  /*9a20*/  @P4 IMAD.IADD R16, R25, 0x1, R16 ;  /* 0x0000000119104824 */ /* 0x000fe400078e0210 */
[----:B------:R-:W-:Y:S01]  /*9a30*/  @P4 IMAD.IADD R35, R35, 0x1, R18 ;  /* 0x0000000123234824 */ /* 0x000fe200078e0212 */
[----:B------:R-:W-:Y:S01]  /*9a40*/  ISETP.EQ.OR P5, PT, R17, R38, P5 ;  /* 0x000000261100720c */ /* 0x000fe20002fa2670 */
[----:B------:R-:W-:Y:S01]  /*9a50*/  @P4 IMAD.MOV.U32 R25, RZ, RZ, R16 ;  /* 0x000000ffff194224 */ /* 0x000fe200078e0010 */
[----:B------:R-:W-:Y:S01]  /*9a60*/  ISETP.NE.AND P4, PT, R8, R10, PT ;  /* 0x0000000a0800720c */ /* 0x000fe20003f85270 */
[----:B------:R-:W0:Y:S01]  /*9a70*/  LDS.64 R16, [UR4+0x70] ;  /* 0x00007004ff107984 */ /* 0x000e220008000a00 */
[----:B------:R-:W-:Y:S01]  /*9a80*/  SEL R18, R35, RZ, !P3 ;  /* 0x000000ff23127207 */ /* 0x000fe20005800000 */
[----:B------:R-:W-:Y:S01]  /*9a90*/  IMAD.IADD R36, R36, 0x1, R25 ;  /* 0x0000000124247824 */ /* 0x000fe200078e0219 */
[----:B------:R-:W-:Y:S01]  /*9aa0*/  ISETP.EQ.OR P4, PT, R21, R38, P4 ;  /* 0x000000261500720c */ /* 0x000fe20002782670 */
[----:B------:R-:W-:Y:S01]  /*9ab0*/  VIADD R21, R19, 0x5 ;  /* 0x0000000513157836 */ /* 0x000fe20000000000 */
[----:B------:R-:W-:Y:S01]  /*9ac0*/  ISETP.NE.AND P3, PT, R10, R12, PT ;  /* 0x0000000c0a00720c */ /* 0x000fe20003f65270 */
[----:B------:R-:W-:-:S02]  /*9ad0*/  IMAD.IADD R3, R3, 0x1, R18 ;  /* 0x0000000103037824 */ /* 0x000fc400078e0212 */
[----:B------:R-:W-:Y:S01]  /*9ae0*/  IMAD.IADD R41, R26, 0x1, R25 ;  /* 0x000000011a297824 */ /* 0x000fe200078e0219 */
[----:B------:R-:W-:Y:S02]  /*9af0*/  ISETP.EQ.OR P3, PT, R21, R38, P3 ;  /* 0x000000261500720c */ /* 0x000fe40001f62670 */
[----:B------:R-:W-:-:S05]  /*9b00*/  SEL R18, R3, RZ, !P2 ;  /* 0x000000ff03127207 */ /* 0x000fca0005000000 */
[----:B------:R-:W-:Y:S02]  /*9b10*/  IMAD.IADD R5, R5, 0x1, R18 ;  /* 0x0000000105057824 */ /* 0x000fe400078e0212 */
[----:B------:R-:W-:Y:S02]  /*9b20*/  VIADD R18, R26, 0x1 ;  /* 0x000000011a127836 */ /* 0x000fe40000000000 */
[----:B------:R-:W-:Y:S01]  /*9b30*/  @!P2 IMAD.MOV R18, RZ, RZ, R26 ;  /* 0x000000ffff12a224 */ /* 0x000fe200078e021a */
[----:B------:R-:W-:-:S03]  /*9b40*/  SEL R20, R5, RZ, !P1 ;  /* 0x000000ff05147207 */ /* 0x000fc60004800000 */
[----:B------:R-:W-:Y:S02]  /*9b50*/  IMAD.IADD R18, R25, 0x1, R18 ;  /* 0x0000000119127824 */ /* 0x000fe400078e0212 */
[----:B------:R-:W-:Y:S02]  /*9b60*/  IMAD.IADD R7, R7, 0x1, R20 ;  /* 0x0000000107077824 */ /* 0x000fe400078e0214 */
[----:B------:R-:W-:Y:S02]  /*9b70*/  VIADD R22, R18, 0x1 ;  /* 0x0000000112167836 */ /* 0x000fe40000000000 */
[----:B------:R-:W-:Y:S01]  /*9b80*/  @!P1 IMAD.MOV R22, RZ, RZ, R18 ;  /* 0x000000ffff169224 */ /* 0x000fe200078e0212 */
[----:B------:R-:W-:-:S03]  /*9b90*/  SEL R20, R7, RZ, !P5 ;  /* 0x000000ff07147207 */ /* 0x000fc60006800000 */
[----:B------:R-:W-:Y:S02]  /*9ba0*/  VIADD R21, R22, 0x1 ;  /* 0x0000000116157836 */ /* 0x000fe40000000000 */
[----:B------:R-:W-:Y:S02]  /*9bb0*/  IMAD.IADD R9, R9, 0x1, R20 ;  /* 0x0000000109097824 */ /* 0x000fe400078e0214 */
[----:B------:R-:W1:Y:S01]  /*9bc0*/  LDS R20, [UR4+0x6c] ;  /* 0x00006c04ff147984 */ /* 0x000e620008000800 */
[----:B------:R-:W-:Y:S01]  /*9bd0*/  @!P5 IMAD.MOV R21, RZ, RZ, R22 ;  /* 0x000000ffff15d224 */ /* 0x000fe200078e0216 */
[----:B0-----:R-:W-:Y:S02]  /*9be0*/  ISETP.GE.AND P6, PT, R17, 0x101, PT ;  /* 0x000001011100780c */ /* 0x001fe40003fc6270 */
[----:B------:R-:W-:Y:S01]  /*9bf0*/  SEL R24, R9, RZ, !P4 ;  /* 0x000000ff09187207 */ /* 0x000fe20006000000 */
[----:B------:R-:W-:Y:S01]  /*9c00*/  VIADD R23, R21, 0x1 ;  /* 0x0000000115177836 */ /* 0x000fe20000000000 */
[----:B------:R-:W-:Y:S01]  /*9c10*/  ISETP.NE.AND P5, PT, R14, R32, PT ;  /* 0x000000200e00720c */ /* 0x000fe20003fa5270 */
[----:B------:R-:W-:-:S02]  /*9c20*/  @!P4 IMAD.MOV R23, RZ, RZ, R21 ;  /* 0x000000ffff17c224 */ /* 0x000fc400078e0215 */
[----:B------:R-:W-:Y:S01]  /*9c30*/  IMAD.IADD R11, R11, 0x1, R24 ;  /* 0x000000010b0b7824 */ /* 0x000fe200078e0218 */
[----:B------:R-:W-:-:S04]  /*9c40*/  ISETP.EQ.OR P5, PT, R27, R38, P5 ;  /* 0x000000261b00720c */ /* 0x000fc80002fa2670 */
[----:B------:R-:W-:-:S05]  /*9c50*/  SEL R24, R11, RZ, !P3 ;  /* 0x000000ff0b187207 */ /* 0x000fca0005800000 */
[----:B------:R-:W-:Y:S02]  /*9c60*/  IMAD.IADD R13, R13, 0x1, R24 ;  /* 0x000000010d0d7824 */ /* 0x000fe400078e0218 */
[----:B------:R-:W-:Y:S02]  /*9c70*/  VIADD R24, R23, 0x1 ;  /* 0x0000000117187836 */ /* 0x000fe40000000000 */
[----:B------:R-:W-:Y:S01]  /*9c80*/  @!P3 IMAD.MOV R24, RZ, RZ, R23 ;  /* 0x000000ffff18b224 */ /* 0x000fe200078e0217 */
[----:B------:R-:W-:-:S03]  /*9c90*/  SEL R28, R13, RZ, !P0 ;  /* 0x000000ff0d1c7207 */ /* 0x000fc60004000000 */
[----:B------:R-:W-:Y:S02]  /*9ca0*/  VIADD R39, R24, 0x1 ;  /* 0x0000000118277836 */ /* 0x000fe40000000000 */
[----:B------:R-:W-:Y:S02]  /*9cb0*/  IMAD.IADD R15, R15, 0x1, R28 ;  /* 0x000000010f0f7824 */ /* 0x000fe400078e021c */
[----:B------:R-:W-:-:S03]  /*9cc0*/  @!P0 IMAD.MOV R39, RZ, RZ, R24 ;  /* 0x000000ffff278224 */ /* 0x000fc600078e0218 */
[----:B------:R-:W-:-:S05]  /*9cd0*/  SEL R28, R15, RZ, !P5 ;  /* 0x000000ff0f1c7207 */ /* 0x000fca0006800000 */
[----:B------:R-:W-:Y:S01]  /*9ce0*/  IMAD.IADD R33, R33, 0x1, R28 ;  /* 0x0000000121217824 */ /* 0x000fe200078e021c */
[----:B-1----:R-:W-:Y:S06]  /*9cf0*/  @!P6 BRA `(.L_x_1139) ;  /* 0x0000000c0048e947 */ /* 0x002fec0003800000 */
[----:B------:R-:W0:Y:S01]  /*9d00*/  LDS R27, [UR4+0x64] ;  /* 0x00006404ff1b7984 */ /* 0x000e220008000800 */
[----:B------:R-:W-:Y:S01]  /*9d10*/  ISETP.NE.AND P6, PT, R34, R2, PT ;  /* 0x000000022200720c */ /* 0x000fe20003fc5270 */
[----:B------:R-:W-:Y:S01]  /*9d20*/  IMAD.MOV.U32 R29, RZ, RZ, 0x9 ;  /* 0x00000009ff1d7424 */ /* 0x000fe200078e00ff */
[----:B------:R-:W-:Y:S02]  /*9d30*/  BAR.SYNC.DEFER_BLOCKING 0x0 ;  /* 0x0000000000007b1d */ /* 0x000fe40000010000 */
[----:B------:R-:W-:Y:S01]  /*9d40*/  ISETP.NE.AND P6, PT, R19, R38, !P6 ;  /* 0x000000261300720c */ /* 0x000fe200077c5270 */
[CC--:B------:R-:W-:Y:S02]  /*9d50*/  IMAD R19, R0.reuse, R29.reuse, 0x3 ;  /* 0x0000000300137424 */ /* 0x0c0fe400078e021d */
        /* <DEDUP_REMOVED lines=10> */
[----:B------:R-:W-:Y:S01]  /*9e00*/  ISETP.NE.AND P6, PT, R6, R8, PT ;  /* 0x000000080600720c */ /* 0x000fe20003fc5270 */
[--C-:B------:R-:W-:Y:S01]  /*9e10*/  @P0 IMAD.IADD R24, R24, 0x1, -R27.reuse ;  /* 0x0000000118180824 */ /* 0x100fe200078e0a1b */
[----:B------:R-:W-:Y:S01]  /*9e20*/  @P4 LEA R21, R21, UR4, 0x3 ;  /* 0x0000000415154c11 */ /* 0x000fe2000f8e18ff */
[----:B------:R0:W-:Y:S01]  /*9e30*/  @P2 STS.64 [R41], R2 ;  /* 0x0000000229002388 */ /* 0x0001e20000000a00 */
[----:B------:R-:W-:Y:S01]  /*9e40*/  ISETP.NE.AND P6, PT, R19, R38, !P6 ;  /* 0x000000261300720c */ /* 0x000fe200077c5270 */
[----:B------:R-:W-:Y:S01]  /*9e50*/  @P5 IMAD.IADD R39, R39, 0x1, -R27 ;  /* 0x0000000127275824 */ /* 0x000fe200078e0a1b */
[----:B------:R-:W-:Y:S01]  /*9e60*/  ISETP.NE.AND P2, PT, R32, R37, PT ;  /* 0x000000252000720c */ /* 0x000fe20003f45270 */
[----:B------:R0:W-:Y:S01]  /*9e70*/  @P1 STS.64 [R18], R4 ;  /* 0x0000000412001388 */ /* 0x0001e20000000a00 */
[----:B------:R-:W-:-:S02]  /*9e80*/  @P3 LEA R23, R23, UR4, 0x3 ;  /* 0x0000000417173c11 */ /* 0x000fc4000f8e18ff */
[----:B------:R-:W-:Y:S02]  /*9e90*/  ISETP.NE.AND P2, PT, R29, R38, !P2 ;  /* 0x000000261d00720c */ /* 0x000fe40005745270 */
[----:B------:R-:W-:Y:S02]  /*9ea0*/  @P0 LEA R24, R24, UR4, 0x3 ;  /* 0x0000000418180c11 */ /* 0x000fe4000f8e18ff */
[----:B------:R-:W-:-:S03]  /*9eb0*/  @P5 LEA R39, R39, UR4, 0x3 ;  /* 0x0000000427275c11 */ /* 0x000fc6000f8e18ff */
[----:B------:R-:W-:-:S05]  /*9ec0*/  @!P6 IMAD.IADD R22, R22, 0x1, -R27 ;  /* 0x000000011616e824 */ /* 0x000fca00078e0a1b */
[----:B------:R-:W-:Y:S01]  /*9ed0*/  @!P6 LEA R22, R22, UR4, 0x3 ;  /* 0x000000041616ec11 */ /* 0x000fe2000f8e18ff */
[----:B------:R-:W-:-:S04]  /*9ee0*/  @!P2 IMAD.IADD R36, R36, 0x1, -R27 ;  /* 0x000000012424a824 */ /* 0x000fc800078e0a1b */
[----:B------:R0:W-:Y:S01]  /*9ef0*/  @!P6 STS.64 [R22], R6 ;  /* 0x000000061600e388 */ /* 0x0001e20000000a00 */
[----:B------:R-:W-:-:S03]  /*9f00*/  @!P2 LEA R36, R36, UR4, 0x3 ;  /* 0x000000042424ac11 */ /* 0x000fc6000f8e18ff */
[----:B------:R0:W-:Y:S04]  /*9f10*/  @P4 STS.64 [R21], R8 ;  /* 0x0000000815004388 */ /* 0x0001e80000000a00 */
[----:B------:R0:W-:Y:S04]  /*9f20*/  @P3 STS.64 [R23], R10 ;  /* 0x0000000a17003388 */ /* 0x0001e80000000a00 */
[----:B------:R0:W-:Y:S01]  /*9f30*/  @P0 STS.64 [R24], R12 ;  /* 0x0000000c18000388 */ /* 0x0001e20000000a00 */
[----:B------:R-:W-:-:S03]  /*9f40*/  ISETP.GE.AND P0, PT, R0, R17, PT ;  /* 0x000000110000720c */ /* 0x000fc60003f06270 */
[----:B------:R0:W-:Y:S04]  /*9f50*/  @P5 STS.64 [R39], R14 ;  /* 0x0000000e27005388 */ /* 0x0001e80000000a00 */
[----:B------:R0:W-:Y:S01]  /*9f60*/  @!P2 STS.64 [R36], R32 ;  /* 0x000000202400a388 */ /* 0x0001e20000000a00 */
[----:B------:R-:W-:Y:S06]  /*9f70*/  BAR.SYNC.DEFER_BLOCKING 0x0 ;  /* 0x0000000000007b1d */ /* 0x000fec0000010000 */
[----:B------:R-:W-:Y:S05]  /*9f80*/  @P0 BRA `(.L_x_1140) ;  /* 0x0000000c00a00947 */ /* 0x000fea0003800000 */
[----:B0-----:R-:W-:Y:S01]  /*9f90*/  LOP3.LUT R2, RZ, R0, RZ, 0x33, !PT ;  /* 0x00000000ff027212 */ /* 0x001fe200078e33ff */
[----:B------:R-:W-:Y:S01]  /*9fa0*/  BSSY.RECONVERGENT B1, `(.L_x_1141) ;  /* 0x000001b000017945 */ /* 0x000fe20003800200 */
[----:B------:R-:W-:-:S03]  /*9fb0*/  IMAD.MOV.U32 R36, RZ, RZ, R0 ;  /* 0x000000ffff247224 */ /* 0x000fc600078e0000 */
        /* <DEDUP_REMOVED lines=15> */
.L_x_1143:
        /* <DEDUP_REMOVED lines=10> */
.L_x_1142:
[----:B------:R-:W-:Y:S05]  /*a150*/  BSYNC.RECONVERGENT B1 ;  /* 0x0000000000017941 */ /* 0x000fea0003800200 */
.L_x_1141:
[----:B------:R-:W-:Y:S05]  /*a160*/  @!P1 BRA `(.L_x_1140) ;  /* 0x0000000c00289947 */ /* 0x000fea0003800000 */
[----:B------:R-:W0:Y:S01]  /*a170*/  LDCU.128 UR8, c[0x0][0x390] ;  /* 0x00007200ff0877ac */ /* 0x000e220008000c00 */
[----:B--2---:R-:W-:Y:S01]  /*a180*/  IMAD.IADD R2, R17, 0x1, -R36 ;  /* 0x0000000111027824 */ /* 0x004fe200078e0a24 */
[----:B------:R-:W-:Y:S01]  /*a190*/  LEA R3, R36, UR4, 0x3 ;  /* 0x0000000424037c11 */ /* 0x000fe2000f8e18ff */
[----:B------:R-:W-:Y:S01]  /*a1a0*/  BSSY.RECONVERGENT B1, `(.L_x_1144) ;  /* 0x0000050000017945 */ /* 0x000fe20003800200 */
[----:B------:R-:W-:Y:S02]  /*a1b0*/  PLOP3.LUT P0, PT, PT, PT, PT, 0x80, 0x8 ;  /* 0x000000000008781c */ /* 0x000fe40003f0f070 */
[----:B------:R-:W-:Y:S01]  /*a1c0*/  ISETP.GT.AND P1, PT, R2, 0xc00, PT ;  /* 0x00000c000200780c */ /* 0x000fe20003f24270 */
[----:B------:R-:W-:Y:S02]  /*a1d0*/  IMAD.IADD R2, R36, 0x1, R27 ;  /* 0x0000000124027824 */ /* 0x000fe400078e021b */
[----:B------:R-:W-:Y:S01]  /*a1e0*/  VIADD R3, R3, 0x1000 ;  /* 0x0000100003037836 */ /* 0x000fe20000000000 */
[----:B0-----:R-:W-:-:S02]  /*a1f0*/  UIADD3 UR8, UP0, UPT, UR8, 0x800, URZ ;  /* 0x0000080008087890 */ /* 0x001fc4000ff1e0ff */
[----:B------:R-:W-:Y:S02]  /*a200*/  UIADD3 UR10, UP1, UPT, UR10, 0x800, URZ ;  /* 0x000008000a0a7890 */ /* 0x000fe4000ff3e0ff */
        /* <DEDUP_REMOVED lines=9> */
.L_x_1146:
[----:B---3--:R-:W0:Y:S01]  /*a2a0*/  LDS.64 R42, [R3+-0x1000] ;  /* 0xfff00000032a7984 */ /* 0x008e220000000a00 */
[----:B------:R-:W-:-:S03]  /*a2b0*/  IMAD.WIDE R50, R2, 0x4, R6 ;  /* 0x0000000402327825 */ /* 0x000fc600078e0206 */
        /* <DEDUP_REMOVED lines=17> */
[----:B0-----:R-:W-:Y:S04]  /*a3d0*/  STG.E desc[UR12][R50.64+-0x800], R42 ;  /* 0xfff8002a32007986 */ /* 0x001fe8000c10190c */
[----:B------:R-:W0:Y:S04]  /*a3e0*/  LDS.64 R12, [R3+0x5800] ;  /* 0x00580000030c7984 */ /* 0x000e280000000a00 */
[----:B------:R-:W-:Y:S04]  /*a3f0*/  STG.E desc[UR12][R40.64+-0x800], R43 ;  /* 0xfff8002b28007986 */ /* 0x000fe8000c10190c */
[----:B------:R-:W0:Y:S04]  /*a400*/  LDS.64 R42, [R3+0x6000] ;  /* 0x00600000032a7984 */ /* 0x000e280000000a00 */
[----:B------:R2:W0:Y:S04]  /*a410*/  LDS.64 R44, [R3+0x6800] ;  /* 0x00680000032c7984 */ /* 0x0004280000000a00 */
[----:B-1----:R-:W-:Y:S04]  /*a420*/  STG.E desc[UR12][R50.64+-0x400], R48 ;  /* 0xfffc003032007986 */ /* 0x002fe8000c10190c */
[----:B------:R1:W-:Y:S01]  /*a430*/  STG.E desc[UR12][R40.64+-0x400], R49 ;  /* 0xfffc003128007986 */ /* 0x0003e2000c10190c */
[----:B--2---:R-:W-:-:S03]  /*a440*/  VIADD R3, R3, 0x8000 ;  /* 0x0000800003037836 */ /* 0x004fc60000000000 */
[----:B------:R-:W-:Y:S04]  /*a450*/  STG.E desc[UR12][R50.64], R46 ;  /* 0x0000002e32007986 */ /* 0x000fe8000c10190c */
[----:B------:R-:W-:Y:S01]  /*a460*/  STG.E desc[UR12][R40.64], R47 ;  /* 0x0000002f28007986 */ /* 0x000fe2000c10190c */
[----:B-1----:R-:W-:-:S03]  /*a470*/  IMAD.WIDE R48, R5, 0x4, R8 ;  /* 0x0000000405307825 */ /* 0x002fc600078e0208 */
[----:B---3--:R-:W-:Y:S01]  /*a480*/  STG.E desc[UR12][R50.64+0x400], R34 ;  /* 0x0004002232007986 */ /* 0x008fe2000c10190c */
[----:B------:R-:W-:-:S03]  /*a490*/  VIADD R5, R2, 0x800 ;  /* 0x0000080002057836 */ /* 0x000fc60000000000 */
[----:B------:R1:W-:Y:S04]  /*a4a0*/  STG.E desc[UR12][R40.64+0x400], R35 ;  /* 0x0004002328007986 */ /* 0x0003e8000c10190c */
[----:B----4-:R-:W-:Y:S04]  /*a4b0*/  STG.E desc[UR12][R52.64+-0x800], R18 ;  /* 0xfff8001234007986 */ /* 0x010fe8000c10190c */
[----:B------:R2:W-:Y:S04]  /*a4c0*/  STG.E desc[UR12][R48.64+-0x800], R19 ;  /* 0xfff8001330007986 */ /* 0x0005e8000c10190c */
[----:B-----5:R-:W-:Y:S01]  /*a4d0*/  STG.E desc[UR12][R52.64+-0x400], R10 ;  /* 0xfffc000a34007986 */ /* 0x020fe2000c10190c */
[----:B-1----:R-:W-:-:S03]  /*a4e0*/  IMAD.WIDE R34, R5, 0x4, R6 ;  /* 0x0000000405227825 */ /* 0x002fc600078e0206 */
[----:B------:R1:W-:Y:S01]  /*a4f0*/  STG.E desc[UR12][R48.64+-0x400], R11 ;  /* 0xfffc000b30007986 */ /* 0x0003e2000c10190c */
[----:B------:R-:W-:-:S03]  /*a500*/  IMAD.WIDE R40, R5, 0x4, R8 ;  /* 0x0000000405287825 */ /* 0x000fc600078e0208 */
[----:B------:R3:W-:Y:S01]  /*a510*/  STG.E desc[UR12][R52.64], R24 ;  /* 0x0000001834007986 */ /* 0x0007e2000c10190c */
[C---:B--2---:R-:W-:Y:S02]  /*a520*/  VIADD R19, R2.reuse, 0xc00 ;  /* 0x00000c0002137836 */ /* 0x044fe40000000000 */
[----:B------:R-:W-:Y:S01]  /*a530*/  VIADD R2, R2, 0x1000 ;  /* 0x0000100002027836 */ /* 0x000fe20000000000 */
[----:B------:R3:W-:Y:S04]  /*a540*/  STG.E desc[UR12][R48.64], R25 ;  /* 0x0000001930007986 */ /* 0x0007e8000c10190c */
[----:B------:R3:W-:Y:S01]  /*a550*/  STG.E desc[UR12][R52.64+0x400], R32 ;  /* 0x0004002034007986 */ /* 0x0007e2000c10190c */
[----:B-1----:R-:W-:-:S03]  /*a560*/  IMAD.WIDE R10, R19, 0x4, R6 ;  /* 0x00000004130a7825 */ /* 0x002fc600078e0206 */
[----:B------:R3:W-:Y:S01]  /*a570*/  STG.E desc[UR12][R48.64+0x400], R33 ;  /* 0x0004002130007986 */ /* 0x0007e2000c10190c */
[----:B------:R-:W-:-:S03]  /*a580*/  IMAD.WIDE R18, R19, 0x4, R8 ;  /* 0x0000000413127825 */ /* 0x000fc600078e0208 */
        /* <DEDUP_REMOVED lines=10> */
[----:B0-----:R3:W-:Y:S04]  /*a630*/  STG.E desc[UR12][R10.64+-0x400], R12 ;  /* 0xfffc000c0a007986 */ /* 0x0017e8000c10190c */
[----:B------:R3:W-:Y:S04]  /*a640*/  STG.E desc[UR12][R18.64+-0x400], R13 ;  /* 0xfffc000d12007986 */ /* 0x0007e8000c10190c */
[----:B------:R3:W-:Y:S04]  /*a650*/  STG.E desc[UR12][R10.64], R42 ;  /* 0x0000002a0a007986 */ /* 0x0007e8000c10190c */
[----:B------:R3:W-:Y:S04]  /*a660*/  STG.E desc[UR12][R18.64], R43 ;  /* 0x0000002b12007986 */ /* 0x0007e8000c10190c */
[----:B------:R3:W-:Y:S04]  /*a670*/  STG.E desc[UR12][R10.64+0x400], R44 ;  /* 0x0004002c0a007986 */ /* 0x0007e8000c10190c */
[----:B------:R3:W-:Y:S01]  /*a680*/  STG.E desc[UR12][R18.64+0x400], R45 ;  /* 0x0004002d12007986 */ /* 0x0007e2000c10190c */
[----:B------:R-:W-:Y:S05]  /*a690*/  @!P1 BRA `(.L_x_1146) ;  /* 0xfffffffc00009947 */ /* 0x000fea000383ffff */
.L_x_1145:
[----:B------:R-:W-:Y:S05]  /*a6a0*/  BSYNC.RECONVERGENT B1 ;  /* 0x0000000000017941 */ /* 0x000fea0003800200 */
.L_x_1144:
[----:B------:R-:W-:Y:S01]  /*a6b0*/  IMAD.IADD R4, R17, 0x1, -R36 ;  /* 0x0000000111047824 */ /* 0x000fe200078e0a24 */
[----:B------:R-:W-:Y:S04]  /*a6c0*/  BSSY.RECONVERGENT B1, `(.L_x_1147) ;  /* 0x0000024000017945 */ /* 0x000fe80003800200 */
[----:B------:R-:W-:-:S13]  /*a6d0*/  ISETP.GT.AND P1, PT, R4, 0x400, PT ;  /* 0x000004000400780c */ /* 0x000fda0003f24270 */
[----:B------:R-:W-:Y:S05]  /*a6e0*/  @!P1 BRA `(.L_x_1148) ;  /* 0x0000000000849947 */ /* 0x000fea0003800000 */
[----:B---3--:R-:W0:Y:S01]  /*a6f0*/  LDS.64 R32, [R3+-0x1000] ;  /* 0xfff0000003207984 */ /* 0x008e220000000a00 */
        /* <DEDUP_REMOVED lines=32> */
.L_x_1148:
[----:B------:R-:W-:Y:S05]  /*a900*/  BSYNC.RECONVERGENT B1 ;  /* 0x0000000000017941 */ /* 0x000fea0003800200 */
.L_x_1147:
[----:B------:R-:W-:-:S13]  /*a910*/  ISETP.LT.OR P0, PT, R36, R17, P0 ;  /* 0x000000112400720c */ /* 0x000fda0000701670 */
[----:B------:R-:W-:Y:S05]  /*a920*/  @!P0 BRA `(.L_x_1140) ;  /* 0x0000000400388947 */ /* 0x000fea0003800000 */
[----:B0-----:R-:W0:Y:S01]  /*a930*/  LDS.64 R4, [R3+-0x1000] ;  /* 0xfff0000003047984 */ /* 0x001e220000000a00 */
[----:B------:R-:W-:-:S03]  /*a940*/  IMAD.WIDE R6, R2, 0x4, R6 ;  /* 0x0000000402067825 */ /* 0x000fc600078e0206 */
[----:B---3--:R-:W1:Y:S01]  /*a950*/  LDS.64 R10, [R3+-0x800] ;  /* 0xfff80000030a7984 */ /* 0x008e620000000a00 */
[----:B------:R-:W-:-:S03]  /*a960*/  IMAD.WIDE R8, R2, 0x4, R8 ;  /* 0x0000000402087825 */ /* 0x000fc600078e0208 */
        /* <DEDUP_REMOVED lines=11> */
.L_x_1139:
[----:B------:R-:W0:Y:S01]  /*aa20*/  LDC.64 R30, c[0x0][0x390] ;  /* 0x0000e400ff1e7b82 */ /* 0x000e220000000a00 */
[----:B------:R-:W-:Y:S01]  /*aa30*/  ISETP.NE.AND P6, PT, R34, R2, PT ;  /* 0x000000022200720c */ /* 0x000fe20003fc5270 */
[----:B------:R-:W-:-:S03]  /*aa40*/  IMAD.MOV.U32 R17, RZ, RZ, 0x9 ;  /* 0x00000009ff117424 */ /* 0x000fc600078e00ff */
[----:B------:R-:W-:Y:S01]  /*aa50*/  ISETP.NE.AND P6, PT, R19, R38, !P6 ;  /* 0x000000261300720c */ /* 0x000fe200077c5270 */
[CC--:B------:R-:W-:Y:S02]  /*aa60*/  IMAD R19, R0.reuse, R17.reuse, 0x3 ;  /* 0x0000000300137424 */ /* 0x0c0fe400078e0211 */
[----:B------:R-:W1:Y:S01]  /*aa70*/  LDC.64 R26, c[0x0][0x390] ;  /* 0x0000e400ff1a7b82 */ /* 0x000e620000000a00 */
[----:B------:R-:W-:-:S07]  /*aa80*/  IMAD R17, R0, R17, 0x8 ;  /* 0x0000000800117424 */ /* 0x000fce00078e0211 */
[----:B------:R-:W2:Y:S08]  /*aa90*/  LDC.64 R28, c[0x0][0x398] ;  /* 0x0000e600ff1c7b82 */ /* 0x000eb00000000a00 */
[----:B------:R-:W3:Y:S01]  /*aaa0*/  LDC.64 R42, c[0x0][0x398] ;  /* 0x0000e600ff2a7b82 */ /* 0x000ee20000000a00 */
[----:B0-----:R-:W-:-:S07]  /*aab0*/  @P2 IMAD.WIDE R50, R41, 0x4, R30 ;  /* 0x0000000429322825 */ /* 0x001fce00078e021e */
[----:B------:R-:W0:Y:S01]  /*aac0*/  LDC.64 R30, c[0x0][0x390] ;  /* 0x0000e400ff1e7b82 */ /* 0x000e220000000a00 */
[----:B-1----:R-:W-:-:S05]  /*aad0*/  @!P6 IMAD.WIDE R26, R25, 0x4, R26 ;  /* 0x00000004191ae825 */ /* 0x002fca00078e021a */
[----:B------:R-:W-:Y:S02]  /*aae0*/  @!P6 STG.E desc[UR12][R26.64], R34 ;  /* 0x000000221a00e986 */ /* 0x000fe4000c10190c */
[----:B------:R-:W1:Y:S01]  /*aaf0*/  LDC.64 R48, c[0x0][0x398] ;  /* 0x0000e600ff307b82 */ /* 0x000e620000000a00 */
[----:B--2---:R-:W-:-:S05]  /*ab00*/  @!P6 IMAD.WIDE R28, R25, 0x4, R28 ;  /* 0x00000004191ce825 */ /* 0x004fca00078e021c */
[----:B------:R2:W-:Y:S01]  /*ab10*/  @!P6 STG.E desc[UR12][R28.64], R35 ;  /* 0x000000231c00e986 */ /* 0x0005e2000c10190c */
[----:B------:R-:W-:Y:S01]  /*ab20*/  ISETP.NE.AND P6, PT, R6, R8, PT ;  /* 0x000000080600720c */ /* 0x000fe20003fc5270 */
[----:B------:R-:W4:Y:S01]  /*ab30*/  LDC.64 R44, c[0x0][0x398] ;  /* 0x0000e600ff2c7b82 */ /* 0x000f220000000a00 */
[----:B---3--:R-:W-:Y:S01]  /*ab40*/  @P2 IMAD.WIDE R42, R41, 0x4, R42 ;  /* 0x00000004292a2825 */ /* 0x008fe200078e022a */
[----:B------:R3:W-:Y:S01]  /*ab50*/  @P2 STG.E desc[UR12][R50.64], R2 ;  /* 0x0000000232002986 */ /* 0x0007e2000c10190c */
[----:B------:R-:W-:-:S03]  /*ab60*/  ISETP.NE.AND P6, PT, R19, R38, !P6 ;  /* 0x000000261300720c */ /* 0x000fc600077c5270 */
[----:B------:R5:W-:Y:S02]  /*ab70*/  @P2 STG.E desc[UR12][R42.64], R3 ;  /* 0x000000032a002986 */ /* 0x000be4000c10190c */
[----:B------:R-:W3:Y:S01]  /*ab80*/  LDC.64 R46, c[0x0][0x390] ;  /* 0x0000e400ff2e7b82 */ /* 0x000ee20000000a00 */
[----:B0-----:R-:W-:-:S05]  /*ab90*/  @P1 IMAD.WIDE R40, R18, 0x4, R30 ;  /* 0x0000000412281825 */ /* 0x001fca00078e021e */
[----:B------:R0:W-:Y:S02]  /*aba0*/  @P1 STG.E desc[UR12][R40.64], R4 ;  /* 0x0000000428001986 */ /* 0x0001e4000c10190c */
[----:B--2---:R-:W2:Y:S01]  /*abb0*/  LDC.64 R34, c[0x0][0x390] ;  /* 0x0000e400ff227b82 */ /* 0x004ea20000000a00 */
[----:B-1----:R-:W-:-:S05]  /*abc0*/  @P1 IMAD.WIDE R48, R18, 0x4, R48 ;  /* 0x0000000412301825 */ /* 0x002fca00078e0230 */
[----:B------:R1:W-:Y:S01]  /*abd0*/  @P1 STG.E desc[UR12][R48.64], R5 ;  /* 0x0000000530001986 */ /* 0x0003e2000c10190c */
[----:B------:R-:W-:Y:S01]  /*abe0*/  ISETP.NE.AND P1, PT, R32, R37, PT ;  /* 0x000000252000720c */ /* 0x000fe20003f25270 */
[----:B------:R-:W5:Y:S01]  /*abf0*/  LDC.64 R30, c[0x0][0x398] ;  /* 0x0000e600ff1e7b82 */ /* 0x000f620000000a00 */
[----:B----4-:R-:W-:Y:S02]  /*ac00*/  @!P6 IMAD.WIDE R52, R22, 0x4, R44 ;  /* 0x000000041634e825 */ /* 0x010fe400078e022c */
[----:B------:R-:W-:-:S05]  /*ac10*/  ISETP.NE.AND P1, PT, R17, R38, !P1 ;  /* 0x000000261100720c */ /* 0x000fca0004f25270 */
[----:B------:R-:W4:Y:S01]  /*ac20*/  LDC.64 R28, c[0x0][0x390] ;  /* 0x0000e400ff1c7b82 */ /* 0x000f220000000a00 */
[----:B---3--:R-:W-:-:S05]  /*ac30*/  @!P6 IMAD.WIDE R46, R22, 0x4, R46 ;  /* 0x00000004162ee825 */ /* 0x008fca00078e022e */
[----:B------:R1:W-:Y:S02]  /*ac40*/  @!P6 STG.E desc[UR12][R46.64], R6 ;  /* 0x000000062e00e986 */ /* 0x0003e4000c10190c */
[----:B------:R-:W3:Y:S01]  /*ac50*/  LDC.64 R18, c[0x0][0x398] ;  /* 0x0000e600ff127b82 */ /* 0x000ee20000000a00 */
[C---:B--2---:R-:W-:Y:S01]  /*ac60*/  @P4 IMAD.WIDE R34, R21.reuse, 0x4, R34 ;  /* 0x0000000415224825 */ /* 0x044fe200078e0222 */
[----:B------:R1:W-:Y:S04]  /*ac70*/  @!P6 STG.E desc[UR12][R52.64], R7 ;  /* 0x000000073400e986 */ /* 0x0003e8000c10190c */
[----:B------:R1:W-:Y:S02]  /*ac80*/  @P4 STG.E desc[UR12][R34.64], R8 ;  /* 0x0000000822004986 */ /* 0x0003e4000c10190c */
[----:B------:R-:W2:Y:S01]  /*ac90*/  LDC.64 R26, c[0x0][0x390] ;  /* 0x0000e400ff1a7b82 */ /* 0x000ea20000000a00 */
[----:B-----5:R-:W-:-:S05]  /*aca0*/  @P4 IMAD.WIDE R30, R21, 0x4, R30 ;  /* 0x00000004151e4825 */ /* 0x020fca00078e021e */
[----:B------:R1:W-:Y:S02]  /*acb0*/  @P4 STG.E desc[UR12][R30.64], R9 ;  /* 0x000000091e004986 */ /* 0x0003e4000c10190c */
[----:B------:R-:W5:Y:S01]  /*acc0*/  LDC.64 R50, c[0x0][0x398] ;  /* 0x0000e600ff327b82 */ /* 0x000f620000000a00 */
[----:B----4-:R-:W-:-:S05]  /*acd0*/  @P3 IMAD.WIDE R28, R23, 0x4, R28 ;  /* 0x00000004171c3825 */ /* 0x010fca00078e021c */
[----:B------:R1:W-:Y:S02]  /*ace0*/  @P3 STG.E desc[UR12][R28.64], R10 ;  /* 0x0000000a1c003986 */ /* 0x0003e4000c10190c */
[----:B------:R-:W4:Y:S01]  /*acf0*/  LDC.64 R44, c[0x0][0x390] ;  /* 0x0000e400ff2c7b82 */ /* 0x000f220000000a00 */
[----:B---3--:R-:W-:-:S05]  /*ad00*/  @P3 IMAD.WIDE R18, R23, 0x4, R18 ;  /* 0x0000000417123825 */ /* 0x008fca00078e0212 */
[----:B------:R1:W-:Y:S02]  /*ad10*/  @P3 STG.E desc[UR12][R18.64], R11 ;  /* 0x0000000b12003986 */ /* 0x0003e4000c10190c */
[----:B------:R-:W3:Y:S01]  /*ad20*/  LDC.64 R42, c[0x0][0x398] ;  /* 0x0000e600ff2a7b82 */ /* 0x000ee20000000a00 */
[----:B--2---:R-:W-:-:S05]  /*ad30*/  @P0 IMAD.WIDE R26, R24, 0x4, R26 ;  /* 0x00000004181a0825 */ /* 0x004fca00078e021a */
[----:B------:R1:W-:Y:S02]  /*ad40*/  @P0 STG.E desc[UR12][R26.64], R12 ;  /* 0x0000000c1a000986 */ /* 0x0003e4000c10190c */
[----:B0-----:R-:W0:Y:S01]  /*ad50*/  LDC.64 R40, c[0x0][0x390] ;  /* 0x0000e400ff287b82 */ /* 0x001e220000000a00 */
[----:B-----5:R-:W-:-:S05]  /*ad60*/  @P0 IMAD.WIDE R50, R24, 0x4, R50 ;  /* 0x0000000418320825 */ /* 0x020fca00078e0232 */
[----:B------:R1:W-:Y:S02]  /*ad70*/  @P0 STG.E desc[UR12][R50.64], R13 ;  /* 0x0000000d32000986 */ /* 0x0003e4000c10190c */
[----:B------:R-:W2:Y:S01]  /*ad80*/  LDC.64 R2, c[0x0][0x398] ;  /* 0x0000e600ff027b82 */ /* 0x000ea20000000a00 */
[----:B----4-:R-:W-:-:S05]  /*ad90*/  @P5 IMAD.WIDE R44, R39, 0x4, R44 ;  /* 0x00000004272c5825 */ /* 0x010fca00078e022c */
[----:B------:R1:W-:Y:S01]  /*ada0*/  @P5 STG.E desc[UR12][R44.64], R14 ;  /* 0x0000000e2c005986 */ /* 0x0003e2000c10190c */
[----:B---3--:R-:W-:-:S05]  /*adb0*/  @P5 IMAD.WIDE R42, R39, 0x4, R42 ;  /* 0x00000004272a5825 */ /* 0x008fca00078e022a */
[----:B------:R1:W-:Y:S01]  /*adc0*/  @P5 STG.E desc[UR12][R42.64], R15 ;  /* 0x0000000f2a005986 */ /* 0x0003e2000c10190c */
[----:B0-----:R-:W-:-:S05]  /*add0*/  @!P1 IMAD.WIDE R40, R36, 0x4, R40 ;  /* 0x0000000424289825 */ /* 0x001fca00078e0228 */
[----:B------:R1:W-:Y:S01]  /*ade0*/  @!P1 STG.E desc[UR12][R40.64], R32 ;  /* 0x0000002028009986 */ /* 0x0003e2000c10190c */
[----:B--2---:R-:W-:-:S05]  /*adf0*/  @!P1 IMAD.WIDE R2, R36, 0x4, R2 ;  /* 0x0000000424029825 */ /* 0x004fca00078e0202 */
[----:B------:R1:W-:Y:S02]  /*ae00*/  @!P1 STG.E desc[UR12][R2.64], R33 ;  /* 0x0000002102009986 */ /* 0x0003e4000c10190c */
.L_x_1140:
[----:B------:R-:W-:Y:S05]  /*ae10*/  BSYNC.RECONVERGENT B0 ;  /* 0x0000000000007941 */ /* 0x000fea0003800200 */
.L_x_1138:
[----:B------:R-:W-:-:S13]  /*ae20*/  ISETP.NE.AND P0, PT, R0, 0xff, PT ;  /* 0x000000ff0000780c */ /* 0x000fda0003f05270 */
[----:B------:R-:W-:Y:S05]  /*ae30*/  @P0 EXIT ;  /* 0x000000000000094d */ /* 0x000fea0003800000 */
[----:B012---:R-:W0:Y:S01]  /*ae40*/  LDC.64 R2, c[0x0][0x390] ;  /* 0x0000e400ff027b82 */ /* 0x007e220000000a00 */
[----:B------:R-:W-:-:S07]  /*ae50*/  ISETP.NE.AND P0, PT, R38, 0x900, PT ;  /* 0x000009002600780c */ /* 0x000fce0003f05270 */
[----:B----4-:R-:W1:Y:S08]  /*ae60*/  LDC.64 R4, c[0x0][0x398] ;  /* 0x0000e600ff047b82 */ /* 0x010e700000000a00 */
        /* <DEDUP_REMOVED lines=8> */
.L_x_1094:
[----:B------:R-:W-:Y:S01]  /*aef0*/  BSSY B0, `(.L_x_1149) ;  /* 0x0000006000007945 */ /* 0x000fe20003800000 */
[----:B------:R-:W-:Y:S01]  /*af00*/  PLOP3.LUT P3, PT, P1, PT, PT, 0x8, 0x80 ;  /* 0x000000000080781c */ /* 0x000fe20000f6e170 */
[----:B------:R-:W-:-:S12]  /*af10*/  IMAD.MOV.U32 R21, RZ, RZ, -0x1 ;  /* 0xffffffffff157424 */ /* 0x000fd800078e00ff */
[----:B------:R-:W-:Y:S05]  /*af20*/  WARPSYNC.COLLECTIVE R21, `(.L_x_1150) ;  /* 0x0000000015087348 */ /* 0x000fea0003c00000 */
[----:B------:R-:W-:Y:S01]  /*af30*/  VOTE.ANY P3, P3 ;  /* 0x0000000000ff7806 */ /* 0x000fe20001860100 */
[----:B------:R-:W-:-:S12]  /*af40*/  ENDCOLLECTIVE ;  /* 0x000000000000791b */ /* 0x000fd80003800000 */
.L_x_1150:
[----:B------:R-:W-:Y:S05]  /*af50*/  BSYNC B0 ;  /* 0x0000000000007941 */ /* 0x000fea0003800000 */
.L_x_1149:
[----:B------:R-:W-:Y:S01]  /*af60*/  PLOP3.LUT P1, PT, P3, PT, PT, 0x80, 0x8 ;  /* 0x000000000008781c */ /* 0x000fe20001f2f070 */
[----:B------:R-:W-:-:S12]  /*af70*/  BRA `(.L_x_1151) ;  /* 0xffffff8400107947 */ /* 0x000fd8000383ffff */
.L_x_1096:
[----:B------:R-:W0:Y:S01]  /*af80*/  S2R R17, SR_GEMASK ;  /* 0x0000000000117919 */ /* 0x000e220000003c00 */
[----:B------:R-:W-:Y:S01]  /*af90*/  ISETP.NE.U32.AND P3, PT, R14, 0x65, PT ;  /* 0x000000650e00780c */ /* 0x000fe20003f65070 */
[----:B------:R-:W-:Y:S01]  /*afa0*/  BSSY B0, `(.L_x_1152) ;  /* 0x0000007000007945 */ /* 0x000fe20003800000 */
[----:B------:R-:W-:Y:S01]  /*afb0*/  PLOP3.LUT P5, PT, P5, PT, PT, 0x8, 0x80 ;  /* 0x000000000080781c */ /* 0x000fe20002fae170 */
[----:B------:R-:W-:Y:S01]  /*afc0*/  IMAD.MOV.U32 R21, RZ, RZ, -0x1 ;  /* 0xffffffffff157424 */ /* 0x000fe200078e00ff */
[----:B------:R-:W-:-:S13]  /*afd0*/  ISETP.NE.AND.EX P3, PT, R15, RZ, PT, P3 ;  /* 0x000000ff0f00720c */ /* 0x000fda0003f65330 */
[----:B0-----:R-:W-:Y:S05]  /*afe0*/  WARPSYNC.COLLECTIVE R21, `(.L_x_1153) ;  /* 0x0000000015087348 */ /* 0x001fea0003c00000 */
[----:B------:R-:W-:Y:S01]  /*aff0*/  VOTE.ANY R21, PT, P5 ;  /* 0x0000000000157806 */ /* 0x000fe200028e0100 */
[----:B0-----:R-:W-:Y:S06]  /*b000*/  ENDCOLLECTIVE ;  /* 0x000000000000791b */ /* 0x001fec0003800000 */
.L_x_1153:
[----:B------:R-:W-:Y:S05]  /*b010*/  BSYNC B0 ;  /* 0x0000000000007941 */ /* 0x000fea0003800000 */
.L_x_1152:
[----:B------:R-:W-:Y:S01]  /*b020*/  LOP3.LUT R21, R21, 0x80000000, R17, 0xec, !PT ;  /* 0x8000000015157812 */ /* 0x000fe200078eec11 */
[----:B------:R-:W-:Y:S01]  /*b030*/  IMAD.MOV.U32 R26, RZ, RZ, R12 ;  /* 0x000000ffff1a7224 */ /* 0x000fe200078e000c */
[----:B------:R-:W-:Y:S01]  /*b040*/  ISETP.NE.AND P2, PT, R12, RZ, PT ;  /* 0x000000ff0c00720c */ /* 0x000fe20003f45270 */
[----:B------:R-:W-:Y:S02]  /*b050*/  IMAD.MOV.U32 R19, RZ, RZ, 0x1 ;  /* 0x00000001ff137424 */ /* 0x000fe400078e00ff */
[----:B------:R-:W-:Y:S02]  /*b060*/  VIADD R14, R21, 0xffffffff ;  /* 0xffffffff150e7836 */ /* 0x000fe40000000000 */
[----:B------:R-:W-:-:S03]  /*b070*/  VIADD R15, R36, 0x4 ;  /* 0x00000004240f7836 */ /* 0x000fc60000000000 */
[----:B------:R-:W-:Y:S01]  /*b080*/  LOP3.LUT R14, R21, R14, RZ, 0xc, !PT ;  /* 0x0000000e150e7212 */ /* 0x000fe200078e0cff */
[----:B------:R-:W-:-:S03]  /*b090*/  IMAD.MOV.U32 R21, RZ, RZ, -0x1 ;  /* 0xffffffffff157424 */ /* 0x000fc600078e00ff */
[----:B------:R0:W1:Y:S04]  /*b0a0*/  POPC R24, R14 ;  /* 0x0000000e00187309 */ /* 0x0000680000000000 */
[----:B01----:R-:W-:Y:S05]  /*b0b0*/  WARPSYNC.COLLECTIVE R21, `(.L_x_1154) ;  /* 0x0000000015087348 */ /* 0x003fea0003c00000 */
[----:B-1----:R1:W2:Y:S02]  /*b0c0*/  SHFL.DOWN P5, R23, R26, R19, R24 ;  /* 0x080000131a177389 */ /* 0x0022a400000a0018 */
[----:B012---:R-:W-:Y:S05]  /*b0d0*/  ENDCOLLECTIVE ;  /* 0x000000000000791b */ /* 0x007fea0003800000 */
.L_x_1154:
[----:B------:R-:W-:Y:S01]  /*b0e0*/  ISETP.GE.AND P1, PT, R36, R24, PT ;  /* 0x000000182400720c */ /* 0x000fe20003f26270 */
[----:B------:R-:W-:Y:S02]  /*b0f0*/  IMAD.MOV.U32 R26, RZ, RZ, R13 ;  /* 0x000000ffff1a7224 */ /* 0x000fe400078e000d */
[----:B------:R-:W-:-:S10]  /*b100*/  IMAD.MOV.U32 R18, RZ, RZ, R23 ;  /* 0x000000ffff127224 */ /* 0x000fd400078e0017 */
[----:B------:R-:W-:Y:S05]  /*b110*/  WARPSYNC.COLLECTIVE R21, `(.L_x_1155) ;  /* 0x0000000015087348 */ /* 0x000fea0003c00000 */
[----:B------:R0:W1:Y:S02]  /*b120*/  SHFL.DOWN P5, R23, R26, R19, R24 ;  /* 0x080000131a177389 */ /* 0x00006400000a0018 */
[----:B01----:R-:W-:Y:S05]  /*b130*/  ENDCOLLECTIVE ;  /* 0x000000000000791b */ /* 0x003fea0003800000 */
.L_x_1155:
[----:B------:R-:W-:-:S05]  /*b140*/  SEL R45, R18, RZ, !P1 ;  /* 0x000000ff122d7207 */ /* 0x000fca0004800000 */
[----:B------:R-:W-:-:S04]  /*b150*/  IMAD.IADD R45, R12, 0x1, R45 ;  /* 0x000000010c2d7824 */ /* 0x000fc800078e022d */
[----:B------:R-:W-:Y:S02]  /*b160*/  IMAD.MOV.U32 R26, RZ, RZ, R45 ;  /* 0x000000ffff1a7224 */ /* 0x000fe400078e002d */
[----:B------:R-:W-:Y:S01]  /*b170*/  IMAD.MOV.U32 R19, RZ, RZ, 0x2 ;  /* 0x00000002ff137424 */ /* 0x000fe200078e00ff */
[----:B------:R-:W-:Y:S02]  /*b180*/  SEL R23, R23, RZ, !P2 ;  /* 0x000000ff17177207 */ /* 0x000fe40005000000 */
[----:B------:R-:W-:Y:S02]  /*b190*/  ISETP.NE.AND P2, PT, R45, RZ, PT ;  /* 0x000000ff2d00720c */ /* 0x000fe40003f45270 */
[----:B------:R-:W-:-:S05]  /*b1a0*/  SEL R23, R23, RZ, !P1 ;  /* 0x000000ff17177207 */ /* 0x000fca0004800000 */
[----:B------:R-:W-:-:S07]  /*b1b0*/  IMAD.IADD R25, R13, 0x1, R23 ;  /* 0x000000010d197824 */ /* 0x000fce00078e0217 */
[----:B------:R-:W-:Y:S05]  /*b1c0*/  WARPSYNC.COLLECTIVE R21, `(.L_x_1156) ;  /* 0x0000000015087348 */ /* 0x000fea0003c00000 */
[----:B------:R0:W1:Y:S02]  /*b1d0*/  SHFL.DOWN P5, R23, R26, R19, R24 ;  /* 0x080000131a177389 */ /* 0x00006400000a0018 */
[----:B01----:R-:W-:Y:S05]  /*b1e0*/  ENDCOLLECTIVE ;  /* 0x000000000000791b */ /* 0x003fea0003800000 */
.L_x_1156:
[----:B------:R-:W-:-:S05]  /*b1f0*/  VIADD R13, R36, 0x2 ;  /* 0x00000002240d7836 */ /* 0x000fca0000000000 */
[----:B------:R-:W-:Y:S01]  /*b200*/  ISETP.GT.AND P1, PT, R13, R24, PT ;  /* 0x000000180d00720c */ /* 0x000fe20003f24270 */
[----:B------:R-:W-:Y:S02]  /*b210*/  IMAD.MOV.U32 R26, RZ, RZ, R25 ;  /* 0x000000ffff1a7224 */ /* 0x000fe400078e0019 */
[----:B------:R-:W-:-:S10]  /*b220*/  IMAD.MOV.U32 R16, RZ, RZ, R23 ;  /* 0x000000ffff107224 */ /* 0x000fd400078e0017 */
[----:B------:R-:W-:Y:S05]  /*b230*/  WARPSYNC.COLLECTIVE R21, `(.L_x_1157) ;  /* 0x0000000015087348 */ /* 0x000fea0003c00000 */
[----:B------:R0:W1:Y:S02]  /*b240*/  SHFL.DOWN P5, R23, R26, R19, R24 ;  /* 0x080000131a177389 */ /* 0x00006400000a0018 */
[----:B01----:R-:W-:Y:S05]  /*b250*/  ENDCOLLECTIVE ;  /* 0x000000000000791b */ /* 0x003fea0003800000 */
.L_x_1157:
[----:B------:R-:W-:-:S05]  /*b260*/  SEL R16, R16, RZ, !P1 ;  /* 0x000000ff10107207 */ /* 0x000fca0004800000 */
[----:B------:R-:W-:-:S04]  /*b270*/  IMAD.IADD R47, R45, 0x1, R16 ;  /* 0x000000012d2f7824 */ /* 0x000fc800078e0210 */
[----:B------:R-:W-:Y:S02]  /*b280*/  IMAD.MOV.U32 R26, RZ, RZ, R47 ;  /* 0x000000ffff1a7224 */ /* 0x000fe400078e002f */
[----:B------:R-:W-:Y:S01]  /*b290*/  IMAD.MOV.U32 R19, RZ, RZ, 0x4 ;  /* 0x00000004ff137424 */ /* 0x000fe200078e00ff */
[----:B------:R-:W-:Y:S02]  /*b2a0*/  SEL R23, R23, RZ, !P2 ;  /* 0x000000ff17177207 */ /* 0x000fe40005000000 */
[----:B------:R-:W-:Y:S02]  /*b2b0*/  ISETP.NE.AND P2, PT, R47, RZ, PT ;  /* 0x000000ff2f00720c */ /* 0x000fe40003f45270 */
[----:B------:R-:W-:-:S11]  /*b2c0*/  SEL R12, R23, RZ, !P1 ;  /* 0x000000ff170c7207 */ /* 0x000fd60004800000 */
[----:B------:R-:W-:Y:S05]  /*b2d0*/  WARPSYNC.COLLECTIVE R21, `(.L_x_1158) ;  /* 0x0000000015087348 */ /* 0x000fea0003c00000 */
[----:B------:R0:W1:Y:S02]  /*b2e0*/  SHFL.DOWN P5, R23, R26, R19, R24 ;  /* 0x080000131a177389 */ /* 0x00006400000a0018 */
[----:B01----:R-:W-:Y:S05]  /*b2f0*/  ENDCOLLECTIVE ;  /* 0x000000000000791b */ /* 0x003fea0003800000 */
.L_x_1158:
[----:B------:R-:W-:Y:S01]  /*b300*/  ISETP.GT.AND P1, PT, R15, R24, PT ;  /* 0x000000180f00720c */ /* 0x000fe20003f24270 */
[----:B------:R-:W-:-:S04]  /*b310*/  IMAD.IADD R13, R25, 0x1, R12 ;  /* 0x00000001190d7824 */ /* 0x000fc800078e020c */
[----:B------:R-:W-:Y:S02]  /*b320*/  IMAD.MOV.U32 R26, RZ, RZ, R13 ;  /* 0x000000ffff1a7224 */ /* 0x000fe400078e000d */
[----:B------:R-:W-:-:S07]  /*b330*/  IMAD.MOV.U32 R12, RZ, RZ, R23 ;  /* 0x000000ffff0c7224 */ /* 0x000fce00078e0017 */
[----:B------:R-:W-:Y:S05]  /*b340*/  WARPSYNC.COLLECTIVE R21, `(.L_x_1159) ;  /* 0x0000000015087348 */ /* 0x000fea0003c00000 */
[----:B------:R0:W1:Y:S02]  /*b350*/  SHFL.DOWN P5, R23, R26, R19, R24 ;  /* 0x080000131a177389 */ /* 0x00006400000a0018 */
[----:B01----:R-:W-:Y:S05]  /*b360*/  ENDCOLLECTIVE ;  /* 0x000000000000791b */ /* 0x003fea0003800000 */
.L_x_1159:
[----:B------:R-:W-:-:S05]  /*b370*/  SEL R12, R12, RZ, !P1 ;  /* 0x000000ff0c0c7207 */ /* 0x000fca0004800000 */
[----:B------:R-:W-:-:S04]  /*b380*/  IMAD.IADD R51, R47, 0x1, R12 ;  /* 0x000000012f337824 */ /* 0x000fc800078e020c */
[----:B------:R-:W-:Y:S02]  /*b390*/  IMAD.MOV.U32 R26, RZ, RZ, R51 ;  /* 0x000000ffff1a7224 */ /* 0x000fe400078e0033 */
[----:B------:R-:W-:Y:S01]  /*b3a0*/  IMAD.MOV.U32 R19, RZ, RZ, 0x8 ;  /* 0x00000008ff137424 */ /* 0x000fe200078e00ff */
[----:B------:R-:W-:-:S07]  /*b3b0*/  SEL R14, R23, RZ, !P2 ;  /* 0x000000ff170e7207 */ /* 0x000fce0005000000 */
[----:B------:R-:W-:Y:S05]  /*b3c0*/  WARPSYNC.COLLECTIVE R21, `(.L_x_1160) ;  /* 0x0000000015087348 */ /* 0x000fea0003c00000 */
[----:B------:R0:W1:Y:S02]  /*b3d0*/  SHFL.DOWN P5, R23, R26, R19, R24 ;  /* 0x080000131a177389 */ /* 0x00006400000a0018 */
[----:B01----:R-:W-:Y:S05]  /*b3e0*/  ENDCOLLECTIVE ;  /* 0x000000000000791b */ /* 0x003fea0003800000 */
.L_x_1160:
[----:B------:R-:W-:Y:S02]  /*b3f0*/  ISETP.NE.AND P2, PT, R51, RZ, PT ;  /* 0x000000ff3300720c */ /* 0x000fe40003f45270 */
[----:B------:R-:W-:-:S05]  /*b400*/  SEL R14, R14, RZ, !P1 ;  /* 0x000000ff0e0e7207 */ /* 0x000fca0004800000 */
[----:B------:R-:W-:Y:S01]  /*b410*/  IMAD.IADD R49, R13, 0x1, R14 ;  /* 0x000000010d317824 */ /* 0x000fe200078e020e */
[----:B------:R-:W-:Y:S01]  /*b420*/  LOP3.LUT R14, RZ, R0, RZ, 0x33, !PT ;  /* 0x00000000ff0e7212 */ /* 0x000fe200078e33ff */
[----:B------:R-:W-:Y:S02]  /*b430*/  VIADD R13, R36, 0x8 ;  /* 0x00000008240d7836 */ /* 0x000fe40000000000 */
[----:B------:R-:W-:-:S03]  /*b440*/  IMAD.MOV.U32 R26, RZ, RZ, R49 ;  /* 0x000000ffff1a7224 */ /* 0x000fc600078e0031 */
[----:B------:R-:W-:Y:S01]  /*b450*/  ISETP.GT.AND P1, PT, R13, R24, PT ;  /* 0x000000180d00720c */ /* 0x000fe20003f24270 */
[----:B------:R-:W-:Y:S02]  /*b460*/  IMAD.IADD R14, R14, 0x1, R39 ;  /* 0x000000010e0e7824 */ /* 0x000fe400078e0227 */
[----:B------:R-:W-:-:S10]  /*b470*/  IMAD.MOV.U32 R12, RZ, RZ, R23 ;  /* 0x000000ffff0c7224 */ /* 0x000fd400078e0017 */
[----:B------:R-:W-:Y:S05]  /*b480*/  WARPSYNC.COLLECTIVE R21, `(.L_x_1161) ;  /* 0x0000000015087348 */ /* 0x000fea0003c00000 */
[----:B------:R0:W1:Y:S02]  /*b490*/  SHFL.DOWN P5, R23, R26, R19, R24 ;  /* 0x080000131a177389 */ /* 0x00006400000a0018 */
[----:B01----:R-:W-:Y:S05]  /*b4a0*/  ENDCOLLECTIVE ;  /* 0x000000000000791b */ /* 0x003fea0003800000 */
.L_x_1161:
[----:B------:R-:W-:-:S05]  /*b4b0*/  SEL R12, R12, RZ, !P1 ;  /* 0x000000ff0c0c7207 */ /* 0x000fca0004800000 */
[----:B------:R-:W-:-:S04]  /*b4c0*/  IMAD.IADD R45, R51, 0x1, R12 ;  /* 0x00000001332d7824 */ /* 0x000fc800078e020c */
[----:B------:R-:W-:Y:S02]  /*b4d0*/  IMAD.MOV.U32 R26, RZ, RZ, R45 ;  /* 0x000000ffff1a7224 */ /* 0x000fe400078e002d */
[----:B------:R-:W-:Y:S02]  /*b4e0*/  IMAD.MOV.U32 R19, RZ, RZ, 0x10 ;  /* 0x00000010ff137424 */ /* 0x000fe400078e00ff */
[----:B------:R-:W-:-:S07]  /*b4f0*/  IMAD.MOV.U32 R13, RZ, RZ, R23 ;  /* 0x000000ffff0d7224 */ /* 0x000fce00078e0017 */
[----:B------:R-:W-:Y:S05]  /*b500*/  WARPSYNC.COLLECTIVE R21, `(.L_x_1162) ;  /* 0x0000000015087348 */ /* 0x000fea0003c00000 */
[----:B------:R0:W1:Y:S02]  /*b510*/  SHFL.DOWN P5, R23, R26, R19, R24 ;  /* 0x080000131a177389 */ /* 0x00006400000a0018 */
[----:B01----:R-:W-:Y:S05]  /*b520*/  ENDCOLLECTIVE ;  /* 0x000000000000791b */ /* 0x003fea0003800000 */
.L_x_1162:
[----:B------:R-:W-:Y:S02]  /*b530*/  SEL R13, R13, RZ, !P2 ;  /* 0x000000ff0d0d7207 */ /* 0x000fe40005000000 */
[----:B------:R-:W-:Y:S02]  /*b540*/  ISETP.NE.AND P2, PT, R45, RZ, PT ;  /* 0x000000ff2d00720c */ /* 0x000fe40003f45270 */
[----:B------:R-:W-:Y:S01]  /*b550*/  SEL R12, R13, RZ, !P1 ;  /* 0x000000ff0d0c7207 */ /* 0x000fe20004800000 */
[----:B------:R-:W-:-:S04]  /*b560*/  VIADD R13, R36, 0x10 ;  /* 0x00000010240d7836 */ /* 0x000fc80000000000 */
[----:B------:R-:W-:Y:S01]  /*b570*/  IMAD.IADD R25, R49, 0x1, R12 ;  /* 0x0000000131197824 */ /* 0x000fe200078e020c */
[----:B------:R-:W-:Y:S02]  /*b580*/  ISETP.GT.AND P1, PT, R13, R24, PT ;  /* 0x000000180d00720c */ /* 0x000fe40003f24270 */
[----:B------:R-:W0:Y:S01]  /*b590*/  LDC.64 R12, c[0x0][0x3a8] ;  /* 0x0000ea00ff0c7b82 */ /* 0x000e220000000a00 */
[----:B------:R-:W-:Y:S02]  /*b5a0*/  IMAD.MOV.U32 R26, RZ, RZ, R25 ;  /* 0x000000ffff1a7224 */ /* 0x000fe400078e0019 */
[----:B------:R-:W-:-:S08]  /*b5b0*/  IMAD.MOV.U32 R16, RZ, RZ, R23 ;  /* 0x000000ffff107224 */ /* 0x000fd000078e0017 */
[----:B0-----:R-:W-:Y:S05]  /*b5c0*/  WARPSYNC.COLLECTIVE R21, `(.L_x_1163) ;  /* 0x0000000015087348 */ /* 0x001fea0003c00000 */
[----:B------:R1:W2:Y:S02]  /*b5d0*/  SHFL.DOWN P5, R23, R26, R19, R24 ;  /* 0x080000131a177389 */ /* 0x0002a400000a0018 */
[----:B012---:R-:W-:Y:S05]  /*b5e0*/  ENDCOLLECTIVE ;  /* 0x000000000000791b */ /* 0x007fea0003800000 */
.L_x_1163:
[----:B------:R-:W-:Y:S05]  /*b5f0*/  WARPSYNC.COLLECTIVE R21, `(.L_x_1164) ;  /* 0x0000000015087348 */ /* 0x000fea0003c00000 */
[----:B------:R-:W-:Y:S01]  /*b600*/  VOTE.ALL P3, P3 ;  /* 0x0000000000ff7806 */ /* 0x000fe20001860000 */
[----:B------:R-:W-:-:S12]  /*b610*/  ENDCOLLECTIVE ;  /* 0x000000000000791b */ /* 0x000fd80003800000 */
.L_x_1164:
[----:B------:R-:W-:-:S05]  /*b620*/  SEL R16, R16, RZ, !P1 ;  /* 0x000000ff10107207 */ /* 0x000fca0004800000 */
[----:B------:R-:W-:Y:S01]  /*b630*/  IMAD.IADD R16, R45, 0x1, R16 ;  /* 0x000000012d107824 */ /* 0x000fe200078e0210 */
[----:B------:R-:W-:-:S04]  /*b640*/  SEL R23, R23, RZ, !P2 ;  /* 0x000000ff17177207 */ /* 0x000fc80005000000 */
[----:B------:R-:W-:Y:S02]  /*b650*/  SEL R18, R23, RZ, !P1 ;  /* 0x000000ff17127207 */ /* 0x000fe40004800000 */
[----:B------:R-:W-:-:S03]  /*b660*/  IADD3 R38, P1, PT, R12, 0x200, RZ ;  /* 0x000002000c267810 */ /* 0x000fc60007f3e0ff */
[----:B------:R-:W-:Y:S02]  /*b670*/  IMAD.IADD R18, R25, 0x1, R18 ;  /* 0x0000000119127824 */ /* 0x000fe400078e0212 */
[----:B------:R-:W-:Y:S01]  /*b680*/  IMAD.X R39, RZ, RZ, R13, P1 ;  /* 0x000000ffff277224 */ /* 0x000fe200008e060d */
[----:B------:R-:W-:Y:S07]  /*b690*/  BRA `(.L_x_1165) ;  /* 0xffffff8000587947 */ /* 0x000fee000383ffff */
.L_x_1098:
[----:B------:R-:W-:Y:S01]  /*b6a0*/  BSSY B0, `(.L_x_1166) ;  /* 0x0000006000007945 */ /* 0x000fe20003800000 */
[----:B------:R-:W-:Y:S01]  /*b6b0*/  PLOP3.LUT P3, PT, P1, PT, PT, 0x8, 0x80 ;  /* 0x000000000080781c */ /* 0x000fe20000f6e170 */
[----:B------:R-:W-:-:S12]  /*b6c0*/  IMAD.MOV.U32 R21, RZ, RZ, -0x1 ;  /* 0xffffffffff157424 */ /* 0x000fd800078e00ff */
[----:B------:R-:W-:Y:S05]  /*b6d0*/  WARPSYNC.COLLECTIVE R21, `(.L_x_1167) ;  /* 0x0000000015087348 */ /* 0x000fea0003c00000 */
[----:B------:R-:W-:Y:S01]  /*b6e0*/  VOTE.ANY P3, P3 ;  /* 0x0000000000ff7806 */ /* 0x000fe20001860100 */
[----:B------:R-:W-:-:S12]  /*b6f0*/  ENDCOLLECTIVE ;  /* 0x000000000000791b */ /* 0x000fd80003800000 */
.L_x_1167:
[----:B------:R-:W-:Y:S05]  /*b700*/  BSYNC B0 ;  /* 0x0000000000007941 */ /* 0x000fea0003800000 */
.L_x_1166:
[----:B------:R-:W-:Y:S01]  /*b710*/  PLOP3.LUT P1, PT, P3, PT, PT, 0x80, 0x8 ;  /* 0x000000000008781c */ /* 0x000fe20001f2f070 */
[----:B------:R-:W-:-:S12]  /*b720*/  BRA `(.L_x_1168) ;  /* 0xffffff80005c7947 */ /* 0x000fd8000383ffff */
.L_x_1100:
[----:B------:R-:W-:Y:S01]  /*b730*/  ISETP.NE.U32.AND P3, PT, R14, 0x65, PT ;  /* 0x000000650e00780c */ /* 0x000fe20003f65070 */
[----:B------:R-:W-:Y:S01]  /*b740*/  BSSY B0, `(.L_x_1169) ;  /* 0x0000007000007945 */ /* 0x000fe20003800000 */
[----:B------:R-:W-:Y:S01]  /*b750*/  PLOP3.LUT P5, PT, P5, PT, PT, 0x8, 0x80 ;  /* 0x000000000080781c */ /* 0x000fe20002fae170 */
[----:B------:R-:W-:Y:S01]  /*b760*/  IMAD.MOV.U32 R21, RZ, RZ, -0x1 ;  /* 0xffffffffff157424 */ /* 0x000fe200078e00ff */
[----:B------:R-:W-:-:S13]  /*b770*/  ISETP.NE.AND.EX P3, PT, R15, RZ, PT, P3 ;  /* 0x000000ff0f00720c */ /* 0x000fda0003f65330 */
[----:B------:R-:W-:Y:S05]  /*b780*/  WARPSYNC.COLLECTIVE R21, `(.L_x_1170) ;  /* 0x0000000015087348 */ /* 0x000fea0003c00000 */
[----:B------:R-:W-:Y:S01]  /*b790*/  VOTE.ANY R21, PT, P5 ;  /* 0x0000000000157806 */ /* 0x000fe200028e0100 */
[----:B------:R-:W-:Y:S06]  /*b7a0*/  ENDCOLLECTIVE ;  /* 0x000000000000791b */ /* 0x000fec0003800000 */
.L_x_1170:
[----:B------:R-:W-:Y:S05]  /*b7b0*/  BSYNC B0 ;  /* 0x0000000000007941 */ /* 0x000fea0003800000 */
.L_x_1169:
        /* <DEDUP_REMOVED lines=12> */
.L_x_1171:
[----:B------:R-:W-:Y:S01]  /*b880*/  ISETP.GE.AND P1, PT, R36, R24, PT ;  /* 0x000000182400720c */ /* 0x000fe20003f26270 */
[----:B------:R-:W-:Y:S02]  /*b890*/  IMAD.MOV.U32 R26, RZ, RZ, R13 ;  /* 0x000000ffff1a7224 */ /* 0x000fe400078e000d */
[----:B------:R-:W-:-:S10]  /*b8a0*/  IMAD.MOV.U32 R42, RZ, RZ, R23 ;  /* 0x000000ffff2a7224 */ /* 0x000fd400078e0017 */
[----:B------:R-:W-:Y:S05]  /*b8b0*/  WARPSYNC.COLLECTIVE R21, `(.L_x_1172) ;  /* 0x0000000015087348 */ /* 0x000fea0003c00000 */
[----:B------:R0:W1:Y:S02]  /*b8c0*/  SHFL.DOWN P5, R23, R26, R19, R24 ;  /* 0x080000131a177389 */ /* 0x00006400000a0018 */
[----:B01----:R-:W-:Y:S05]  /*b8d0*/  ENDCOLLECTIVE ;  /* 0x000000000000791b */ /* 0x003fea0003800000 */
.L_x_1172:
[----:B------:R-:W-:-:S05]  /*b8e0*/  SEL R15, R42, RZ, !P1 ;  /* 0x000000ff2a0f7207 */ /* 0x000fca0004800000 */
[----:B------:R-:W-:Y:S02]  /*b8f0*/  IMAD.IADD R42, R12, 0x1, R15 ;  /* 0x000000010c2a7824 */ /* 0x000fe400078e020f */
[----:B------:R-:W-:Y:S02]  /*b900*/  VIADD R15, R36, 0x2 ;  /* 0x00000002240f7836 */ /* 0x000fe40000000000 */
[----:B------:R-:W-:Y:S02]  /*b910*/  IMAD.MOV.U32 R26, RZ, RZ, R42 ;  /* 0x000000ffff1a7224 */ /* 0x000fe400078e002a */
[----:B------:R-:W-:Y:S01]  /*b920*/  IMAD.MOV.U32 R19, RZ, RZ, 0x2 ;  /* 0x00000002ff137424 */ /* 0x000fe200078e00ff */
[----:B------:R-:W-:Y:S02]  /*b930*/  SEL R23, R23, RZ, !P2 ;  /* 0x000000ff17177207 */ /* 0x000fe40005000000 */
[----:B------:R-:W-:Y:S02]  /*b940*/  ISETP.NE.AND P2, PT, R42, RZ, PT ;  /* 0x000000ff2a00720c */ /* 0x000fe40003f45270 */
[----:B------:R-:W-:-:S02]  /*b950*/  SEL R23, R23, RZ, !P1 ;  /* 0x000000ff17177207 */ /* 0x000fc40004800000 */
[----:B------:R-:W-:Y:S01]  /*b960*/  ISETP.GT.AND P1, PT, R15, R24, PT ;  /* 0x000000180f00720c */ /* 0x000fe20003f24270 */
[----:B------:R-:W-:Y:S02]  /*b970*/  VIADD R15, R36, 0x4 ;  /* 0x00000004240f7836 */ /* 0x000fe40000000000 */
[----:B------:R-:W-:-:S10]  /*b980*/  IMAD.IADD R22, R13, 0x1, R23 ;  /* 0x000000010d167824 */ /* 0x000fd400078e0217 */
[----:B------:R-:W-:Y:S05]  /*b990*/  WARPSYNC.COLLECTIVE R21, `(.L_x_1173) ;  /* 0x0000000015087348 */ /* 0x000fea0003c00000 */
[----:B------:R0:W1:Y:S02]  /*b9a0*/  SHFL.DOWN P5, R23, R26, R19, R24 ;  /* 0x080000131a177389 */ /* 0x00006400000a0018 */
[----:B01----:R-:W-:Y:S05]  /*b9b0*/  ENDCOLLECTIVE ;  /* 0x000000000000791b */ /* 0x003fea0003800000 */
.L_x_1173:
[----:B------:R-:W-:Y:S02]  /*b9c0*/  IMAD.MOV.U32 R26, RZ, RZ, R22 ;  /* 0x000000ffff1a7224 */ /* 0x000fe400078e0016 */
[----:B------:R-:W-:-:S07]  /*b9d0*/  IMAD.MOV.U32 R13, RZ, RZ, R23 ;  /* 0x000000ffff0d7224 */ /* 0x000fce00078e0017 */
[----:B------:R-:W-:Y:S05]  /*b9e0*/  WARPSYNC.COLLECTIVE R21, `(.L_x_1174) ;  /* 0x0000000015087348 */ /* 0x000fea0003c00000 */
[----:B------:R0:W1:Y:S02]  /*b9f0*/  SHFL.DOWN P5, R23, R26, R19, R24 ;  /* 0x080000131a177389 */ /* 0x00006400000a0018 */
[----:B01----:R-:W-:Y:S05]  /*ba00*/  ENDCOLLECTIVE ;  /* 0x000000000000791b */ /* 0x003fea0003800000 */
.L_x_1174:
[----:B------:R-:W-:-:S05]  /*ba10*/  SEL R13, R13, RZ, !P1 ;  /* 0x000000ff0d0d7207 */ /* 0x000fca0004800000 */
[----:B------:R-:W-:-:S04]  /*ba20*/  IMAD.IADD R13, R42, 0x1, R13 ;  /* 0x000000012a0d7824 */ /* 0x000fc800078e020d */
[----:B------:R-:W-:Y:S02]  /*ba30*/  IMAD.MOV.U32 R26, RZ, RZ, R13 ;  /* 0x000000ffff1a7224 */ /* 0x000fe400078e000d */
[----:B------:R-:W-:Y:S01]  /*ba40*/  IMAD.MOV.U32 R19, RZ, RZ, 0x4 ;  /* 0x00000004ff137424 */ /* 0x000fe200078e00ff */
[----:B------:R-:W-:Y:S02]  /*ba50*/  SEL R23, R23, RZ, !P2 ;  /* 0x000000ff17177207 */ /* 0x000fe40005000000 */
[----:B------:R-:W-:Y:S02]  /*ba60*/  ISETP.NE.AND P2, PT, R13, RZ, PT ;  /* 0x000000ff0d00720c */ /* 0x000fe40003f45270 */
[----:B------:R-:W-:Y:S02]  /*ba70*/  SEL R23, R23, RZ, !P1 ;  /* 0x000000ff17177207 */ /* 0x000fe40004800000 */
[----:B------:R-:W-:Y:S01]  /*ba80*/  ISETP.GT.AND P1, PT, R15, R24, PT ;  /* 0x000000180f00720c */ /* 0x000fe20003f24270 */
[----:B------:R-:W-:-:S02]  /*ba90*/  VIADD R15, R36, 0x10 ;  /* 0x00000010240f7836 */ /* 0x000fc40000000000 */
[----:B------:R-:W-:-:S10]  /*baa0*/  IMAD.IADD R45, R22, 0x1, R23 ;  /* 0x00000001162d7824 */ /* 0x000fd400078e0217 */
[----:B------:R-:W-:Y:S05]  /*bab0*/  WARPSYNC.COLLECTIVE R21, `(.L_x_1175) ;  /* 0x0000000015087348 */ /* 0x000fea0003c00000 */
[----:B------:R0:W1:Y:S02]  /*bac0*/  SHFL.DOWN P5, R23, R26, R19, R24 ;  /* 0x080000131a177389 */ /* 0x00006400000a0018 */
[----:B01----:R-:W-:Y:S05]  /*bad0*/  ENDCOLLECTIVE ;  /* 0x000000000000791b */ /* 0x003fea0003800000 */
.L_x_1175:
[----:B------:R-:W-:Y:S01]  /*bae0*/  IMAD.MOV.U32 R26, RZ, RZ, R45 ;  /* 0x000000ffff1a7224 */ /* 0x000fe200078e002d */
[----:B------:R-:W-:-:S07]  /*baf0*/  SEL R12, R23, RZ, !P1 ;  /* 0x000000ff170c7207 */ /* 0x000fce0004800000 */
[----:B------:R-:W-:Y:S05]  /*bb00*/  WARPSYNC.COLLECTIVE R21, `(.L_x_1176) ;  /* 0x0000000015087348 */ /* 0x000fea0003c00000 */
[----:B------:R0:W1:Y:S02]  /*bb10*/  SHFL.DOWN P5, R23, R26, R19, R24 ;  /* 0x080000131a177389 */ /* 0x00006400000a0018 */
[----:B01----:R-:W-:Y:S05]  /*bb20*/  ENDCOLLECTIVE ;  /* 0x000000000000791b */ /* 0x003fea0003800000 */
.L_x_1176:
[----:B------:R-:W-:Y:S02]  /*bb30*/  IMAD.IADD R49, R13, 0x1, R12 ;  /* 0x000000010d317824 */ /* 0x000fe400078e020c */
[----:B------:R-:W-:Y:S02]  /*bb40*/  VIADD R13, R36, 0x8 ;  /* 0x00000008240d7836 */ /* 0x000fe40000000000 */
[----:B------:R-:W-:Y:S02]  /*bb50*/  IMAD.MOV.U32 R26, RZ, RZ, R49 ;  /* 0x000000ffff1a7224 */ /* 0x000fe400078e0031 */
[----:B------:R-:W-:Y:S02]  /*bb60*/  IMAD.MOV.U32 R19, RZ, RZ, 0x8 ;  /* 0x00000008ff137424 */ /* 0x000fe400078e00ff */
[----:B------:R-:W-:-:S07]  /*bb70*/  IMAD.MOV.U32 R12, RZ, RZ, R23 ;  /* 0x000000ffff0c7224 */ /* 0x000fce00078e0017 */
[----:B------:R-:W-:Y:S05]  /*bb80*/  WARPSYNC.COLLECTIVE R21, `(.L_x_1177) ;  /* 0x0000000015087348 */ /* 0x000fea0003c00000 */
[----:B------:R0:W1:Y:S02]  /*bb90*/  SHFL.DOWN P5, R23, R26, R19, R24 ;  /* 0x080000131a177389 */ /* 0x00006400000a0018 */
[----:B01----:R-:W-:Y:S05]  /*bba0*/  ENDCOLLECTIVE ;  /* 0x000000000000791b */ /* 0x003fea0003800000 */
.L_x_1177:
[----:B------:R-:W-:Y:S02]  /*bbb0*/  SEL R12, R12, RZ, !P2 ;  /* 0x000000ff0c0c7207 */ /* 0x000fe40005000000 */
[----:B------:R-:W-:Y:S02]  /*bbc0*/  ISETP.NE.AND P2, PT, R49, RZ, PT ;  /* 0x000000ff3100720c */ /* 0x000fe40003f45270 */
[----:B------:R-:W-:Y:S02]  /*bbd0*/  SEL R12, R12, RZ, !P1 ;  /* 0x000000ff0c0c7207 */ /* 0x000fe40004800000 */
[----:B------:R-:W-:-:S03]  /*bbe0*/  ISETP.GT.AND P1, PT, R13, R24, PT ;  /* 0x000000180d00720c */ /* 0x000fc60003f24270 */
[----:B------:R-:W-:-:S04]  /*bbf0*/  IMAD.IADD R47, R45, 0x1, R12 ;  /* 0x000000012d2f7824 */ /* 0x000fc800078e020c */
[----:B------:R-:W-:Y:S01]  /*bc00*/  IMAD.MOV.U32 R26, RZ, RZ, R47 ;  /* 0x000000ffff1a7224 */ /* 0x000fe200078e002f */
[----:B------:R-:W-:-:S07]  /*bc10*/  SEL R12, R23, RZ, !P1 ;  /* 0x000000ff170c7207 */ /* 0x000fce0004800000 */
[----:B------:R-:W-:Y:S05]  /*bc20*/  WARPSYNC.COLLECTIVE R21, `(.L_x_1178) ;  /* 0x0000000015087348 */ /* 0x000fea0003c00000 */
[----:B------:R0:W1:Y:S02]  /*bc30*/  SHFL.DOWN P5, R23, R26, R19, R24 ;  /* 0x080000131a177389 */ /* 0x00006400000a0018 */
[----:B01----:R-:W-:Y:S05]  /*bc40*/  ENDCOLLECTIVE ;  /* 0x000000000000791b */ /* 0x003fea0003800000 */
.L_x_1178:
[----:B------:R-:W-:-:S04]  /*bc50*/  IMAD.IADD R45, R49, 0x1, R12 ;  /* 0x00000001312d7824 */ /* 0x000fc800078e020c */
[----:B------:R-:W-:Y:S02]  /*bc60*/  IMAD.MOV.U32 R26, RZ, RZ, R45 ;  /* 0x000000ffff1a7224 */ /* 0x000fe400078e002d */
[----:B------:R-:W-:Y:S02]  /*bc70*/  IMAD.MOV.U32 R19, RZ, RZ, 0x10 ;  /* 0x00000010ff137424 */ /* 0x000fe400078e00ff */
[----:B------:R-:W-:-:S07]  /*bc80*/  IMAD.MOV.U32 R22, RZ, RZ, R23 ;  /* 0x000000ffff167224 */ /* 0x000fce00078e0017 */
[----:B------:R-:W-:Y:S05]  /*bc90*/  WARPSYNC.COLLECTIVE R21, `(.L_x_1179) ;  /* 0x0000000015087348 */ /* 0x000fea0003c00000 */
[----:B------:R0:W1:Y:S02]  /*bca0*/  SHFL.DOWN P5, R23, R26, R19, R24 ;  /* 0x080000131a177389 */ /* 0x00006400000a0018 */
[----:B01----:R-:W-:Y:S05]  /*bcb0*/  ENDCOLLECTIVE ;  /* 0x000000000000791b */ /* 0x003fea0003800000 */
.L_x_1179:
[----:B------:R-:W-:Y:S02]  /*bcc0*/  SEL R22, R22, RZ, !P2 ;  /* 0x000000ff16167207 */ /* 0x000fe40005000000 */
[----:B------:R-:W-:Y:S02]  /*bcd0*/  ISETP.NE.AND P2, PT, R45, RZ, PT ;  /* 0x000000ff2d00720c */ /* 0x000fe40003f45270 */
[----:B------:R-:W-:Y:S02]  /*bce0*/  SEL R22, R22, RZ, !P1 ;  /* 0x000000ff16167207 */ /* 0x000fe40004800000 */
[----:B------:R-:W-:-:S03]  /*bcf0*/  ISETP.GT.AND P1, PT, R15, R24, PT ;  /* 0x000000180f00720c */ /* 0x000fc60003f24270 */
[----:B------:R-:W-:-:S04]  /*bd00*/  IMAD.IADD R13, R47, 0x1, R22 ;  /* 0x000000012f0d7824 */ /* 0x000fc800078e0216 */
[----:B------:R-:W-:Y:S02]  /*bd10*/  IMAD.MOV.U32 R26, RZ, RZ, R13 ;  /* 0x000000ffff1a7224 */ /* 0x000fe400078e000d */
[----:B------:R-:W-:-:S07]  /*bd20*/  IMAD.MOV.U32 R12, RZ, RZ, R23 ;  /* 0x000000ffff0c7224 */ /* 0x000fce00078e0017 */
[----:B------:R-:W-:Y:S05]  /*bd30*/  WARPSYNC.COLLECTIVE R21, `(.L_x_1180) ;  /* 0x0000000015087348 */ /* 0x000fea0003c00000 */
[----:B------:R0:W1:Y:S02]  /*bd40*/  SHFL.DOWN P5, R23, R26, R19, R24 ;  /* 0x080000131a177389 */ /* 0x00006400000a0018 */
[----:B01----:R-:W-:Y:S05]  /*bd50*/  ENDCOLLECTIVE ;  /* 0x000000000000791b */ /* 0x003fea0003800000 */
.L_x_1180:
[----:B------:R-:W-:Y:S05]  /*bd60*/  WARPSYNC.COLLECTIVE R21, `(.L_x_1181) ;  /* 0x0000000015087348 */ /* 0x000fea0003c00000 */
[----:B------:R-:W-:Y:S01]  /*bd70*/  VOTE.ALL P3, P3 ;  /* 0x0000000000ff7806 */ /* 0x000fe20001860000 */
[----:B------:R-:W-:-:S12]  /*bd80*/  ENDCOLLECTIVE ;  /* 0x000000000000791b */ /* 0x000fd80003800000 */
.L_x_1181:
[----:B------:R-:W-:Y:S01]  /*bd90*/  SEL R12, R12, RZ, !P1 ;  /* 0x000000ff0c0c7207 */ /* 0x000fe20004800000 */
[----:B------:R-:W-:-:S05]  /*bda0*/  IMAD.MOV.U32 R22, RZ, RZ, R23 ;  /* 0x000000ffff167224 */ /* 0x000fca00078e0017 */
[----:B------:R-:W-:-:S04]  /*bdb0*/  SEL R22, R22, RZ, !P2 ;  /* 0x000000ff16167207 */ /* 0x000fc80005000000 */
[----:B------:R-:W-:Y:S02]  /*bdc0*/  SEL R22, R22, RZ, !P1 ;  /* 0x000000ff16167207 */ /* 0x000fe40004800000 */
[----:B------:R-:W-:Y:S02]  /*bdd0*/  ISETP.NE.AND P1, PT, R16, RZ, PT ;  /* 0x000000ff1000720c */ /* 0x000fe40003f25270 */
[----:B------:R-:W-:Y:S01]  /*bde0*/  IADD3 R16, PT, PT, R45, R12, R16 ;  /* 0x0000000c2d107210 */ /* 0x000fe20007ffe010 */
[----:B------:R-:W-:-:S05]  /*bdf0*/  IMAD.IADD R22, R13, 0x1, R22 ;  /* 0x000000010d167824 */ /* 0x000fca00078e0216 */
[----:B------:R-:W-:-:S05]  /*be00*/  SEL R13, R22, RZ, !P1 ;  /* 0x000000ff160d7207 */ /* 0x000fca0004800000 */
[----:B------:R-:W-:Y:S01]  /*be10*/  IMAD.IADD R18, R13, 0x1, R18 ;  /* 0x000000010d127824 */ /* 0x000fe200078e0212 */
[----:B------:R-:W-:Y:S06]  /*be20*/  BRA `(.L_x_1182) ;  /* 0xffffff7c00a47947 */ /* 0x000fec000383ffff */
.L_x_1128:
[----:B------:R-:W-:Y:S01]  /*be30*/  BSSY B0, `(.L_x_1183) ;  /* 0x0000006000007945 */ /* 0x000fe20003800000 */
[----:B------:R-:W-:Y:S01]  /*be40*/  PLOP3.LUT P3, PT, P3, PT, PT, 0x8, 0x80 ;  /* 0x000000000080781c */ /* 0x000fe20001f6e170 */
[----:B------:R-:W-:-:S12]  /*be50*/  IMAD.MOV.U32 R21, RZ, RZ, -0x1 ;  /* 0xffffffffff157424 */ /* 0x000fd800078e00ff */
[----:B------:R-:W-:Y:S05]  /*be60*/  WARPSYNC.COLLECTIVE R21, `(.L_x_1184) ;  /* 0x0000000015087348 */ /* 0x000fea0003c00000 */
[----:B------:R-:W-:Y:S01]  /*be70*/  VOTE.ANY P3, P3 ;  /* 0x0000000000ff7806 */ /* 0x000fe20001860100 */
[----:B------:R-:W-:-:S12]  /*be80*/  ENDCOLLECTIVE ;  /* 0x000000000000791b */ /* 0x000fd80003800000 */
.L_x_1184:
[----:B------:R-:W-:Y:S05]  /*be90*/  BSYNC B0 ;  /* 0x0000000000007941 */ /* 0x000fea0003800000 */
.L_x_1183:
[----:B------:R-:W-:Y:S05]  /*bea0*/  BRA `(.L_x_1185) ;  /* 0xffffffcc00f07947 */ /* 0x000fea000383ffff */
.L_x_1130:
        /* <DEDUP_REMOVED lines=9> */
.L_x_1187:
[----:B------:R-:W-:Y:S05]  /*bf40*/  BSYNC B0 ;  /* 0x0000000000007941 */ /* 0x000fea0003800000 */
.L_x_1186:
[----:B------:R-:W-:Y:S01]  /*bf50*/  LOP3.LUT R21, R21, 0x80000000, R27, 0xec, !PT ;  /* 0x8000000015157812 */ /* 0x000fe200078eec1b */
[----:B------:R-:W-:Y:S01]  /*bf60*/  IMAD.MOV.U32 R26, RZ, RZ, R16 ;  /* 0x000000ffff1a7224 */ /* 0x000fe200078e0010 */
[----:B------:R-:W-:Y:S01]  /*bf70*/  ISETP.NE.AND P6, PT, R16, RZ, PT ;  /* 0x000000ff1000720c */ /* 0x000fe20003fc5270 */
[----:B------:R-:W-:Y:S02]  /*bf80*/  IMAD.MOV.U32 R19, RZ, RZ, 0x1 ;  /* 0x00000001ff137424 */ /* 0x000fe400078e00ff */
[----:B------:R-:W-:-:S05]  /*bf90*/  VIADD R18, R21, 0xffffffff ;  /* 0xffffffff15127836 */ /* 0x000fca0000000000 */
[----:B------:R-:W-:Y:S01]  /*bfa0*/  LOP3.LUT R18, R21, R18, RZ, 0xc, !PT ;  /* 0x0000001215127212 */ /* 0x000fe200078e0cff */
[----:B------:R-:W-:-:S03]  /*bfb0*/  IMAD.MOV.U32 R21, RZ, RZ, -0x1 ;  /* 0xffffffffff157424 */ /* 0x000fc600078e00ff */
[----:B------:R0:W1:Y:S04]  /*bfc0*/  POPC R24, R18 ;  /* 0x0000001200187309 */ /* 0x0000680000000000 */
[----:B01----:R-:W-:Y:S05]  /*bfd0*/  WARPSYNC.COLLECTIVE R21, `(.L_x_1188) ;  /* 0x0000000015087348 */ /* 0x003fea0003c00000 */
[----:B-1----:R1:W2:Y:S02]  /*bfe0*/  SHFL.DOWN P5, R23, R26, R19, R24 ;  /* 0x080000131a177389 */ /* 0x0022a400000a0018 */
[----:B012---:R-:W-:Y:S05]  /*bff0*/  ENDCOLLECTIVE ;  /* 0x000000000000791b */ /* 0x007fea0003800000 */
.L_x_1188:
[----:B------:R-:W-:Y:S02]  /*c000*/  IMAD.MOV.U32 R26, RZ, RZ, R17 ;  /* 0x000000ffff1a7224 */ /* 0x000fe400078e0011 */
[----:B------:R-:W-:-:S07]  /*c010*/  IMAD.MOV.U32 R20, RZ, RZ, R23 ;  /* 0x000000ffff147224 */ /* 0x000fce00078e0017 */
[----:B------:R-:W-:Y:S05]  /*c020*/  WARPSYNC.COLLECTIVE R21, `(.L_x_1189) ;  /* 0x0000000015087348 */ /* 0x000fea0003c00000 */
[----:B------:R0:W1:Y:S02]  /*c030*/  SHFL.DOWN P5, R23, R26, R19, R24 ;  /* 0x080000131a177389 */ /* 0x00006400000a0018 */
[----:B01----:R-:W-:Y:S05]  /*c040*/  ENDCOLLECTIVE ;  /* 0x000000000000791b */ /* 0x003fea0003800000 */
.L_x_1189:
[----:B------:R-:W-:Y:S01]  /*c050*/  IMAD.MOV.U32 R19, RZ, RZ, 0x2 ;  /* 0x00000002ff137424 */ /* 0x000fe200078e00ff */
[----:B------:R-:W-:Y:S02]  /*c060*/  ISETP.GE.AND P5, PT, R42, R24, PT ;  /* 0x000000182a00720c */ /* 0x000fe40003fa6270 */
[----:B------:R-:W-:Y:S02]  /*c070*/  SEL R23, R23, RZ, !P6 ;  /* 0x000000ff17177207 */ /* 0x000fe40007000000 */
[----:B------:R-:W-:Y:S02]  /*c080*/  SEL R43, R20, RZ, !P5 ;  /* 0x000000ff142b7207 */ /* 0x000fe40006800000 */
[----:B------:R-:W-:-:S03]  /*c090*/  SEL R23, R23, RZ, !P5 ;  /* 0x000000ff17177207 */ /* 0x000fc60006800000 */
[----:B------:R-:W-:Y:S02]  /*c0a0*/  IMAD.IADD R43, R16, 0x1, R43 ;  /* 0x00000001102b7824 */ /* 0x000fe400078e022b */
[----:B------:R-:W-:Y:S02]  /*c0b0*/  IMAD.IADD R41, R17, 0x1, R23 ;  /* 0x0000000111297824 */ /* 0x000fe400078e0217 */
[----:B------:R-:W-:Y:S01]  /*c0c0*/  IMAD.MOV.U32 R26, RZ, RZ, R43 ;  /* 0x000000ffff1a7224 */ /* 0x000fe200078e002b */
[----:B------:R-:W-:Y:S01]  /*c0d0*/  ISETP.NE.AND P6, PT, R43, RZ, PT ;  /* 0x000000ff2b00720c */ /* 0x000fe20003fc5270 */
[----:B------:R-:W-:-:S12]  /*c0e0*/  VIADD R17, R42, 0x2 ;  /* 0x000000022a117836 */ /* 0x000fd80000000000 */
[----:B------:R-:W-:Y:S05]  /*c0f0*/  WARPSYNC.COLLECTIVE R21, `(.L_x_1190) ;  /* 0x0000000015087348 */ /* 0x000fea0003c00000 */
[----:B------:R0:W1:Y:S02]  /*c100*/  SHFL.DOWN P5, R23, R26, R19, R24 ;  /* 0x080000131a177389 */ /* 0x00006400000a0018 */
[----:B01----:R-:W-:Y:S05]  /*c110*/  ENDCOLLECTIVE ;  /* 0x000000000000791b */ /* 0x003fea0003800000 */
.L_x_1190:
[----:B------:R-:W-:Y:S02]  /*c120*/  IMAD.MOV.U32 R26, RZ, RZ, R41 ;  /* 0x000000ffff1a7224 */ /* 0x000fe400078e0029 */
[----:B------:R-:W-:-:S07]  /*c130*/  IMAD.MOV.U32 R20, RZ, RZ, R23 ;  /* 0x000000ffff147224 */ /* 0x000fce00078e0017 */
[----:B------:R-:W-:Y:S05]  /*c140*/  WARPSYNC.COLLECTIVE R21, `(.L_x_1191) ;  /* 0x0000000015087348 */ /* 0x000fea0003c00000 */
[----:B------:R0:W1:Y:S02]  /*c150*/  SHFL.DOWN P5, R23, R26, R19, R24 ;  /* 0x080000131a177389 */ /* 0x00006400000a0018 */
[----:B01----:R-:W-:Y:S05]  /*c160*/  ENDCOLLECTIVE ;  /* 0x000000000000791b */ /* 0x003fea0003800000 */
.L_x_1191:
[----:B------:R-:W-:Y:S01]  /*c170*/  IMAD.MOV.U32 R19, RZ, RZ, 0x4 ;  /* 0x00000004ff137424 */ /* 0x000fe200078e00ff */
[----:B------:R-:W-:Y:S02]  /*c180*/  ISETP.GT.AND P5, PT, R17, R24, PT ;  /* 0x000000181100720c */ /* 0x000fe40003fa4270 */
        /* <DEDUP_REMOVED lines=11> */
.L_x_1192:
[----:B------:R-:W-:Y:S02]  /*c240*/  IMAD.MOV.U32 R26, RZ, RZ, R17 ;  /* 0x000000ffff1a7224 */ /* 0x000fe400078e0011 */
[----:B------:R-:W-:-:S07]  /*c250*/  IMAD.MOV.U32 R16, RZ, RZ, R23 ;  /* 0x000000ffff107224 */ /* 0x000fce00078e0017 */
[----:B------:R-:W-:Y:S05]  /*c260*/  WARPSYNC.COLLECTIVE R21, `(.L_x_1193) ;  /* 0x0000000015087348 */ /* 0x000fea0003c00000 */
[----:B------:R0:W1:Y:S02]  /*c270*/  SHFL.DOWN P5, R23, R26, R19, R24 ;  /* 0x080000131a177389 */ /* 0x00006400000a0018 */
[----:B01----:R-:W-:Y:S05]  /*c280*/  ENDCOLLECTIVE ;  /* 0x000000000000791b */ /* 0x003fea0003800000 */
.L_x_1193:
[----:B------:R-:W-:Y:S01]  /*c290*/  IMAD.MOV.U32 R19, RZ, RZ, 0x8 ;  /* 0x00000008ff137424 */ /* 0x000fe200078e00ff */
[----:B------:R-:W-:Y:S02]  /*c2a0*/  ISETP.GT.AND P5, PT, R41, R24, PT ;  /* 0x000000182900720c */ /* 0x000fe40003fa4270 */
[----:B------:R-:W-:Y:S02]  /*c2b0*/  SEL R23, R23, RZ, !P6 ;  /* 0x000000ff17177207 */ /* 0x000fe40007000000 */
[----:B------:R-:W-:-:S05]  /*c2c0*/  SEL R16, R16, RZ, !P5 ;  /* 0x000000ff10107207 */ /* 0x000fca0006800000 */
[----:B------:R-:W-:Y:S01]  /*c2d0*/  IMAD.IADD R47, R45, 0x1, R16 ;  /* 0x000000012d2f7824 */ /* 0x000fe200078e0210 */
[----:B------:R-:W-:-:S03]  /*c2e0*/  SEL R16, R23, RZ, !P5 ;  /* 0x000000ff17107207 */ /* 0x000fc60006800000 */
[----:B------:R-:W-:Y:S01]  /*c2f0*/  IMAD.MOV.U32 R26, RZ, RZ, R47 ;  /* 0x000000ffff1a7224 */ /* 0x000fe200078e002f */
[----:B------:R-:W-:Y:S01]  /*c300*/  ISETP.NE.AND P6, PT, R47, RZ, PT ;  /* 0x000000ff2f00720c */ /* 0x000fe20003fc5270 */
[----:B------:R-:W-:Y:S02]  /*c310*/  IMAD.IADD R41, R17, 0x1, R16 ;  /* 0x0000000111297824 */ /* 0x000fe400078e0210 */
[----:B------:R-:W-:-:S10]  /*c320*/  VIADD R17, R42, 0x8 ;  /* 0x000000082a117836 */ /* 0x000fd40000000000 */
[----:B------:R-:W-:Y:S05]  /*c330*/  WARPSYNC.COLLECTIVE R21, `(.L_x_1194) ;  /* 0x0000000015087348 */ /* 0x000fea0003c00000 */
[----:B------:R0:W1:Y:S02]  /*c340*/  SHFL.DOWN P5, R23, R26, R19, R24 ;  /* 0x080000131a177389 */ /* 0x00006400000a0018 */
[----:B01----:R-:W-:Y:S05]  /*c350*/  ENDCOLLECTIVE ;  /* 0x000000000000791b */ /* 0x003fea0003800000 */
.L_x_1194:
[----:B------:R-:W-:Y:S02]  /*c360*/  IMAD.MOV.U32 R26, RZ, RZ, R41 ;  /* 0x000000ffff1a7224 */ /* 0x000fe400078e0029 */
[----:B------:R-:W-:-:S07]  /*c370*/  IMAD.MOV.U32 R16, RZ, RZ, R23 ;  /* 0x000000ffff107224 */ /* 0x000fce00078e0017 */
[----:B------:R-:W-:Y:S05]  /*c380*/  WARPSYNC.COLLECTIVE R21, `(.L_x_1195) ;  /* 0x0000000015087348 */ /* 0x000fea0003c00000 */
[----:B------:R0:W1:Y:S02]  /*c390*/  SHFL.DOWN P5, R23, R26, R19, R24 ;  /* 0x080000131a177389 */ /* 0x00006400000a0018 */
[----:B01----:R-:W-:Y:S05]  /*c3a0*/  ENDCOLLECTIVE ;  /* 0x000000000000791b */ /* 0x003fea0003800000 */
.L_x_1195:
[----:B------:R-:W-:Y:S01]  /*c3b0*/  IMAD.MOV.U32 R19, RZ, RZ, 0x10 ;  /* 0x00000010ff137424 */ /* 0x000fe200078e00ff */
[----:B------:R-:W-:Y:S01]  /*c3c0*/  ISETP.GT.AND P5, PT, R17, R24, PT ;  /* 0x000000181100720c */ /* 0x000fe20003fa4270 */
[----:B------:R-:W-:Y:S01]  /*c3d0*/  VIADD R17, R42, 0x10 ;  /* 0x000000102a117836 */ /* 0x000fe20000000000 */
[----:B------:R-:W-:Y:S02]  /*c3e0*/  SEL R23, R23, RZ, !P6 ;  /* 0x000000ff17177207 */ /* 0x000fe40007000000 */
[----:B------:R-:W-:-:S05]  /*c3f0*/  SEL R16, R16, RZ, !P5 ;  /* 0x000000ff10107207 */ /* 0x000fca0006800000 */
[----:B------:R-:W-:Y:S01]  /*c400*/  IMAD.IADD R45, R47, 0x1, R16 ;  /* 0x000000012f2d7824 */ /* 0x000fe200078e0210 */
[----:B------:R-:W-:-:S03]  /*c410*/  SEL R16, R23, RZ, !P5 ;  /* 0x000000ff17107207 */ /* 0x000fc60006800000 */
[----:B------:R-:W-:Y:S01]  /*c420*/  IMAD.MOV.U32 R26, RZ, RZ, R45 ;  /* 0x000000ffff1a7224 */ /* 0x000fe200078e002d */
[----:B------:R-:W-:Y:S01]  /*c430*/  ISETP.NE.AND P6, PT, R45, RZ, PT ;  /* 0x000000ff2d00720c */ /* 0x000fe20003fc5270 */
[----:B------:R-:W-:Y:S01]  /*c440*/  IMAD.IADD R43, R41, 0x1, R16 ;  /* 0x00000001292b7824 */ /* 0x000fe200078e0210 */
[----:B------:R-:W-:-:S11]  /*c450*/  LOP3.LUT R16, RZ, R0, RZ, 0x33, !PT ;  /* 0x00000000ff107212 */ /* 0x000fd600078e33ff */
[----:B------:R-:W-:Y:S05]  /*c460*/  WARPSYNC.COLLECTIVE R21, `(.L_x_1196) ;  /* 0x0000000015087348 */ /* 0x000fea0003c00000 */
[----:B------:R0:W1:Y:S02]  /*c470*/  SHFL.DOWN P5, R23, R26, R19, R24 ;  /* 0x080000131a177389 */ /* 0x00006400000a0018 */
[----:B01----:R-:W-:Y:S05]  /*c480*/  ENDCOLLECTIVE ;  /* 0x000000000000791b */ /* 0x003fea0003800000 */
.L_x_1196:
[----:B------:R-:W-:Y:S02]  /*c490*/  IMAD.IADD R39, R16, 0x1, R39 ;  /* 0x0000000110277824 */ /* 0x000fe400078e0227 */
[----:B------:R-:W-:Y:S02]  /*c4a0*/  IMAD.MOV.U32 R26, RZ, RZ, R43 ;  /* 0x000000ffff1a7224 */ /* 0x000fe400078e002b */
[----:B------:R-:W-:-:S07]  /*c4b0*/  IMAD.MOV.U32 R20, RZ, RZ, R23 ;  /* 0x000000ffff147224 */ /* 0x000fce00078e0017 */
[----:B------:R-:W-:Y:S05]  /*c4c0*/  WARPSYNC.COLLECTIVE R21, `(.L_x_1197) ;  /* 0x0000000015087348 */ /* 0x000fea0003c00000 */
[----:B------:R0:W1:Y:S02]  /*c4d0*/  SHFL.DOWN P5, R23, R26, R19, R24 ;  /* 0x080000131a177389 */ /* 0x00006400000a0018 */
[----:B01----:R-:W-:Y:S05]  /*c4e0*/  ENDCOLLECTIVE ;  /* 0x000000000000791b */ /* 0x003fea0003800000 */
.L_x_1197:
[----:B------:R-:W-:Y:S05]  /*c4f0*/  WARPSYNC.COLLECTIVE R21, `(.L_x_1198) ;  /* 0x0000000015087348 */ /* 0x000fea0003c00000 */
[----:B------:R-:W-:Y:S01]  /*c500*/  VOTE.ALL P3, P3 ;  /* 0x0000000000ff7806 */ /* 0x000fe20001860000 */
[----:B------:R-:W-:-:S12]  /*c510*/  ENDCOLLECTIVE ;  /* 0x000000000000791b */ /* 0x000fd80003800000 */
.L_x_1198:
[----:B------:R-:W-:Y:S02]  /*c520*/  ISETP.GT.AND P5, PT, R17, R24, PT ;  /* 0x000000181100720c */ /* 0x000fe40003fa4270 */
[----:B------:R-:W0:Y:S01]  /*c530*/  LDC.64 R16, c[0x0][0x3a8] ;  /* 0x0000ea00ff107b82 */ /* 0x000e220000000a00 */
[----:B------:R-:W-:Y:S02]  /*c540*/  SEL R23, R23, RZ, !P6 ;  /* 0x000000ff17177207 */ /* 0x000fe40007000000 */
[----:B------:R-:W-:Y:S02]  /*c550*/  SEL R20, R20, RZ, !P5 ;  /* 0x000000ff14147207 */ /* 0x000fe40006800000 */
[----:B------:R-:W-:-:S03]  /*c560*/  SEL R22, R23, RZ, !P5 ;  /* 0x000000ff17167207 */ /* 0x000fc60006800000 */
[----:B------:R-:W-:Y:S02]  /*c570*/  IMAD.IADD R20, R45, 0x1, R20 ;  /* 0x000000012d147824 */ /* 0x000fe400078e0214 */
[----:B------:R-:W-:Y:S01]  /*c580*/  IMAD.IADD R22, R43, 0x1, R22 ;  /* 0x000000012b167824 */ /* 0x000fe200078e0216 */
[----:B0-----:R-:W-:-:S05]  /*c590*/  IADD3 R40, P5, PT, R16, 0x200, RZ ;  /* 0x0000020010287810 */ /* 0x001fca0007fbe0ff */
[----:B------:R-:W-:Y:S01]  /*c5a0*/  IMAD.X R41, RZ, RZ, R17, P5 ;  /* 0x000000ffff297224 */ /* 0x000fe200028e0611 */
[----:B------:R-:W-:Y:S07]  /*c5b0*/  BRA `(.L_x_1199) ;  /* 0xffffffcc003c7947 */ /* 0x000fee000383ffff */
.L_x_1132:
[----:B------:R-:W-:Y:S01]  /*c5c0*/  BSSY B0, `(.L_x_1200) ;  /* 0x0000006000007945 */ /* 0x000fe20003800000 */
[----:B------:R-:W-:Y:S01]  /*c5d0*/  PLOP3.LUT P3, PT, P3, PT, PT, 0x8, 0x80 ;  /* 0x000000000080781c */ /* 0x000fe20001f6e170 */
[----:B------:R-:W-:-:S12]  /*c5e0*/  IMAD.MOV.U32 R21, RZ, RZ, -0x1 ;  /* 0xffffffffff157424 */ /* 0x000fd800078e00ff */
[----:B------:R-:W-:Y:S05]  /*c5f0*/  WARPSYNC.COLLECTIVE R21, `(.L_x_1201) ;  /* 0x0000000015087348 */ /* 0x000fea0003c00000 */
[----:B------:R-:W-:Y:S01]  /*c600*/  VOTE.ANY P3, P3 ;  /* 0x0000000000ff7806 */ /* 0x000fe20001860100 */
[----:B------:R-:W-:-:S12]  /*c610*/  ENDCOLLECTIVE ;  /* 0x000000000000791b */ /* 0x000fd80003800000 */
.L_x_1201:
[----:B------:R-:W-:Y:S05]  /*c620*/  BSYNC B0 ;  /* 0x0000000000007941 */ /* 0x000fea0003800000 */
.L_x_1200:
[----:B------:R-:W-:Y:S05]  /*c630*/  BRA `(.L_x_1202) ;  /* 0xffffffcc00407947 */ /* 0x000fea000383ffff */
.L_x_1134:
        /* <DEDUP_REMOVED lines=8> */
.L_x_1204:
[----:B------:R-:W-:Y:S05]  /*c6c0*/  BSYNC B0 ;  /* 0x0000000000007941 */ /* 0x000fea0003800000 */
.L_x_1203:
[----:B------:R-:W-:Y:S01]  /*c6d0*/  LOP3.LUT R21, R21, 0x80000000, R27, 0xec, !PT ;  /* 0x8000000015157812 */ /* 0x000fe200078eec1b */
[----:B------:R-:W-:Y:S01]  /*c6e0*/  IMAD.MOV.U32 R26, RZ, RZ, R16 ;  /* 0x000000ffff1a7224 */ /* 0x000fe200078e0010 */
[----:B------:R-:W-:Y:S01]  /*c6f0*/  ISETP.NE.AND P6, PT, R16, RZ, PT ;  /* 0x000000ff1000720c */ /* 0x000fe20003fc5270 */
[----:B------:R-:W-:Y:S02]  /*c700*/  IMAD.MOV.U32 R19, RZ, RZ, 0x1 ;  /* 0x00000001ff137424 */ /* 0x000fe400078e00ff */
[----:B------:R-:W-:Y:S02]  /*c710*/  VIADD R18, R21, 0xffffffff ;  /* 0xffffffff15127836 */ /* 0x000fe40000000000 */
[----:B------:R-:W-:Y:S02]  /*c720*/  VIADD R45, R42, 0x2 ;  /* 0x000000022a2d7836 */ /* 0x000fe40000000000 */
[----:B------:R-:W-:Y:S01]  /*c730*/  VIADD R39, R39, 0xffffffe0 ;  /* 0xffffffe027277836 */ /* 0x000fe20000000000 */
[----:B------:R-:W-:Y:S01]  /*c740*/  LOP3.LUT R18, R21, R18, RZ, 0xc, !PT ;  /* 0x0000001215127212 */ /* 0x000fe200078e0cff */
[----:B------:R-:W-:-:S03]  /*c750*/  IMAD.MOV.U32 R21, RZ, RZ, -0x1 ;  /* 0xffffffffff157424 */ /* 0x000fc600078e00ff */
[----:B------:R0:W1:Y:S04]  /*c760*/  POPC R24, R18 ;  /* 0x0000001200187309 */ /* 0x0000680000000000 */
[----:B01----:R-:W-:Y:S05]  /*c770*/  WARPSYNC.COLLECTIVE R21, `(.L_x_1205) ;  /* 0x0000000015087348 */ /* 0x003fea0003c00000 */
[----:B-1----:R1:W2:Y:S02]  /*c780*/  SHFL.DOWN P5, R23, R26, R19, R24 ;  /* 0x080000131a177389 */ /* 0x0022a400000a0018 */
[----:B012---:R-:W-:Y:S05]  /*c790*/  ENDCOLLECTIVE ;  /* 0x000000000000791b */ /* 0x007fea0003800000 */
.L_x_1205:
[----:B------:R-:W-:Y:S02]  /*c7a0*/  IMAD.MOV.U32 R26, RZ, RZ, R17 ;  /* 0x000000ffff1a7224 */ /* 0x000fe400078e0011 */
[----:B------:R-:W-:-:S07]  /*c7b0*/  IMAD.MOV.U32 R44, RZ, RZ, R23 ;  /* 0x000000ffff2c7224 */ /* 0x000fce00078e0017 */
[----:B------:R-:W-:Y:S05]  /*c7c0*/  WARPSYNC.COLLECTIVE R21, `(.L_x_1206) ;  /* 0x0000000015087348 */ /* 0x000fea0003c00000 */
[----:B------:R0:W1:Y:S02]  /*c7d0*/  SHFL.DOWN P5, R23, R26, R19, R24 ;  /* 0x080000131a177389 */ /* 0x00006400000a0018 */
[----:B01----:R-:W-:Y:S05]  /*c7e0*/  ENDCOLLECTIVE ;  /* 0x000000000000791b */ /* 0x003fea0003800000 */
.L_x_1206:
        /* <DEDUP_REMOVED lines=8> */
[----:B------:R-:W-:-:S13]  /*c870*/  ISETP.NE.AND P6, PT, R44, RZ, PT ;  /* 0x000000ff2c00720c */ /* 0x000fda0003fc5270 */
[----:B------:R-:W-:Y:S05]  /*c880*/  WARPSYNC.COLLECTIVE R21, `(.L_x_1207) ;  /* 0x0000000015087348 */ /* 0x000fea0003c00000 */
[----:B------:R0:W1:Y:S02]  /*c890*/  SHFL.DOWN P5, R23, R26, R19, R24 ;  /* 0x080000131a177389 */ /* 0x00006400000a0018 */
[----:B01----:R-:W-:Y:S05]  /*c8a0*/  ENDCOLLECTIVE ;  /* 0x000000000000791b */ /* 0x003fea0003800000 */
.L_x_1207:
[----:B------:R-:W-:Y:S02]  /*c8b0*/  IMAD.MOV.U32 R26, RZ, RZ, R43 ;  /* 0x000000ffff1a7224 */ /* 0x000fe400078e002b */
[----:B------:R-:W-:-:S07]  /*c8c0*/  IMAD.MOV.U32 R17, RZ, RZ, R23 ;  /* 0x000000ffff117224 */ /* 0x000fce00078e0017 */
[----:B------:R-:W-:Y:S05]  /*c8d0*/  WARPSYNC.COLLECTIVE R21, `(.L_x_1208) ;  /* 0x0000000015087348 */ /* 0x000fea0003c00000 */
[----:B------:R0:W1:Y:S02]  /*c8e0*/  SHFL.DOWN P5, R23, R26, R19, R24 ;  /* 0x080000131a177389 */ /* 0x00006400000a0018 */
[----:B01----:R-:W-:Y:S05]  /*c8f0*/  ENDCOLLECTIVE ;  /* 0x000000000000791b */ /* 0x003fea0003800000 */
.L_x_1208:
        /* <DEDUP_REMOVED lines=13> */
.L_x_1209:
[----:B------:R-:W-:Y:S02]  /*c9d0*/  IMAD.MOV.U32 R26, RZ, RZ, R45 ;  /* 0x000000ffff1a7224 */ /* 0x000fe400078e002d */
[----:B------:R-:W-:-:S07]  /*c9e0*/  IMAD.MOV.U32 R16, RZ, RZ, R23 ;  /* 0x000000ffff107224 */ /* 0x000fce00078e0017 */
[----:B------:R-:W-:Y:S05]  /*c9f0*/  WARPSYNC.COLLECTIVE R21, `(.L_x_1210) ;  /* 0x0000000015087348 */ /* 0x000fea0003c00000 */
[----:B------:R0:W1:Y:S02]  /*ca00*/  SHFL.DOWN P5, R23, R26, R19, R24 ;  /* 0x080000131a177389 */ /* 0x00006400000a0018 */
[----:B01----:R-:W-:Y:S05]  /*ca10*/  ENDCOLLECTIVE ;  /* 0x000000000000791b */ /* 0x003fea0003800000 */
.L_x_1210:
[----:B------:R-:W-:Y:S01]  /*ca20*/  IMAD.MOV.U32 R19, RZ, RZ, 0x8 ;  /* 0x00000008ff137424 */ /* 0x000fe200078e00ff */
[----:B------:R-:W-:Y:S02]  /*ca30*/  ISETP.GT.AND P5, PT, R43, R24, PT ;  /* 0x000000182b00720c */ /* 0x000fe40003fa4270 */
[----:B------:R-:W-:Y:S02]  /*ca40*/  SEL R23, R23, RZ, !P6 ;  /* 0x000000ff17177207 */ /* 0x000fe40007000000 */
[----:B------:R-:W-:-:S05]  /*ca50*/  SEL R16, R16, RZ, !P5 ;  /* 0x000000ff10107207 */ /* 0x000fca0006800000 */
[----:B------:R-:W-:Y:S01]  /*ca60*/  IMAD.IADD R47, R17, 0x1, R16 ;  /* 0x00000001112f7824 */ /* 0x000fe200078e0210 */
[----:B------:R-:W-:Y:S01]  /*ca70*/  SEL R16, R23, RZ, !P5 ;  /* 0x000000ff17107207 */ /* 0x000fe20006800000 */
[----:B------:R-:W-:Y:S02]  /*ca80*/  VIADD R17, R42, 0x8 ;  /* 0x000000082a117836 */ /* 0x000fe40000000000 */
[----:B------:R-:W-:Y:S01]  /*ca90*/  IMAD.MOV.U32 R26, RZ, RZ, R47 ;  /* 0x000000ffff1a7224 */ /* 0x000fe200078e002f */
[----:B------:R-:W-:Y:S01]  /*caa0*/  ISETP.NE.AND P6, PT, R47, RZ, PT ;  /* 0x000000ff2f00720c */ /* 0x000fe20003fc5270 */
[----:B------:R-:W-:-:S12]  /*cab0*/  IMAD.IADD R43, R45, 0x1, R16 ;  /* 0x000000012d2b7824 */ /* 0x000fd800078e0210 */
[----:B------:R-:W-:Y:S05]  /*cac0*/  WARPSYNC.COLLECTIVE R21, `(.L_x_1211) ;  /* 0x0000000015087348 */ /* 0x000fea0003c00000 */
[----:B------:R0:W1:Y:S02]  /*cad0*/  SHFL.DOWN P5, R23, R26, R19, R24 ;  /* 0x080000131a177389 */ /* 0x00006400000a0018 */
[----:B01----:R-:W-:Y:S05]  /*cae0*/  ENDCOLLECTIVE ;  /* 0x000000000000791b */ /* 0x003fea0003800000 */
.L_x_1211:
[----:B------:R-:W-:Y:S02]  /*caf0*/  IMAD.MOV.U32 R26, RZ, RZ, R43 ;  /* 0x000000ffff1a7224 */ /* 0x000fe400078e002b */
[----:B------:R-:W-:-:S07]  /*cb00*/  IMAD.MOV.U32 R16, RZ, RZ, R23 ;  /* 0x000000ffff107224 */ /* 0x000fce00078e0017 */
[----:B------:R-:W-:Y:S05]  /*cb10*/  WARPSYNC.COLLECTIVE R21, `(.L_x_1212) ;  /* 0x0000000015087348 */ /* 0x000fea0003c00000 */
[----:B------:R0:W1:Y:S02]  /*cb20*/  SHFL.DOWN P5, R23, R26, R19, R24 ;  /* 0x080000131a177389 */ /* 0x00006400000a0018 */
[----:B01----:R-:W-:Y:S05]  /*cb30*/  ENDCOLLECTIVE ;  /* 0x000000000000791b */ /* 0x003fea0003800000 */
.L_x_1212:
        /* <DEDUP_REMOVED lines=13> */
.L_x_1213:
[----:B------:R-:W-:Y:S02]  /*cc10*/  IMAD.MOV.U32 R26, RZ, RZ, R17 ;  /* 0x000000ffff1a7224 */ /* 0x000fe400078e0011 */
[----:B------:R-:W-:-:S07]  /*cc20*/  IMAD.MOV.U32 R16, RZ, RZ, R23 ;  /* 0x000000ffff107224 */ /* 0x000fce00078e0017 */
[----:B------:R-:W-:Y:S05]  /*cc30*/  WARPSYNC.COLLECTIVE R21, `(.L_x_1214) ;  /* 0x0000000015087348 */ /* 0x000fea0003c00000 */
[----:B------:R0:W1:Y:S02]  /*cc40*/  SHFL.DOWN P5, R23, R26, R19, R24 ;  /* 0x080000131a177389 */ /* 0x00006400000a0018 */
[----:B01----:R-:W-:Y:S05]  /*cc50*/  ENDCOLLECTIVE ;  /* 0x000000000000791b */ /* 0x003fea0003800000 */
.L_x_1214:
[----:B------:R-:W-:Y:S05]  /*cc60*/  WARPSYNC.COLLECTIVE R21, `(.L_x_1215) ;  /* 0x0000000015087348 */ /* 0x000fea0003c00000 */
[----:B------:R-:W-:Y:S01]  /*cc70*/  VOTE.ALL P3, P3 ;  /* 0x0000000000ff7806 */ /* 0x000fe20001860000 */
[----:B------:R-:W-:-:S12]  /*cc80*/  ENDCOLLECTIVE ;  /* 0x000000000000791b */ /* 0x000fd80003800000 */
.L_x_1215:
[----:B------:R-:W-:Y:S02]  /*cc90*/  ISETP.GT.AND P5, PT, R43, R24, PT ;  /* 0x000000182b00720c */ /* 0x000fe40003fa4270 */
[----:B------:R-:W-:Y:S02]  /*cca0*/  SEL R23, R23, RZ, !P6 ;  /* 0x000000ff17177207 */ /* 0x000fe40007000000 */
[----:B------:R-:W-:Y:S02]  /*ccb0*/  SEL R16, R16, RZ, !P5 ;  /* 0x000000ff10107207 */ /* 0x000fe40006800000 */
[----:B------:R-:W-:Y:S02]  /*ccc0*/  SEL R18, R23, RZ, !P5 ;  /* 0x000000ff17127207 */ /* 0x000fe40006800000 */
[----:B------:R-:W-:Y:S02]  /*ccd0*/  ISETP.NE.AND P5, PT, R20, RZ, PT ;  /* 0x000000ff1400720c */ /* 0x000fe40003fa5270 */
[----:B------:R-:W-:Y:S01]  /*cce0*/  IADD3 R20, PT, PT, R45, R16, R20 ;  /* 0x000000102d147210 */ /* 0x000fe20007ffe014 */
[----:B------:R-:W-:-:S05]  /*ccf0*/  IMAD.IADD R18, R17, 0x1, R18 ;  /* 0x0000000111127824 */ /* 0x000fca00078e0212 */
[----:B------:R-:W-:-:S05]  /*cd00*/  SEL R17, R18, RZ, !P5 ;  /* 0x000000ff12117207 */ /* 0x000fca0006800000 */
[----:B------:R-:W-:Y:S01]  /*cd10*/  IMAD.IADD R22, R17, 0x1, R22 ;  /* 0x0000000111167824 */ /* 0x000fe200078e0216 */
[----:B------:R-:W-:Y:S06]  /*cd20*/  BRA `(.L_x_1216) ;  /* 0xffffffc8008c7947 */ /* 0x000fec000383ffff */
.L_x_1217:
        /* <DEDUP_REMOVED lines=13> */
.L_x_1238:


//--------------------- .text._ZN6thrust24THRUST_300001_SM_1000_NS8cuda_cub4core6detail13_kernel_agentINS1_15__reduce_by_key9InitAgentIN3cub18CUB_300001_SM_100024ReduceByKeyScanTileStateIiiLb1EEEiPiEEJSA_iSB_EEEvDpT0_ --------------------------
	.section	.text._ZN6thrust24THRUST_300001_SM_1000_NS8cuda_cub4core6detail13_kernel_agentINS1_15__reduce_by_key9InitAgentIN3cub18CUB_300001_SM_100024ReduceByKeyScanTileStateIiiLb1EEEiPiEEJSA_iSB_EEEvDpT0_,"ax",@progbits
	.align	128
        .global         _ZN6thrust24THRUST_300001_SM_1000_NS8cuda_cub4core6detail13_kernel_agentINS1_15__reduce_by_key9InitAgentIN3cub18CUB_300001_SM_100024ReduceByKeyScanTileStateIiiLb1EEEiPiEEJSA_iSB_EEEvDpT0_
        .type           _ZN6thrust24THRUST_300001_SM_1000_NS8cuda_cub4core6detail13_kernel_agentINS1_15__reduce_by_key9InitAgentIN3cub18CUB_300001_SM_100024ReduceByKeyScanTileStateIiiLb1EEEiPiEEJSA_iSB_EEEvDpT0_,@function
        .size           _ZN6thrust24THRUST_300001_SM_1000_NS8cuda_cub4core6detail13_kernel_agentINS1_15__reduce_by_key9InitAgentIN3cub18CUB_300001_SM_100024ReduceByKeyScanTileStateIiiLb1EEEiPiEEJSA_iSB_EEEvDpT0_,(.L_x_1239 - _ZN6thrust24THRUST_300001_SM_1000_NS8cuda_cub4core6detail13_kernel_agentINS1_15__reduce_by_key9InitAgentIN3cub18CUB_300001_SM_100024ReduceByKeyScanTileStateIiiLb1EEEiPiEEJSA_iSB_EEEvDpT0_)
        .other          _ZN6thrust24THRUST_300001_SM_1000_NS8cuda_cub4core6detail13_kernel_agentINS1_15__reduce_by_key9InitAgentIN3cub18CUB_300001_SM_100024ReduceByKeyScanTileStateIiiLb1EEEiPiEEJSA_iSB_EEEvDpT0_,@"STO_CUDA_ENTRY STV_DEFAULT"
_ZN6thrust24THRUST_300001_SM_1000_NS8cuda_cub4core6detail13_kernel_agentINS1_15__reduce_by_key9InitAgentIN3cub18CUB_300001_SM_100024ReduceByKeyScanTileStateIiiLb1EEEiPiEEJSA_iSB_EEEvDpT0_:
.text._ZN6thrust24THRUST_300001_SM_1000_NS8cuda_cub4core6detail13_kernel_agentINS1_15__reduce_by_key9InitAgentIN3cub18CUB_300001_SM_100024ReduceByKeyScanTileStateIiiLb1EEEiPiEEJSA_iSB_EEEvDpT0_:
        /* <DEDUP_REMOVED lines=22> */
[----:B0-----:R-:W-:Y:S01]  /*0160*/  STG.E desc[UR4][R2.64], RZ ;  /* 0x000000ff02007986 */ /* 0x001fe2000c101904 */
[----:B------:R-:W-:Y:S05]  /*0170*/  EXIT ;  /* 0x000000000000794d */ /* 0x000fea0003800000 */
.L_x_1218:
        /* <DEDUP_REMOVED lines=16> */
.L_x_1239:


//--------------------- .nv.shared._ZN3cub18CUB_300001_SM_10006detail10radix_sort29DeviceRadixSortOnesweepKernelINS1_5radix10policy_hubIiiyE10Policy1000ELNS0_9SortOrderE0EiiyiiNS1_21identity_decomposer_tEEEvPT5_SB_PT3_PKSC_PT1_PKSG_PT2_PKSK_T4_iiT6_ --------------------------
	.section	.nv.shared._ZN3cub18CUB_300001_SM_10006detail10radix_sort29DeviceRadixSortOnesweepKernelINS1_5radix10policy_hubIiiyE10Policy1000ELNS0_9SortOrderE0EiiyiiNS1_21identity_decomposer_tEEEvPT5_SB_PT3_PKSC_PT1_PKSG_PT2_PKSK_T4_iiT6_,"aw",@nobits
	.sectionflags	@""
	.align	16
.nv.shared._ZN3cub18CUB_300001_SM_10006detail10radix_sort29DeviceRadixSortOnesweepKernelINS1_5radix10policy_hubIiiyE10Policy1000ELNS0_9SortOrderE0EiiyiiNS1_21identity_decomposer_tEEEvPT5_SB_PT3_PKSC_PT1_PKSG_PT2_PKSK_T4_iiT6_:
	.zero		29184


//--------------------- .nv.shared.reserved.0     --------------------------
	.section	.nv.shared.reserved.0,"aw",@nobits
	.weak		__nv_reservedSMEM_offset_0_alias
	.size		__nv_reservedSMEM_offset_0_alias, 0, 64
	.other		__nv_reservedSMEM_offset_0_alias,@"STO_CUDA_RESERVED_SHARED STV_DEFAULT"
__nv_reservedSMEM_offset_0_alias:
	.zero		0
	.zero		64


//--------------------- .nv.global                --------------------------
	.section	.nv.global,"aw",@nobits
.nv.global:
	.type		_ZN34_INTERNAL_a3259c53_4_k_cu_5d5591d86thrust24THRUST_300001_SM_1000_NS12placeholders2_8E,@object
	.size		_ZN34_INTERNAL_a3259c53_4_k_cu_5d5591d86thrust24THRUST_300001_SM_1000_NS12placeholders2_8E,(_ZN34_INTERNAL_a3259c53_4_k_cu_5d5591d84cuda3std3__436_GLOBAL__N__a3259c53_4_k_cu_5d5591d86ignoreE - _ZN34_INTERNAL_a3259c53_4_k_cu_5d5591d86thrust24THRUST_300001_SM_1000_NS12placeholders2_8E)
_ZN34_INTERNAL_a3259c53_4_k_cu_5d5591d86thrust24THRUST_300001_SM_1000_NS12placeholders2_8E:
	.zero		1
	.type		_ZN34_INTERNAL_a3259c53_4_k_cu_5d5591d84cuda3std3__436_GLOBAL__N__a3259c53_4_k_cu_5d5591d86ignoreE,@object
	.size		_ZN34_INTERNAL_a3259c53_4_k_cu_5d5591d84cuda3std3__436_GLOBAL__N__a3259c53_4_k_cu_5d5591d86ignoreE,(_ZN34_INTERNAL_a3259c53_4_k_cu_5d5591d84cuda3std6ranges3__45__cpo4dataE - _ZN34_INTERNAL_a3259c53_4_k_cu_5d5591d84cuda3std3__436_GLOBAL__N__a3259c53_4_k_cu_5d5591d86ignoreE)
_ZN34_INTERNAL_a3259c53_4_k_cu_5d5591d84cuda3std3__436_GLOBAL__N__a3259c53_4_k_cu_5d5591d86ignoreE:
	.zero		1
	.type		_ZN34_INTERNAL_a3259c53_4_k_cu_5d5591d84cuda3std6ranges3__45__cpo4dataE,@object
	.size		_ZN34_INTERNAL_a3259c53_4_k_cu_5d5591d84cuda3std6ranges3__45__cpo4dataE,(_ZN34_INTERNAL_a3259c53_4_k_cu_5d5591d86thrust24THRUST_300001_SM_1000_NS6system3cpp3parE - _ZN34_INTERNAL_a3259c53_4_k_cu_5d5591d84cuda3std6ranges3__45__cpo4dataE)
_ZN34_INTERNAL_a3259c53_4_k_cu_5d5591d84cuda3std6ranges3__45__cpo4dataE:
	.zero		1
	.type		_ZN34_INTERNAL_a3259c53_4_k_cu_5d5591d86thrust24THRUST_300001_SM_1000_NS6system3cpp3parE,@object
	.size		_ZN34_INTERNAL_a3259c53_4_k_cu_5d5591d86thrust24THRUST_300001_SM_1000_NS6system3cpp3parE,(_ZN34_INTERNAL_a3259c53_4_k_cu_5d5591d84cuda3std3__45__cpo5beginE - _ZN34_INTERNAL_a3259c53_4_k_cu_5d5591d86thrust24THRUST_300001_SM_1000_NS6system3cpp3parE)
_ZN34_INTERNAL_a3259c53_4_k_cu_5d5591d86thrust24THRUST_300001_SM_1000_NS6system3cpp3parE:
	.zero		1
	.type		_ZN34_INTERNAL_a3259c53_4_k_cu_5d5591d84cuda3std3__45__cpo5beginE,@object
	.size		_ZN34_INTERNAL_a3259c53_4_k_cu_5d5591d84cuda3std3__45__cpo5beginE,(_ZN34_INTERNAL_a3259c53_4_k_cu_5d5591d84cuda3std6ranges3__45__cpo5beginE - _ZN34_INTERNAL_a3259c53_4_k_cu_5d5591d84cuda3std3__45__cpo5beginE)
_ZN34_INTERNAL_a3259c53_4_k_cu_5d5591d84cuda3std3__45__cpo5beginE:
	.zero		1
	.type		_ZN34_INTERNAL_a3259c53_4_k_cu_5d5591d84cuda3std6ranges3__45__cpo5beginE,@object
	.size		_ZN34_INTERNAL_a3259c53_4_k_cu_5d5591d84cuda3std6ranges3__45__cpo5beginE,(_ZN34_INTERNAL_a3259c53_4_k_cu_5d5591d86thrust24THRUST_300001_SM_1000_NS6deviceE - _ZN34_INTERNAL_a3259c53_4_k_cu_5d5591d84cuda3std6ranges3__45__cpo5beginE)
_ZN34_INTERNAL_a3259c53_4_k_cu_5d5591d84cuda3std6ranges3__45__cpo5beginE:
	.zero		1
	.type		_ZN34_INTERNAL_a3259c53_4_k_cu_5d5591d86thrust24THRUST_300001_SM_1000_NS6deviceE,@object
	.size		_ZN34_INTERNAL_a3259c53_4_k_cu_5d5591d86thrust24THRUST_300001_SM_1000_NS6deviceE,(_ZN34_INTERNAL_a3259c53_4_k_cu_5d5591d84cuda3std3__47nulloptE - _ZN34_INTERNAL_a3259c53_4_k_cu_5d5591d86thrust24THRUST_300001_SM_1000_NS6deviceE)
_ZN34_INTERNAL_a3259c53_4_k_cu_5d5591d86thrust24THRUST_300001_SM_1000_NS6deviceE:
	.zero		1
	.type		_ZN34_INTERNAL_a3259c53_4_k_cu_5d5591d84cuda3std3__47nulloptE,@object
	.size		_ZN34_INTERNAL_a3259c53_4_k_cu_5d5591d84cuda3std3__47nulloptE,(_ZN34_INTERNAL_a3259c53_4_k_cu_5d5591d84cuda3std6ranges3__45__cpo8distanceE - _ZN34_INTERNAL_a3259c53_4_k_cu_5d5591d84cuda3std3__47nulloptE)
_ZN34_INTERNAL_a3259c53_4_k_cu_5d5591d84cuda3std3__47nulloptE:
	.zero		1
	.type		_ZN34_INTERNAL_a3259c53_4_k_cu_5d5591d84cuda3std6ranges3__45__cpo8distanceE,@object
	.size		_ZN34_INTERNAL_a3259c53_4_k_cu_5d5591d84cuda3std6ranges3__45__cpo8distanceE,(_ZN34_INTERNAL_a3259c53_4_k_cu_5d5591d86thrust24THRUST_300001_SM_1000_NS12placeholders2_4E - _ZN34_INTERNAL_a3259c53_4_k_cu_5d5591d84cuda3std6ranges3__45__cpo8distanceE)
_ZN34_INTERNAL_a3259c53_4_k_cu_5d5591d84cuda3std6ranges3__45__cpo8distanceE:
	.zero		1
	.type		_ZN34_INTERNAL_a3259c53_4_k_cu_5d5591d86thrust24THRUST_300001_SM_1000_NS12placeholders2_4E,@object
	.size		_ZN34_INTERNAL_a3259c53_4_k_cu_5d5591d86thrust24THRUST_300001_SM_1000_NS12placeholders2_4E,(_ZN34_INTERNAL_a3259c53_4_k_cu_5d5591d84cuda3std3__45__cpo6rbeginE - _ZN34_INTERNAL_a3259c53_4_k_cu_5d5591d86thrust24THRUST_300001_SM_1000_NS12placeholders2_4E)
_ZN34_INTERNAL_a3259c53_4_k_cu_5d5591d86thrust24THRUST_300001_SM_1000_NS12placeholders2_4E:
	.zero		1
	.type		_ZN34_INTERNAL_a3259c53_4_k_cu_5d5591d84cuda3std3__45__cpo6rbeginE,@object
	.size		_ZN34_INTERNAL_a3259c53_4_k_cu_5d5591d84cuda3std3__45__cpo6rbeginE,(_ZN34_INTERNAL_a3259c53_4_k_cu_5d5591d84cuda3std6ranges3__45__cpo7advanceE - _ZN34_INTERNAL_a3259c53_4_k_cu_5d5591d84cuda3std3__45__cpo6rbeginE)
_ZN34_INTERNAL_a3259c53_4_k_cu_5d5591d84cuda3std3__45__cpo6rbeginE:
	.zero		1
	.type		_ZN34_INTERNAL_a3259c53_4_k_cu_5d5591d84cuda3std6ranges3__45__cpo7advanceE,@object
	.size		_ZN34_INTERNAL_a3259c53_4_k_cu_5d5591d84cuda3std6ranges3__45__cpo7advanceE,(_ZN34_INTERNAL_a3259c53_4_k_cu_5d5591d86thrust24THRUST_300001_SM_1000_NS12placeholders3_10E - _ZN34_INTERNAL_a3259c53_4_k_cu_5d5591d84cuda3std6ranges3__45__cpo7advanceE)
_ZN34_INTERNAL_a3259c53_4_k_cu_5d5591d84cuda3std6ranges3__45__cpo7advanceE:
	.zero		1
	.type		_ZN34_INTERNAL_a3259c53_4_k_cu_5d5591d86thrust24THRUST_300001_SM_1000_NS12placeholders3_10E,@object
	.size		_ZN34_INTERNAL_a3259c53_4_k_cu_5d5591d86thrust24THRUST_300001_SM_1000_NS12placeholders3_10E,(_ZN34_INTERNAL_a3259c53_4_k_cu_5d5591d84cuda3std3__48in_placeE - _ZN34_INTERNAL_a3259c53_4_k_cu_5d5591d86thrust24THRUST_300001_SM_1000_NS12placeholders3_10E)
_ZN34_INTERNAL_a3259c53_4_k_cu_5d5591d86thrust24THRUST_300001_SM_1000_NS12placeholders3_10E:
	.zero		1
	.type		_ZN34_INTERNAL_a3259c53_4_k_cu_5d5591d84cuda3std3__48in_placeE,@object
	.size		_ZN34_INTERNAL_a3259c53_4_k_cu_5d5591d84cuda3std3__48in_placeE,(_ZN34_INTERNAL_a3259c53_4_k_cu_5d5591d84cuda3std6ranges3__45__cpo4sizeE - _ZN34_INTERNAL_a3259c53_4_k_cu_5d5591d84cuda3std3__48in_placeE)
_ZN34_INTERNAL_a3259c53_4_k_cu_5d5591d84cuda3std3__48in_placeE:
	.zero		1
	.type		_ZN34_INTERNAL_a3259c53_4_k_cu_5d5591d84cuda3std6ranges3__45__cpo4sizeE,@object
	.size		_ZN34_INTERNAL_a3259c53_4_k_cu_5d5591d84cuda3std6ranges3__45__cpo4sizeE,(_ZN34_INTERNAL_a3259c53_4_k_cu_5d5591d86thrust24THRUST_300001_SM_1000_NS12placeholders2_2E - _ZN34_INTERNAL_a3259c53_4_k_cu_5d5591d84cuda3std6ranges3__45__cpo4sizeE)
_ZN34_INTERNAL_a3259c53_4_k_cu_5d5591d84cuda3std6ranges3__45__cpo4sizeE:
	.zero		1
	.type		_ZN34_INTERNAL_a3259c53_4_k_cu_5d5591d86thrust24THRUST_300001_SM_1000_NS12placeholders2_2E,@object
	.size		_ZN34_INTERNAL_a3259c53_4_k_cu_5d5591d86thrust24THRUST_300001_SM_1000_NS12placeholders2_2E,(_ZN34_INTERNAL_a3259c53_4_k_cu_5d5591d84cuda3std3__45__cpo6cbeginE - _ZN34_INTERNAL_a3259c53_4_k_cu_5d5591d86thrust24THRUST_300001_SM_1000_NS12placeholders2_2E)
_ZN34_INTERNAL_a3259c53_4_k_cu_5d5591d86thrust24THRUST_300001_SM_1000_NS12placeholders2_2E:
	.zero		1
	.type		_ZN34_INTERNAL_a3259c53_4_k_cu_5d5591d84cuda3std3__45__cpo6cbeginE,@object
	.size		_ZN34_INTERNAL_a3259c53_4_k_cu_5d5591d84cuda3std3__45__cpo6cbeginE,(_ZN34_INTERNAL_a3259c53_4_k_cu_5d5591d84cuda3std6ranges3__45__cpo6cbeginE - _ZN34_INTERNAL_a3259c53_4_k_cu_5d5591d84cuda3std3__45__cpo6cbeginE)
_ZN34_INTERNAL_a3259c53_4_k_cu_5d5591d84cuda3std3__45__cpo6cbeginE:
	.zero		1
	.type		_ZN34_INTERNAL_a3259c53_4_k_cu_5d5591d84cuda3std6ranges3__45__cpo6cbeginE,@object
	.size		_ZN34_INTERNAL_a3259c53_4_k_cu_5d5591d84cuda3std6ranges3__45__cpo6cbeginE,(_ZN34_INTERNAL_a3259c53_4_k_cu_5d5591d86thrust24THRUST_300001_SM_1000_NS12placeholders2_6E - _ZN34_INTERNAL_a3259c53_4_k_cu_5d5591d84cuda3std6ranges3__45__cpo6cbeginE)
_ZN34_INTERNAL_a3259c53_4_k_cu_5d5591d84cuda3std6ranges3__45__cpo6cbeginE:
	.zero		1
	.type		_ZN34_INTERNAL_a3259c53_4_k_cu_5d5591d86thrust24THRUST_300001_SM_1000_NS12placeholders2_6E,@object
	.size		_ZN34_INTERNAL_a3259c53_4_k_cu_5d5591d86thrust24THRUST_300001_SM_1000_NS12placeholders2_6E,(_ZN34_INTERNAL_a3259c53_4_k_cu_5d5591d84cuda3std3__45__cpo7crbeginE - _ZN34_INTERNAL_a3259c53_4_k_cu_5d5591d86thrust24THRUST_300001_SM_1000_NS12placeholders2_6E)
_ZN34_INTERNAL_a3259c53_4_k_cu_5d5591d86thrust24THRUST_300001_SM_1000_NS12placeholders2_6E:
	.zero		1
	.type		_ZN34_INTERNAL_a3259c53_4_k_cu_5d5591d84cuda3std3__45__cpo7crbeginE,@object
	.size		_ZN34_INTERNAL_a3259c53_4_k_cu_5d5591d84cuda3std3__45__cpo7crbeginE,(_ZN34_INTERNAL_a3259c53_4_k_cu_5d5591d84cuda3std6ranges3__45__cpo4nextE - _ZN34_INTERNAL_a3259c53_4_k_cu_5d5591d84cuda3std3__45__cpo7crbeginE)
_ZN34_INTERNAL_a3259c53_4_k_cu_5d5591d84cuda3std3__45__cpo7crbeginE:
	.zero		1
	.type		_ZN34_INTERNAL_a3259c53_4_k_cu_5d5591d84cuda3std6ranges3__45__cpo4nextE,@object
	.size		_ZN34_INTERNAL_a3259c53_4_k_cu_5d5591d84cuda3std6ranges3__45__cpo4nextE,(_ZN34_INTERNAL_a3259c53_4_k_cu_5d5591d84cuda3std6ranges3__45__cpo4swapE - _ZN34_INTERNAL_a3259c53_4_k_cu_5d5591d84cuda3std6ranges3__45__cpo4nextE)
_ZN34_INTERNAL_a3259c53_4_k_cu_5d5591d84cuda3std6ranges3__45__cpo4nextE:
	.zero		1
	.type		_ZN34_INTERNAL_a3259c53_4_k_cu_5d5591d84cuda3std6ranges3__45__cpo4swapE,@object
	.size		_ZN34_INTERNAL_a3259c53_4_k_cu_5d5591d84cuda3std6ranges3__45__cpo4swapE,(_ZN34_INTERNAL_a3259c53_4_k_cu_5d5591d86thrust24THRUST_300001_SM_1000_NS8cuda_cub10par_nosyncE - _ZN34_INTERNAL_a3259c53_4_k_cu_5d5591d84cuda3std6ranges3__45__cpo4swapE)
_ZN34_INTERNAL_a3259c53_4_k_cu_5d5591d84cuda3std6ranges3__45__cpo4swapE:
	.zero		1
	.type		_ZN34_INTERNAL_a3259c53_4_k_cu_5d5591d86thrust24THRUST_300001_SM_1000_NS8cuda_cub10par_nosyncE,@object
	.size		_ZN34_INTERNAL_a3259c53_4_k_cu_5d5591d86thrust24THRUST_300001_SM_1000_NS8cuda_cub10par_nosyncE,(_ZN34_INTERNAL_a3259c53_4_k_cu_5d5591d86thrust24THRUST_300001_SM_1000_NS3seqE - _ZN34_INTERNAL_a3259c53_4_k_cu_5d5591d86thrust24THRUST_300001_SM_1000_NS8cuda_cub10par_nosyncE)
_ZN34_INTERNAL_a3259c53_4_k_cu_5d5591d86thrust24THRUST_300001_SM_1000_NS8cuda_cub10par_nosyncE:
	.zero		1
	.type		_ZN34_INTERNAL_a3259c53_4_k_cu_5d5591d86thrust24THRUST_300001_SM_1000_NS3seqE,@object
	.size		_ZN34_INTERNAL_a3259c53_4_k_cu_5d5591d86thrust24THRUST_300001_SM_1000_NS3seqE,(_ZN34_INTERNAL_a3259c53_4_k_cu_5d5591d84cuda3std3__420unreachable_sentinelE - _ZN34_INTERNAL_a3259c53_4_k_cu_5d5591d86thrust24THRUST_300001_SM_1000_NS3seqE)
_ZN34_INTERNAL_a3259c53_4_k_cu_5d5591d86thrust24THRUST_300001_SM_1000_NS3seqE:
	.zero		1
	.type		_ZN34_INTERNAL_a3259c53_4_k_cu_5d5591d84cuda3std3__420unreachable_sentinelE,@object
	.size		_ZN34_INTERNAL_a3259c53_4_k_cu_5d5591d84cuda3std3__420unreachable_sentinelE,(_ZN34_INTERNAL_a3259c53_4_k_cu_5d5591d84cuda3std6ranges3__45__cpo5ssizeE - _ZN34_INTERNAL_a3259c53_4_k_cu_5d5591d84cuda3std3__420unreachable_sentinelE)
_ZN34_INTERNAL_a3259c53_4_k_cu_5d5591d84cuda3std3__420unreachable_sentinelE:
	.zero		1
	.type		_ZN34_INTERNAL_a3259c53_4_k_cu_5d5591d84cuda3std6ranges3__45__cpo5ssizeE,@object
	.size		_ZN34_INTERNAL_a3259c53_4_k_cu_5d5591d84cuda3std6ranges3__45__cpo5ssizeE,(_ZN34_INTERNAL_a3259c53_4_k_cu_5d5591d86thrust24THRUST_300001_SM_1000_NS12placeholders2_3E - _ZN34_INTERNAL_a3259c53_4_k_cu_5d5591d84cuda3std6ranges3__45__cpo5ssizeE)
_ZN34_INTERNAL_a3259c53_4_k_cu_5d5591d84cuda3std6ranges3__45__cpo5ssizeE:
	.zero		1
	.type		_ZN34_INTERNAL_a3259c53_4_k_cu_5d5591d86thrust24THRUST_300001_SM_1000_NS12placeholders2_3E,@object
	.size		_ZN34_INTERNAL_a3259c53_4_k_cu_5d5591d86thrust24THRUST_300001_SM_1000_NS12placeholders2_3E,(_ZN34_INTERNAL_a3259c53_4_k_cu_5d5591d84cuda3std3__45__cpo4cendE - _ZN34_INTERNAL_a3259c53_4_k_cu_5d5591d86thrust24THRUST_300001_SM_1000_NS12placeholders2_3E)
_ZN34_INTERNAL_a3259c53_4_k_cu_5d5591d86thrust24THRUST_300001_SM_1000_NS12placeholders2_3E:
	.zero		1
	.type		_ZN34_INTERNAL_a3259c53_4_k_cu_5d5591d84cuda3std3__45__cpo4cendE,@object
	.size		_ZN34_INTERNAL_a3259c53_4_k_cu_5d5591d84cuda3std3__45__cpo4cendE,(_ZN34_INTERNAL_a3259c53_4_k_cu_5d5591d84cuda3std6ranges3__45__cpo4cendE - _ZN34_INTERNAL_a3259c53_4_k_cu_5d5591d84cuda3std3__45__cpo4cendE)
_ZN34_INTERNAL_a3259c53_4_k_cu_5d5591d84cuda3std3__45__cpo4cendE:
	.zero		1
	.type		_ZN34_INTERNAL_a3259c53_4_k_cu_5d5591d84cuda3std6ranges3__45__cpo4cendE,@object
	.size		_ZN34_INTERNAL_a3259c53_4_k_cu_5d5591d84cuda3std6ranges3__45__cpo4cendE,(_ZN34_INTERNAL_a3259c53_4_k_cu_5d5591d86thrust24THRUST_300001_SM_1000_NS12placeholders2_7E - _ZN34_INTERNAL_a3259c53_4_k_cu_5d5591d84cuda3std6ranges3__45__cpo4cendE)
_ZN34_INTERNAL_a3259c53_4_k_cu_5d5591d84cuda3std6ranges3__45__cpo4cendE:
	.zero		1
	.type		_ZN34_INTERNAL_a3259c53_4_k_cu_5d5591d86thrust24THRUST_300001_SM_1000_NS12placeholders2_7E,@object
	.size		_ZN34_INTERNAL_a3259c53_4_k_cu_5d5591d86thrust24THRUST_300001_SM_1000_NS12placeholders2_7E,(_ZN34_INTERNAL_a3259c53_4_k_cu_5d5591d84cuda3std3__45__cpo5crendE - _ZN34_INTERNAL_a3259c53_4_k_cu_5d5591d86thrust24THRUST_300001_SM_1000_NS12placeholders2_7E)
_ZN34_INTERNAL_a3259c53_4_k_cu_5d5591d86thrust24THRUST_300001_SM_1000_NS12placeholders2_7E:
	.zero		1
	.type		_ZN34_INTERNAL_a3259c53_4_k_cu_5d5591d84cuda3std3__45__cpo5crendE,@object
	.size		_ZN34_INTERNAL_a3259c53_4_k_cu_5d5591d84cuda3std3__45__cpo5crendE,(_ZN34_INTERNAL_a3259c53_4_k_cu_5d5591d84cuda3std6ranges3__45__cpo4prevE - _ZN34_INTERNAL_a3259c53_4_k_cu_5d5591d84cuda3std3__45__cpo5crendE)
_ZN34_INTERNAL_a3259c53_4_k_cu_5d5591d84cuda3std3__45__cpo5crendE:
	.zero		1
	.type		_ZN34_INTERNAL_a3259c53_4_k_cu_5d5591d84cuda3std6ranges3__45__cpo4prevE,@object
	.size		_ZN34_INTERNAL_a3259c53_4_k_cu_5d5591d84cuda3std6ranges3__45__cpo4prevE,(_ZN34_INTERNAL_a3259c53_4_k_cu_5d5591d84cuda3std6ranges3__45__cpo9iter_moveE - _ZN34_INTERNAL_a3259c53_4_k_cu_5d5591d84cuda3std6ranges3__45__cpo4prevE)
_ZN34_INTERNAL_a3259c53_4_k_cu_5d5591d84cuda3std6ranges3__45__cpo4prevE:
	.zero		1
	.type		_ZN34_INTERNAL_a3259c53_4_k_cu_5d5591d84cuda3std6ranges3__45__cpo9iter_moveE,@object
	.size		_ZN34_INTERNAL_a3259c53_4_k_cu_5d5591d84cuda3std6ranges3__45__cpo9iter_moveE,(_ZN34_INTERNAL_a3259c53_4_k_cu_5d5591d86thrust24THRUST_300001_SM_1000_NS6system6detail10sequential3seqE - _ZN34_INTERNAL_a3259c53_4_k_cu_5d5591d84cuda3std6ranges3__45__cpo9iter_moveE)
_ZN34_INTERNAL_a3259c53_4_k_cu_5d5591d84cuda3std6ranges3__45__cpo9iter_moveE:
	.zero		1
	.type		_ZN34_INTERNAL_a3259c53_4_k_cu_5d5591d86thrust24THRUST_300001_SM_1000_NS6system6detail10sequential3seqE,@object
	.size		_ZN34_INTERNAL_a3259c53_4_k_cu_5d5591d86thrust24THRUST_300001_SM_1000_NS6system6detail10sequential3seqE,(_ZN34_INTERNAL_a3259c53_4_k_cu_5d5591d86thrust24THRUST_300001_SM_1000_NS12placeholders2_9E - _ZN34_INTERNAL_a3259c53_4_k_cu_5d5591d86thrust24THRUST_300001_SM_1000_NS6system6detail10sequential3seqE)
_ZN34_INTERNAL_a3259c53_4_k_cu_5d5591d86thrust24THRUST_300001_SM_1000_NS6system6detail10sequential3seqE:
	.zero		1
	.type		_ZN34_INTERNAL_a3259c53_4_k_cu_5d5591d86thrust24THRUST_300001_SM_1000_NS12placeholders2_9E,@object
	.size		_ZN34_INTERNAL_a3259c53_4_k_cu_5d5591d86thrust24THRUST_300001_SM_1000_NS12placeholders2_9E,(_ZN34_INTERNAL_a3259c53_4_k_cu_5d5591d84cuda3std3__419piecewise_constructE - _ZN34_INTERNAL_a3259c53_4_k_cu_5d5591d86thrust24THRUST_300001_SM_1000_NS12placeholders2_9E)
_ZN34_INTERNAL_a3259c53_4_k_cu_5d5591d86thrust24THRUST_300001_SM_1000_NS12placeholders2_9E:
	.zero		1
	.type		_ZN34_INTERNAL_a3259c53_4_k_cu_5d5591d84cuda3std3__419piecewise_constructE,@object
	.size		_ZN34_INTERNAL_a3259c53_4_k_cu_5d5591d84cuda3std3__419piecewise_constructE,(_ZN34_INTERNAL_a3259c53_4_k_cu_5d5591d84cuda3std6ranges3__45__cpo5cdataE - _ZN34_INTERNAL_a3259c53_4_k_cu_5d5591d84cuda3std3__419piecewise_constructE)
_ZN34_INTERNAL_a3259c53_4_k_cu_5d5591d84cuda3std3__419piecewise_constructE:
	.zero		1
	.type		_ZN34_INTERNAL_a3259c53_4_k_cu_5d5591d84cuda3std6ranges3__45__cpo5cdataE,@object
	.size		_ZN34_INTERNAL_a3259c53_4_k_cu_5d5591d84cuda3std6ranges3__45__cpo5cdataE,(_ZN34_INTERNAL_a3259c53_4_k_cu_5d5591d86thrust24THRUST_300001_SM_1000_NS12placeholders2_1E - _ZN34_INTERNAL_a3259c53_4_k_cu_5d5591d84cuda3std6ranges3__45__cpo5cdataE)
_ZN34_INTERNAL_a3259c53_4_k_cu_5d5591d84cuda3std6ranges3__45__cpo5cdataE:
	.zero		1
	.type		_ZN34_INTERNAL_a3259c53_4_k_cu_5d5591d86thrust24THRUST_300001_SM_1000_NS12placeholders2_1E,@object
	.size		_ZN34_INTERNAL_a3259c53_4_k_cu_5d5591d86thrust24THRUST_300001_SM_1000_NS12placeholders2_1E,(_ZN34_INTERNAL_a3259c53_4_k_cu_5d5591d84cuda3std3__45__cpo3endE - _ZN34_INTERNAL_a3259c53_4_k_cu_5d5591d86thrust24THRUST_300001_SM_1000_NS12placeholders2_1E)
_ZN34_INTERNAL_a3259c53_4_k_cu_5d5591d86thrust24THRUST_300001_SM_1000_NS12placeholders2_1E:
	.zero		1
	.type		_ZN34_INTERNAL_a3259c53_4_k_cu_5d5591d84cuda3std3__45__cpo3endE,@object
	.size		_ZN34_INTERNAL_a3259c53_4_k_cu_5d5591d84cuda3std3__45__cpo3endE,(_ZN34_INTERNAL_a3259c53_4_k_cu_5d5591d84cuda3std6ranges3__45__cpo3endE - _ZN34_INTERNAL_a3259c53_4_k_cu_5d5591d84cuda3std3__45__cpo3endE)
_ZN34_INTERNAL_a3259c53_4_k_cu_5d5591d84cuda3std3__45__cpo3endE:
	.zero		1
	.type		_ZN34_INTERNAL_a3259c53_4_k_cu_5d5591d84cuda3std6ranges3__45__cpo3endE,@object
	.size		_ZN34_INTERNAL_a3259c53_4_k_cu_5d5591d84cuda3std6ranges3__45__cpo3endE,(_ZN34_INTERNAL_a3259c53_4_k_cu_5d5591d86thrust24THRUST_300001_SM_1000_NS12placeholders2_5E - _ZN34_INTERNAL_a3259c53_4_k_cu_5d5591d84cuda3std6ranges3__45__cpo3endE)
_ZN34_INTERNAL_a3259c53_4_k_cu_5d5591d84cuda3std6ranges3__45__cpo3endE:
	.zero		1
	.type		_ZN34_INTERNAL_a3259c53_4_k_cu_5d5591d86thrust24THRUST_300001_SM_1000_NS12placeholders2_5E,@object
	.size		_ZN34_INTERNAL_a3259c53_4_k_cu_5d5591d86thrust24THRUST_300001_SM_1000_NS12placeholders2_5E,(_ZN34_INTERNAL_a3259c53_4_k_cu_5d5591d84cuda3std3__45__cpo4rendE - _ZN34_INTERNAL_a3259c53_4_k_cu_5d5591d86thrust24THRUST_300001_SM_1000_NS12placeholders2_5E)
_ZN34_INTERNAL_a3259c53_4_k_cu_5d5591d86thrust24THRUST_300001_SM_1000_NS12placeholders2_5E:
	.zero		1
	.type		_ZN34_INTERNAL_a3259c53_4_k_cu_5d5591d84cuda3std3__45__cpo4rendE,@object
	.size		_ZN34_INTERNAL_a3259c53_4_k_cu_5d5591d84cuda3std3__45__cpo4rendE,(_ZN34_INTERNAL_a3259c53_4_k_cu_5d5591d84cuda3std6ranges3__45__cpo9iter_swapE - _ZN34_INTERNAL_a3259c53_4_k_cu_5d5591d84cuda3std3__45__cpo4rendE)
_ZN34_INTERNAL_a3259c53_4_k_cu_5d5591d84cuda3std3__45__cpo4rendE:
	.zero		1
	.type		_ZN34_INTERNAL_a3259c53_4_k_cu_5d5591d84cuda3std6ranges3__45__cpo9iter_swapE,@object
	.size		_ZN34_INTERNAL_a3259c53_4_k_cu_5d5591d84cuda3std6ranges3__45__cpo9iter_swapE,(_ZN34_INTERNAL_a3259c53_4_k_cu_5d5591d84cuda3std3__48unexpectE - _ZN34_INTERNAL_a3259c53_4_k_cu_5d5591d84cuda3std6ranges3__45__cpo9iter_swapE)
_ZN34_INTERNAL_a3259c53_4_k_cu_5d5591d84cuda3std6ranges3__45__cpo9iter_swapE:
	.zero		1
	.type		_ZN34_INTERNAL_a3259c53_4_k_cu_5d5591d84cuda3std3__48unexpectE,@object
	.size		_ZN34_INTERNAL_a3259c53_4_k_cu_5d5591d84cuda3std3__48unexpectE,(_ZN34_INTERNAL_a3259c53_4_k_cu_5d5591d86thrust24THRUST_300001_SM_1000_NS8cuda_cub3parE - _ZN34_INTERNAL_a3259c53_4_k_cu_5d5591d84cuda3std3__48unexpectE)
_ZN34_INTERNAL_a3259c53_4_k_cu_5d5591d84cuda3std3__48unexpectE:
	.zero		1
	.type		_ZN34_INTERNAL_a3259c53_4_k_cu_5d5591d86thrust24THRUST_300001_SM_1000_NS8cuda_cub3parE,@object
	.size		_ZN34_INTERNAL_a3259c53_4_k_cu_5d5591d86thrust24THRUST_300001_SM_1000_NS8cuda_cub3parE,(.L_29 - _ZN34_INTERNAL_a3259c53_4_k_cu_5d5591d86thrust24THRUST_300001_SM_1000_NS8cuda_cub3parE)
_ZN34_INTERNAL_a3259c53_4_k_cu_5d5591d86thrust24THRUST_300001_SM_1000_NS8cuda_cub3parE:
	.zero		1
.L_29:


//--------------------- .nv.shared._ZN3cub18CUB_300001_SM_10006detail10radix_sort33DeviceRadixSortExclusiveSumKernelINS1_5radix10policy_hubIiiyE10Policy1000EyEEvPT0_ --------------------------
	.section	.nv.shared._ZN3cub18CUB_300001_SM_10006detail10radix_sort33DeviceRadixSortExclusiveSumKernelINS1_5radix10policy_hubIiiyE10Policy1000EyEEvPT0_,"aw",@nobits
	.sectionflags	@""
	.align	16
.nv.shared._ZN3cub18CUB_300001_SM_10006detail10radix_sort33DeviceRadixSortExclusiveSumKernelINS1_5radix10policy_hubIiiyE10Policy1000EyEEvPT0_:
	.zero		3360


//--------------------- .nv.shared._ZN3cub18CUB_300001_SM_10006detail10radix_sort30DeviceRadixSortHistogramKernelINS1_5radix10policy_hubIiiyE10Policy1000ELNS0_9SortOrderE0EiyNS1_21identity_decomposer_tEEEvPT2_PKT1_SA_iiT3_ --------------------------
	.section	.nv.shared._ZN3cub18CUB_300001_SM_10006detail10radix_sort30DeviceRadixSortHistogramKernelINS1_5radix10policy_hubIiiyE10Policy1000ELNS0_9SortOrderE0EiyNS1_21identity_decomposer_tEEEvPT2_PKT1_SA_iiT3_,"aw",@nobits
	.sectionflags	@""
	.align	16
.nv.shared._ZN3cub18CUB_300001_SM_10006detail10radix_sort30DeviceRadixSortHistogramKernelINS1_5radix10policy_hubIiiyE10Policy1000ELNS0_9SortOrderE0EiyNS1_21identity_decomposer_tEEEvPT2_PKT1_SA_iiT3_:
	.zero		5120


//--------------------- .nv.shared._ZN3cub18CUB_300001_SM_10006detail10radix_sort31DeviceRadixSortSingleTileKernelINS1_5radix10policy_hubIiiyE10Policy1000ELNS0_9SortOrderE0EiiyNS1_21identity_decomposer_tEEEvPKT1_PSA_PKT2_PSE_T3_iiT4_ --------------------------
	.section	.nv.shared._ZN3cub18CUB_300001_SM_10006detail10radix_sort31DeviceRadixSortSingleTileKernelINS1_5radix10policy_hubIiiyE10Policy1000ELNS0_9SortOrderE0EiiyNS1_21identity_decomposer_tEEEvPKT1_PSA_PKT2_PSE_T3_iiT4_,"aw",@nobits
	.sectionflags	@""
	.align	16
.nv.shared._ZN3cub18CUB_300001_SM_10006detail10radix_sort31DeviceRadixSortSingleTileKernelINS1_5radix10policy_hubIiiyE10Policy1000ELNS0_9SortOrderE0EiiyNS1_21identity_decomposer_tEEEvPKT1_PSA_PKT2_PSE_T3_iiT4_:
	.zero		34880


//--------------------- .nv.shared._ZN3cub18CUB_300001_SM_10006detail4scan16DeviceScanKernelINS2_10policy_hubIiiimN4cuda3std3__44plusIvEEE10Policy1000EN6thrust24THRUST_300001_SM_1000_NS6detail15normal_iteratorINSD_10device_ptrIiEEEESI_NS0_13ScanTileStateIiLb1EEES9_NS1_10InputValueIiPiEEmiLb0EiEEvT0_T1_T2_iT3_T4_T5_ --------------------------
	.section	.nv.shared._ZN3cub18CUB_300001_SM_10006detail4scan16DeviceScanKernelINS2_10policy_hubIiiimN4cuda3std3__44plusIvEEE10Policy1000EN6thrust24THRUST_300001_SM_1000_NS6detail15normal_iteratorINSD_10device_ptrIiEEEESI_NS0_13ScanTileStateIiLb1EEES9_NS1_10InputValueIiPiEEmiLb0EiEEvT0_T1_T2_iT3_T4_T5_,"aw",@nobits
	.sectionflags	@""
	.align	16
.nv.shared._ZN3cub18CUB_300001_SM_10006detail4scan16DeviceScanKernelINS2_10policy_hubIiiimN4cuda3std3__44plusIvEEE10Policy1000EN6thrust24THRUST_300001_SM_1000_NS6detail15normal_iteratorINSD_10device_ptrIiEEEESI_NS0_13ScanTileStateIiLb1EEES9_NS1_10InputValueIiPiEEmiLb0EiEEvT0_T1_T2_iT3_T4_T5_:
	.zero		32656


//--------------------- .nv.shared._ZN3cub18CUB_300001_SM_10006detail4scan16DeviceScanKernelINS2_10policy_hubIiiijN4cuda3std3__44plusIvEEE10Policy1000EN6thrust24THRUST_300001_SM_1000_NS6detail15normal_iteratorINSD_10device_ptrIiEEEESI_NS0_13ScanTileStateIiLb1EEES9_NS1_10InputValueIiPiEEjiLb0EiEEvT0_T1_T2_iT3_T4_T5_ --------------------------
	.section	.nv.shared._ZN3cub18CUB_300001_SM_10006detail4scan16DeviceScanKernelINS2_10policy_hubIiiijN4cuda3std3__44plusIvEEE10Policy1000EN6thrust24THRUST_300001_SM_1000_NS6detail15normal_iteratorINSD_10device_ptrIiEEEESI_NS0_13ScanTileStateIiLb1EEES9_NS1_10InputValueIiPiEEjiLb0EiEEvT0_T1_T2_iT3_T4_T5_,"aw",@nobits
	.sectionflags	@""
	.align	16
.nv.shared._ZN3cub18CUB_300001_SM_10006detail4scan16DeviceScanKernelINS2_10policy_hubIiiijN4cuda3std3__44plusIvEEE10Policy1000EN6thrust24THRUST_300001_SM_1000_NS6detail15normal_iteratorINSD_10device_ptrIiEEEESI_NS0_13ScanTileStateIiLb1EEES9_NS1_10InputValueIiPiEEjiLb0EiEEvT0_T1_T2_iT3_T4_T5_:
	.zero		34832


//--------------------- .nv.shared._ZN3cub18CUB_300001_SM_10006detail4scan20DeviceScanInitKernelINS0_13ScanTileStateIiLb1EEEEEvT_i --------------------------
	.section	.nv.shared._ZN3cub18CUB_300001_SM_10006detail4scan20DeviceScanInitKernelINS0_13ScanTileStateIiLb1EEEEEvT_i,"aw",@nobits
	.sectionflags	@""
	.align	16
	.zero		1024


//--------------------- .nv.shared._ZN3cub18CUB_300001_SM_10006detail8for_each13static_kernelINS2_12policy_hub_t12policy_500_tElNS2_12op_wrapper_tIl4bruhN6thrust24THRUST_300001_SM_1000_NS6detail15normal_iteratorINS9_10device_ptrIiEEEEEEEEvT0_T1_ --------------------------
	.section	.nv.shared._ZN3cub18CUB_300001_SM_10006detail8for_each13static_kernelINS2_12policy_hub_t12policy_500_tElNS2_12op_wrapper_tIl4bruhN6thrust24THRUST_300001_SM_1000_NS6detail15normal_iteratorINS9_10device_ptrIiEEEEEEEEvT0_T1_,"aw",@nobits
	.sectionflags	@""
	.align	16
	.zero		1024


//--------------------- .nv.shared._ZN3cub18CUB_300001_SM_10006detail8for_each13static_kernelINS2_12policy_hub_t12policy_500_tElN6thrust24THRUST_300001_SM_1000_NS8cuda_cub6__fill7functorINS7_6detail15normal_iteratorINS7_10device_ptrIdEEEEiEEEEvT0_T1_ --------------------------
	.section	.nv.shared._ZN3cub18CUB_300001_SM_10006detail8for_each13static_kernelINS2_12policy_hub_t12policy_500_tElN6thrust24THRUST_300001_SM_1000_NS8cuda_cub6__fill7functorINS7_6detail15normal_iteratorINS7_10device_ptrIdEEEEiEEEEvT0_T1_,"aw",@nobits
	.sectionflags	@""
	.align	16
	.zero		1024


//--------------------- .nv.shared._ZN3cub18CUB_300001_SM_10006detail8for_each13static_kernelINS2_12policy_hub_t12policy_500_tElNS2_12op_wrapper_tIl20findNearestCentroidsN6thrust24THRUST_300001_SM_1000_NS6detail15normal_iteratorINS9_10device_ptrIiEEEEEEEEvT0_T1_ --------------------------
	.section	.nv.shared._ZN3cub18CUB_300001_SM_10006detail8for_each13static_kernelINS2_12policy_hub_t12policy_500_tElNS2_12op_wrapper_tIl20findNearestCentroidsN6thrust24THRUST_300001_SM_1000_NS6detail15normal_iteratorINS9_10device_ptrIiEEEEEEEEvT0_T1_,"aw",@nobits
	.sectionflags	@""
	.align	16
	.zero		1024


//--------------------- .nv.shared._ZN3cub18CUB_300001_SM_10006detail8for_each13static_kernelINS2_12policy_hub_t12policy_500_tElN6thrust24THRUST_300001_SM_1000_NS8cuda_cub10__tabulate7functorINS7_6detail15normal_iteratorINS7_10device_ptrIiEEEENS7_6system6detail7generic6detail22compute_sequence_valueIivEElEEEEvT0_T1_ --------------------------
	.section	.nv.shared._ZN3cub18CUB_300001_SM_10006detail8for_each13static_kernelINS2_12policy_hub_t12policy_500_tElN6thrust24THRUST_300001_SM_1000_NS8cuda_cub10__tabulate7functorINS7_6detail15normal_iteratorINS7_10device_ptrIiEEEENS7_6system6detail7generic6detail22compute_sequence_valueIivEElEEEEvT0_T1_,"aw",@nobits
	.sectionflags	@""
	.align	16
	.zero		1024


//--------------------- .nv.shared._ZN3cub18CUB_300001_SM_10006detail8for_each13static_kernelINS2_12policy_hub_t12policy_500_tElN6thrust24THRUST_300001_SM_1000_NS8cuda_cub6__fill7functorINS7_6detail15normal_iteratorINS7_10device_ptrIiEEEEiEEEEvT0_T1_ --------------------------
	.section	.nv.shared._ZN3cub18CUB_300001_SM_10006detail8for_each13static_kernelINS2_12policy_hub_t12policy_500_tElN6thrust24THRUST_300001_SM_1000_NS8cuda_cub6__fill7functorINS7_6detail15normal_iteratorINS7_10device_ptrIiEEEEiEEEEvT0_T1_,"aw",@nobits
	.sectionflags	@""
	.align	16
	.zero		1024


//--------------------- .nv.shared._ZN3cub18CUB_300001_SM_10006detail8for_each13static_kernelINS2_12policy_hub_t12policy_500_tEmN6thrust24THRUST_300001_SM_1000_NS8cuda_cub20__uninitialized_fill7functorINS7_10device_ptrIiEEiEEEEvT0_T1_ --------------------------
	.section	.nv.shared._ZN3cub18CUB_300001_SM_10006detail8for_each13static_kernelINS2_12policy_hub_t12policy_500_tEmN6thrust24THRUST_300001_SM_1000_NS8cuda_cub20__uninitialized_fill7functorINS7_10device_ptrIiEEiEEEEvT0_T1_,"aw",@nobits
	.sectionflags	@""
	.align	16
	.zero		1024


//--------------------- .nv.shared._ZN3cub18CUB_300001_SM_10006detail8for_each13static_kernelINS2_12policy_hub_t12policy_500_tEmN6thrust24THRUST_300001_SM_1000_NS8cuda_cub20__uninitialized_fill7functorINS7_10device_ptrIdEEdEEEEvT0_T1_ --------------------------
	.section	.nv.shared._ZN3cub18CUB_300001_SM_10006detail8for_each13static_kernelINS2_12policy_hub_t12policy_500_tEmN6thrust24THRUST_300001_SM_1000_NS8cuda_cub20__uninitialized_fill7functorINS7_10device_ptrIdEEdEEEEvT0_T1_,"aw",@nobits
	.sectionflags	@""
	.align	16
	.zero		1024


//--------------------- .nv.shared._ZN3cub18CUB_300001_SM_10006detail11EmptyKernelIvEEvv --------------------------
	.section	.nv.shared._ZN3cub18CUB_300001_SM_10006detail11EmptyKernelIvEEvv,"aw",@nobits
	.sectionflags	@""
	.align	16
	.zero		1024


//--------------------- .nv.shared._ZN6thrust24THRUST_300001_SM_1000_NS8cuda_cub4core6detail13_kernel_agentINS1_15__reduce_by_key16ReduceByKeyAgentINS0_6detail15normal_iteratorINS0_10device_ptrIiEEEESB_SB_SB_N4cuda3std3__48equal_toIiEENSE_4plusIiEEPllEEJSB_SB_SB_SB_SJ_N3cub18CUB_300001_SM_100024ReduceByKeyScanTileStateIilLb1EEESG_SI_llEEEvDpT0_ --------------------------
	.section	.nv.shared._ZN6thrust24THRUST_300001_SM_1000_NS8cuda_cub4core6detail13_kernel_agentINS1_15__reduce_by_key16ReduceByKeyAgentINS0_6detail15normal_iteratorINS0_10device_ptrIiEEEESB_SB_SB_N4cuda3std3__48equal_toIiEENSE_4plusIiEEPllEEJSB_SB_SB_SB_SJ_N3cub18CUB_300001_SM_100024ReduceByKeyScanTileStateIilLb1EEESG_SI_llEEEvDpT0_,"aw",@nobits
	.sectionflags	@""
	.align	16
	.zero		1024


//--------------------- .nv.shared._ZN6thrust24THRUST_300001_SM_1000_NS8cuda_cub4core6detail13_kernel_agentINS1_15__reduce_by_key9InitAgentIN3cub18CUB_300001_SM_100024ReduceByKeyScanTileStateIilLb1EEElPlEEJSA_lSB_EEEvDpT0_ --------------------------
	.section	.nv.shared._ZN6thrust24THRUST_300001_SM_1000_NS8cuda_cub4core6detail13_kernel_agentINS1_15__reduce_by_key9InitAgentIN3cub18CUB_300001_SM_100024ReduceByKeyScanTileStateIilLb1EEElPlEEJSA_lSB_EEEvDpT0_,"aw",@nobits
	.sectionflags	@""
	.align	16
	.zero		1024


//--------------------- .nv.shared._ZN6thrust24THRUST_300001_SM_1000_NS8cuda_cub4core6detail13_kernel_agentINS1_15__reduce_by_key16ReduceByKeyAgentINS0_6detail15normal_iteratorINS0_10device_ptrIiEEEESB_SB_SB_N4cuda3std3__48equal_toIiEENSE_4plusIiEEPiiEEJSB_SB_SB_SB_SJ_N3cub18CUB_300001_SM_100024ReduceByKeyScanTileStateIiiLb1EEESG_SI_iiEEEvDpT0_ --------------------------
	.section	.nv.shared._ZN6thrust24THRUST_300001_SM_1000_NS8cuda_cub4core6detail13_kernel_agentINS1_15__reduce_by_key16ReduceByKeyAgentINS0_6detail15normal_iteratorINS0_10device_ptrIiEEEESB_SB_SB_N4cuda3std3__48equal_toIiEENSE_4plusIiEEPiiEEJSB_SB_SB_SB_SJ_N3cub18CUB_300001_SM_100024ReduceByKeyScanTileStateIiiLb1EEESG_SI_iiEEEvDpT0_,"aw",@nobits
	.sectionflags	@""
	.align	16
	.zero		1024


//--------------------- .nv.shared._ZN6thrust24THRUST_300001_SM_1000_NS8cuda_cub4core6detail13_kernel_agentINS1_15__reduce_by_key9InitAgentIN3cub18CUB_300001_SM_100024ReduceByKeyScanTileStateIiiLb1EEEiPiEEJSA_iSB_EEEvDpT0_ --------------------------
	.section	.nv.shared._ZN6thrust24THRUST_300001_SM_1000_NS8cuda_cub4core6detail13_kernel_agentINS1_15__reduce_by_key9InitAgentIN3cub18CUB_300001_SM_100024ReduceByKeyScanTileStateIiiLb1EEEiPiEEJSA_iSB_EEEvDpT0_,"aw",@nobits
	.sectionflags	@""
	.align	16
	.zero		1024


//--------------------- .nv.constant0._ZN3cub18CUB_300001_SM_10006detail10radix_sort29DeviceRadixSortOnesweepKernelINS1_5radix10policy_hubIiiyE10Policy1000ELNS0_9SortOrderE0EiiyiiNS1_21identity_decomposer_tEEEvPT5_SB_PT3_PKSC_PT1_PKSG_PT2_PKSK_T4_iiT6_ --------------------------
	.section	.nv.constant0._ZN3cub18CUB_300001_SM_10006detail10radix_sort29DeviceRadixSortOnesweepKernelINS1_5radix10policy_hubIiiyE10Policy1000ELNS0_9SortOrderE0EiiyiiNS1_21identity_decomposer_tEEEvPT5_SB_PT3_PKSC_PT1_PKSG_PT2_PKSK_T4_iiT6_,"a",@progbits
	.sectionflags	@""
	.align	4
.nv.constant0._ZN3cub18CUB_300001_SM_10006detail10radix_sort29DeviceRadixSortOnesweepKernelINS1_5radix10policy_hubIiiyE10Policy1000ELNS0_9SortOrderE0EiiyiiNS1_21identity_decomposer_tEEEvPT5_SB_PT3_PKSC_PT1_PKSG_PT2_PKSK_T4_iiT6_:
	.zero		973


//--------------------- .nv.constant0._ZN3cub18CUB_300001_SM_10006detail10radix_sort33DeviceRadixSortExclusiveSumKernelINS1_5radix10policy_hubIiiyE10Policy1000EyEEvPT0_ --------------------------
	.section	.nv.constant0._ZN3cub18CUB_300001_SM_10006detail10radix_sort33DeviceRadixSortExclusiveSumKernelINS1_5radix10policy_hubIiiyE10Policy1000EyEEvPT0_,"a",@progbits
	.sectionflags	@""
	.align	4
.nv.constant0._ZN3cub18CUB_300001_SM_10006detail10radix_sort33DeviceRadixSortExclusiveSumKernelINS1_5radix10policy_hubIiiyE10Policy1000EyEEvPT0_:
	.zero		904


//--------------------- .nv.constant0._ZN3cub18CUB_300001_SM_10006detail10radix_sort30DeviceRadixSortHistogramKernelINS1_5radix10policy_hubIiiyE10Policy1000ELNS0_9SortOrderE0EiyNS1_21identity_decomposer_tEEEvPT2_PKT1_SA_iiT3_ --------------------------
	.section	.nv.constant0._ZN3cub18CUB_300001_SM_10006detail10radix_sort30DeviceRadixSortHistogramKernelINS1_5radix10policy_hubIiiyE10Policy1000ELNS0_9SortOrderE0EiyNS1_21identity_decomposer_tEEEvPT2_PKT1_SA_iiT3_,"a",@progbits
	.sectionflags	@""
	.align	4
.nv.constant0._ZN3cub18CUB_300001_SM_10006detail10radix_sort30DeviceRadixSortHistogramKernelINS1_5radix10policy_hubIiiyE10Policy1000ELNS0_9SortOrderE0EiyNS1_21identity_decomposer_tEEEvPT2_PKT1_SA_iiT3_:
	.zero		929


//--------------------- .nv.constant0._ZN3cub18CUB_300001_SM_10006detail10radix_sort31DeviceRadixSortSingleTileKernelINS1_5radix10policy_hubIiiyE10Policy1000ELNS0_9SortOrderE0EiiyNS1_21identity_decomposer_tEEEvPKT1_PSA_PKT2_PSE_T3_iiT4_ --------------------------
	.section	.nv.constant0._ZN3cub18CUB_300001_SM_10006detail10radix_sort31DeviceRadixSortSingleTileKernelINS1_5radix10policy_hubIiiyE10Policy1000ELNS0_9SortOrderE0EiiyNS1_21identity_decomposer_tEEEvPKT1_PSA_PKT2_PSE_T3_iiT4_,"a",@progbits
	.sectionflags	@""
	.align	4
.nv.constant0._ZN3cub18CUB_300001_SM_10006detail10radix_sort31DeviceRadixSortSingleTileKernelINS1_5radix10policy_hubIiiyE10Policy1000ELNS0_9SortOrderE0EiiyNS1_21identity_decomposer_tEEEvPKT1_PSA_PKT2_PSE_T3_iiT4_:
	.zero		945


//--------------------- .nv.constant0._ZN3cub18CUB_300001_SM_10006detail4scan16DeviceScanKernelINS2_10policy_hubIiiimN4cuda3std3__44plusIvEEE10Policy1000EN6thrust24THRUST_300001_SM_1000_NS6detail15normal_iteratorINSD_10device_ptrIiEEEESI_NS0_13ScanTileStateIiLb1EEES9_NS1_10InputValueIiPiEEmiLb0EiEEvT0_T1_T2_iT3_T4_T5_ --------------------------
	.section	.nv.constant0._ZN3cub18CUB_300001_SM_10006detail4scan16DeviceScanKernelINS2_10policy_hubIiiimN4cuda3std3__44plusIvEEE10Policy1000EN6thrust24THRUST_300001_SM_1000_NS6detail15normal_iteratorINSD_10device_ptrIiEEEESI_NS0_13ScanTileStateIiLb1EEES9_NS1_10InputValueIiPiEEmiLb0EiEEvT0_T1_T2_iT3_T4_T5_,"a",@progbits
	.sectionflags	@""
	.align	4
.nv.constant0._ZN3cub18CUB_300001_SM_10006detail4scan16DeviceScanKernelINS2_10policy_hubIiiimN4cuda3std3__44plusIvEEE10Policy1000EN6thrust24THRUST_300001_SM_1000_NS6detail15normal_iteratorINSD_10device_ptrIiEEEESI_NS0_13ScanTileStateIiLb1EEES9_NS1_10InputValueIiPiEEmiLb0EiEEvT0_T1_T2_iT3_T4_T5_:
	.zero		952


//--------------------- .nv.constant0._ZN3cub18CUB_300001_SM_10006detail4scan16DeviceScanKernelINS2_10policy_hubIiiijN4cuda3std3__44plusIvEEE10Policy1000EN6thrust24THRUST_300001_SM_1000_NS6detail15normal_iteratorINSD_10device_ptrIiEEEESI_NS0_13ScanTileStateIiLb1EEES9_NS1_10InputValueIiPiEEjiLb0EiEEvT0_T1_T2_iT3_T4_T5_ --------------------------
	.section	.nv.constant0._ZN3cub18CUB_300001_SM_10006detail4scan16DeviceScanKernelINS2_10policy_hubIiiijN4cuda3std3__44plusIvEEE10Policy1000EN6thrust24THRUST_300001_SM_1000_NS6detail15normal_iteratorINSD_10device_ptrIiEEEESI_NS0_13ScanTileStateIiLb1EEES9_NS1_10InputValueIiPiEEjiLb0EiEEvT0_T1_T2_iT3_T4_T5_,"a",@progbits
	.sectionflags	@""
	.align	4
.nv.constant0._ZN3cub18CUB_300001_SM_10006detail4scan16DeviceScanKernelINS2_10policy_hubIiiijN4cuda3std3__44plusIvEEE10Policy1000EN6thrust24THRUST_300001_SM_1000_NS6detail15normal_iteratorINSD_10device_ptrIiEEEESI_NS0_13ScanTileStateIiLb1EEES9_NS1_10InputValueIiPiEEjiLb0EiEEvT0_T1_T2_iT3_T4_T5_:
	.zero		948


//--------------------- .nv.constant0._ZN3cub18CUB_300001_SM_10006detail4scan20DeviceScanInitKernelINS0_13ScanTileStateIiLb1EEEEEvT_i --------------------------
	.section	.nv.constant0._ZN3cub18CUB_300001_SM_10006detail4scan20DeviceScanInitKernelINS0_13ScanTileStateIiLb1EEEEEvT_i,"a",@progbits
	.sectionflags	@""
	.align	4
.nv.constant0._ZN3cub18CUB_300001_SM_10006detail4scan20DeviceScanInitKernelINS0_13ScanTileStateIiLb1EEEEEvT_i:
	.zero		908


//--------------------- .nv.constant0._ZN3cub18CUB_300001_SM_10006detail8for_each13static_kernelINS2_12policy_hub_t12policy_500_tElNS2_12op_wrapper_tIl4bruhN6thrust24THRUST_300001_SM_1000_NS6detail15normal_iteratorINS9_10device_ptrIiEEEEEEEEvT0_T1_ --------------------------
	.section	.nv.constant0._ZN3cub18CUB_300001_SM_10006detail8for_each13static_kernelINS2_12policy_hub_t12policy_500_tElNS2_12op_wrapper_tIl4bruhN6thrust24THRUST_300001_SM_1000_NS6detail15normal_iteratorINS9_10device_ptrIiEEEEEEEEvT0_T1_,"a",@progbits
	.sectionflags	@""
	.align	4
.nv.constant0._ZN3cub18CUB_300001_SM_10006detail8for_each13static_kernelINS2_12policy_hub_t12policy_500_tElNS2_12op_wrapper_tIl4bruhN6thrust24THRUST_300001_SM_1000_NS6detail15normal_iteratorINS9_10device_ptrIiEEEEEEEEvT0_T1_:
	.zero		960


//--------------------- .nv.constant0._ZN3cub18CUB_300001_SM_10006detail8for_each13static_kernelINS2_12policy_hub_t12policy_500_tElN6thrust24THRUST_300001_SM_1000_NS8cuda_cub6__fill7functorINS7_6detail15normal_iteratorINS7_10device_ptrIdEEEEiEEEEvT0_T1_ --------------------------
	.section	.nv.constant0._ZN3cub18CUB_300001_SM_10006detail8for_each13static_kernelINS2_12policy_hub_t12policy_500_tElN6thrust24THRUST_300001_SM_1000_NS8cuda_cub6__fill7functorINS7_6detail15normal_iteratorINS7_10device_ptrIdEEEEiEEEEvT0_T1_,"a",@progbits
	.sectionflags	@""
	.align	4
.nv.constant0._ZN3cub18CUB_300001_SM_10006detail8for_each13static_kernelINS2_12policy_hub_t12policy_500_tElN6thrust24THRUST_300001_SM_1000_NS8cuda_cub6__fill7functorINS7_6detail15normal_iteratorINS7_10device_ptrIdEEEEiEEEEvT0_T1_:
	.zero		920


//--------------------- .nv.constant0._ZN3cub18CUB_300001_SM_10006detail8for_each13static_kernelINS2_12policy_hub_t12policy_500_tElNS2_12op_wrapper_tIl20findNearestCentroidsN6thrust24THRUST_300001_SM_1000_NS6detail15normal_iteratorINS9_10device_ptrIiEEEEEEEEvT0_T1_ --------------------------
	.section	.nv.constant0._ZN3cub18CUB_300001_SM_10006detail8for_each13static_kernelINS2_12policy_hub_t12policy_500_tElNS2_12op_wrapper_tIl20findNearestCentroidsN6thrust24THRUST_300001_SM_1000_NS6detail15normal_iteratorINS9_10device_ptrIiEEEEEEEEvT0_T1_,"a",@progbits
	.sectionflags	@""
	.align	4
.nv.constant0._ZN3cub18CUB_300001_SM_10006detail8for_each13static_kernelINS2_12policy_hub_t12policy_500_tElNS2_12op_wrapper_tIl20findNearestCentroidsN6thrust24THRUST_300001_SM_1000_NS6detail15normal_iteratorINS9_10device_ptrIiEEEEEEEEvT0_T1_:
	.zero		944


//--------------------- .nv.constant0._ZN3cub18CUB_300001_SM_10006detail8for_each13static_kernelINS2_12policy_hub_t12policy_500_tElN6thrust24THRUST_300001_SM_1000_NS8cuda_cub10__tabulate7functorINS7_6detail15normal_iteratorINS7_10device_ptrIiEEEENS7_6system6detail7generic6detail22compute_sequence_valueIivEElEEEEvT0_T1_ --------------------------
	.section	.nv.constant0._ZN3cub18CUB_300001_SM_10006detail8for_each13static_kernelINS2_12policy_hub_t12policy_500_tElN6thrust24THRUST_300001_SM_1000_NS8cuda_cub10__tabulate7functorINS7_6detail15normal_iteratorINS7_10device_ptrIiEEEENS7_6system6detail7generic6detail22compute_sequence_valueIivEElEEEEvT0_T1_,"a",@progbits
	.sectionflags	@""
	.align	4
.nv.constant0._ZN3cub18CUB_300001_SM_10006detail8for_each13static_kernelINS2_12policy_hub_t12policy_500_tElN6thrust24THRUST_300001_SM_1000_NS8cuda_cub10__tabulate7functorINS7_6detail15normal_iteratorINS7_10device_ptrIiEEEENS7_6system6detail7generic6detail22compute_sequence_valueIivEElEEEEvT0_T1_:
	.zero		920


//--------------------- .nv.constant0._ZN3cub18CUB_300001_SM_10006detail8for_each13static_kernelINS2_12policy_hub_t12policy_500_tElN6thrust24THRUST_300001_SM_1000_NS8cuda_cub6__fill7functorINS7_6detail15normal_iteratorINS7_10device_ptrIiEEEEiEEEEvT0_T1_ --------------------------
	.section	.nv.constant0._ZN3cub18CUB_300001_SM_10006detail8for_each13static_kernelINS2_12policy_hub_t12policy_500_tElN6thrust24THRUST_300001_SM_1000_NS8cuda_cub6__fill7functorINS7_6detail15normal_iteratorINS7_10device_ptrIiEEEEiEEEEvT0_T1_,"a",@progbits
	.sectionflags	@""
	.align	4
.nv.constant0._ZN3cub18CUB_300001_SM_10006detail8for_each13static_kernelINS2_12policy_hub_t12policy_500_tElN6thrust24THRUST_300001_SM_1000_NS8cuda_cub6__fill7functorINS7_6detail15normal_iteratorINS7_10device_ptrIiEEEEiEEEEvT0_T1_:
	.zero		920


//--------------------- .nv.constant0._ZN3cub18CUB_300001_SM_10006detail8for_each13static_kernelINS2_12policy_hub_t12policy_500_tEmN6thrust24THRUST_300001_SM_1000_NS8cuda_cub20__uninitialized_fill7functorINS7_10device_ptrIiEEiEEEEvT0_T1_ --------------------------
	.section	.nv.constant0._ZN3cub18CUB_300001_SM_10006detail8for_each13static_kernelINS2_12policy_hub_t12policy_500_tEmN6thrust24THRUST_300001_SM_1000_NS8cuda_cub20__uninitialized_fill7functorINS7_10device_ptrIiEEiEEEEvT0_T1_,"a",@progbits
	.sectionflags	@""
	.align	4
.nv.constant0._ZN3cub18CUB_300001_SM_10006detail8for_each13static_kernelINS2_12policy_hub_t12policy_500_tEmN6thrust24THRUST_300001_SM_1000_NS8cuda_cub20__uninitialized_fill7functorINS7_10device_ptrIiEEiEEEEvT0_T1_:
	.zero		920


//--------------------- .nv.constant0._ZN3cub18CUB_300001_SM_10006detail8for_each13static_kernelINS2_12policy_hub_t12policy_500_tEmN6thrust24THRUST_300001_SM_1000_NS8cuda_cub20__uninitialized_fill7functorINS7_10device_ptrIdEEdEEEEvT0_T1_ --------------------------
	.section	.nv.constant0._ZN3cub18CUB_300001_SM_10006detail8for_each13static_kernelINS2_12policy_hub_t12policy_500_tEmN6thrust24THRUST_300001_SM_1000_NS8cuda_cub20__uninitialized_fill7functorINS7_10device_ptrIdEEdEEEEvT0_T1_,"a",@progbits
	.sectionflags	@""
	.align	4
.nv.constant0._ZN3cub18CUB_300001_SM_10006detail8for_each13static_kernelINS2_12policy_hub_t12policy_500_tEmN6thrust24THRUST_300001_SM_1000_NS8cuda_cub20__uninitialized_fill7functorINS7_10device_ptrIdEEdEEEEvT0_T1_:
	.zero		920


//--------------------- .nv.constant0._ZN3cub18CUB_300001_SM_10006detail11EmptyKernelIvEEvv --------------------------
	.section	.nv.constant0._ZN3cub18CUB_300001_SM_10006detail11EmptyKernelIvEEvv,"a",@progbits
	.sectionflags	@""
	.align	4
.nv.constant0._ZN3cub18CUB_300001_SM_10006detail11EmptyKernelIvEEvv:
	.zero		896


//--------------------- .nv.constant0._ZN6thrust24THRUST_300001_SM_1000_NS8cuda_cub4core6detail13_kernel_agentINS1_15__reduce_by_key16ReduceByKeyAgentINS0_6detail15normal_iteratorINS0_10device_ptrIiEEEESB_SB_SB_N4cuda3std3__48equal_toIiEENSE_4plusIiEEPllEEJSB_SB_SB_SB_SJ_N3cub18CUB_300001_SM_100024ReduceByKeyScanTileStateIilLb1EEESG_SI_llEEEvDpT0_ --------------------------
	.section	.nv.constant0._ZN6thrust24THRUST_300001_SM_1000_NS8cuda_cub4core6detail13_kernel_agentINS1_15__reduce_by_key16ReduceByKeyAgentINS0_6detail15normal_iteratorINS0_10device_ptrIiEEEESB_SB_SB_N4cuda3std3__48equal_toIiEENSE_4plusIiEEPllEEJSB_SB_SB_SB_SJ_N3cub18CUB_300001_SM_100024ReduceByKeyScanTileStateIilLb1EEESG_SI_llEEEvDpT0_,"a",@progbits
	.sectionflags	@""
	.align	4
.nv.constant0._ZN6thrust24THRUST_300001_SM_1000_NS8cuda_cub4core6detail13_kernel_agentINS1_15__reduce_by_key16ReduceByKeyAgentINS0_6detail15normal_iteratorINS0_10device_ptrIiEEEESB_SB_SB_N4cuda3std3__48equal_toIiEENSE_4plusIiEEPllEEJSB_SB_SB_SB_SJ_N3cub18CUB_300001_SM_100024ReduceByKeyScanTileStateIilLb1EEESG_SI_llEEEvDpT0_:
	.zero		968


//--------------------- .nv.constant0._ZN6thrust24THRUST_300001_SM_1000_NS8cuda_cub4core6detail13_kernel_agentINS1_15__reduce_by_key9InitAgentIN3cub18CUB_300001_SM_100024ReduceByKeyScanTileStateIilLb1EEElPlEEJSA_lSB_EEEvDpT0_ --------------------------
	.section	.nv.constant0._ZN6thrust24THRUST_300001_SM_1000_NS8cuda_cub4core6detail13_kernel_agentINS1_15__reduce_by_key9InitAgentIN3cub18CUB_300001_SM_100024ReduceByKeyScanTileStateIilLb1EEElPlEEJSA_lSB_EEEvDpT0_,"a",@progbits
	.sectionflags	@""
	.align	4
.nv.constant0._ZN6thrust24THRUST_300001_SM_1000_NS8cuda_cub4core6detail13_kernel_agentINS1_15__reduce_by_key9InitAgentIN3cub18CUB_300001_SM_100024ReduceByKeyScanTileStateIilLb1EEElPlEEJSA_lSB_EEEvDpT0_:
	.zero		920


//--------------------- .nv.constant0._ZN6thrust24THRUST_300001_SM_1000_NS8cuda_cub4core6detail13_kernel_agentINS1_15__reduce_by_key16ReduceByKeyAgentINS0_6detail15normal_iteratorINS0_10device_ptrIiEEEESB_SB_SB_N4cuda3std3__48equal_toIiEENSE_4plusIiEEPiiEEJSB_SB_SB_SB_SJ_N3cub18CUB_300001_SM_100024ReduceByKeyScanTileStateIiiLb1EEESG_SI_iiEEEvDpT0_ --------------------------
	.section	.nv.constant0._ZN6thrust24THRUST_300001_SM_1000_NS8cuda_cub4core6detail13_kernel_agentINS1_15__reduce_by_key16ReduceByKeyAgentINS0_6detail15normal_iteratorINS0_10device_ptrIiEEEESB_SB_SB_N4cuda3std3__48equal_toIiEENSE_4plusIiEEPiiEEJSB_SB_SB_SB_SJ_N3cub18CUB_300001_SM_100024ReduceByKeyScanTileStateIiiLb1EEESG_SI_iiEEEvDpT0_,"a",@progbits
	.sectionflags	@""
	.align	4
.nv.constant0._ZN6thrust24THRUST_300001_SM_1000_NS8cuda_cub4core6detail13_kernel_agentINS1_15__reduce_by_key16ReduceByKeyAgentINS0_6detail15normal_iteratorINS0_10device_ptrIiEEEESB_SB_SB_N4cuda3std3__48equal_toIiEENSE_4plusIiEEPiiEEJSB_SB_SB_SB_SJ_N3cub18CUB_300001_SM_100024ReduceByKeyScanTileStateIiiLb1EEESG_SI_iiEEEvDpT0_:
	.zero		956


//--------------------- .nv.constant0._ZN6thrust24THRUST_300001_SM_1000_NS8cuda_cub4core6detail13_kernel_agentINS1_15__reduce_by_key9InitAgentIN3cub18CUB_300001_SM_100024ReduceByKeyScanTileStateIiiLb1EEEiPiEEJSA_iSB_EEEvDpT0_ --------------------------
	.section	.nv.constant0._ZN6thrust24THRUST_300001_SM_1000_NS8cuda_cub4core6detail13_kernel_agentINS1_15__reduce_by_key9InitAgentIN3cub18CUB_300001_SM_100024ReduceByKeyScanTileStateIiiLb1EEEiPiEEJSA_iSB_EEEvDpT0_,"a",@progbits
	.sectionflags	@""
	.align	4
.nv.constant0._ZN6thrust24THRUST_300001_SM_1000_NS8cuda_cub4core6detail13_kernel_agentINS1_15__reduce_by_key9InitAgentIN3cub18CUB_300001_SM_100024ReduceByKeyScanTileStateIiiLb1EEEiPiEEJSA_iSB_EEEvDpT0_:
	.zero		920


//--------------------- SYMBOLS --------------------------

	.type		.nv.reservedSmem.offset0,@object
	.size		.nv.reservedSmem.offset0,0x4
	.type		.nv.reservedSmem.cap,@object
	.size		.nv.reservedSmem.cap,0x4
